// auto-generated by cutlass_sweep.gemm — config: {"arch": "sm_90", "cluster_m": 1, "cluster_n": 1, "dtype": "e4m3", "dtype_b": "e4m3", "layout": "nt", "stages": 0, "tile_k": 32, "tile_m": 384, "tile_n": 96}
#include "cutlass/cutlass.h"
#include "cutlass/gemm/collective/collective_builder.hpp"
#include "cutlass/gemm/device/gemm_universal_adapter.h"
#include "cutlass/gemm/kernel/gemm_universal.hpp"
#include "cutlass/epilogue/collective/collective_builder.hpp"

using ElemA = cutlass::float_e4m3_t;
using ElemB = cutlass::float_e4m3_t;
using ElemCD = cutlass::float_e4m3_t;
using Acc  = float;
using TileShape    = cute::Shape<cute::_384, cute::_96, cute::_32>;
using ClusterShape = cute::Shape<cute::_1, cute::_1, cute::_1>;

using CollectiveEpilogue = typename cutlass::epilogue::collective::CollectiveBuilder<
    cutlass::arch::Sm90, cutlass::arch::OpClassTensorOp,
    TileShape, ClusterShape,
    cutlass::epilogue::collective::EpilogueTileAuto,
    Acc, Acc,
    ElemCD, cutlass::layout::RowMajor, 128 / cutlass::sizeof_bits<ElemCD>::value,
    ElemCD, cutlass::layout::RowMajor, 128 / cutlass::sizeof_bits<ElemCD>::value,
    cutlass::epilogue::collective::EpilogueScheduleAuto
  >::CollectiveOp;

using CollectiveMainloop = typename cutlass::gemm::collective::CollectiveBuilder<
    cutlass::arch::Sm90, cutlass::arch::OpClassTensorOp,
    ElemA, cutlass::layout::RowMajor, 128 / cutlass::sizeof_bits<ElemA>::value,
    ElemB, cutlass::layout::ColumnMajor, 128 / cutlass::sizeof_bits<ElemB>::value,
    Acc,
    TileShape, ClusterShape,
    cutlass::gemm::collective::StageCountAutoCarveout<static_cast<int>(sizeof(typename CollectiveEpilogue::SharedStorage))>,
    cutlass::gemm::collective::KernelScheduleAuto
  >::CollectiveOp;

using GemmKernel = cutlass::gemm::kernel::GemmUniversal<
    cute::Shape<int,int,int,int>,
    CollectiveMainloop,
    CollectiveEpilogue
>;
using Gemm = cutlass::gemm::device::GemmUniversalAdapter<GemmKernel>;

// Force the device kernel symbol into the cubin without needing a host main.
auto* _anchor = &cutlass::device_kernel<GemmKernel>;


// ===== COMPILED SASS (sm_90a) =====

	.target	sm_90a

	.elftype	@"ET_EXEC"


//--------------------- .note.nv.tkinfo           --------------------------
	.section	.note.nv.tkinfo,"",@"SHT_NOTE"
	.sectionflags	@"SHF_NOTE_NV_TKINFO"
	.tkinfo
        /*0018*/ 	.word	0x00000002
        /*0030*/ 	.string	""
        /*0030*/ 	.string	"ptxas"
        /*0030*/ 	.string	"Cuda compilation tools, release 13.0, V13.0.88"
        /*0030*/ 	.string	"Build cuda_13.0.r13.0/compiler.36424714_0"
        /*0030*/ 	.string	"-arch sm_90a -m 64 "



//--------------------- .note.nv.cuinfo           --------------------------
	.section	.note.nv.cuinfo,"",@"SHT_NOTE"
	.sectionflags	@"SHF_NOTE_NV_CUINFO"
        /*0018*/ 	.short	0x0002
        /*001a*/ 	.short	0x005a
        /*001c*/ 	.short	0x0082
	.zero		2


//--------------------- .nv.info                  --------------------------
	.section	.nv.info,"",@"SHT_CUDA_INFO"
	.align	4


	//----- nvinfo : EIATTR_REGCOUNT
	.align		4
        /*0000*/ 	.byte	0x04, 0x2f
        /*0002*/ 	.short	(.L_12 - .L_11)
	.align		4
.L_11:
        /*0004*/ 	.word	index@(_ZN7cutlass13device_kernelINS_4gemm6kernel13GemmUniversalIN4cute5tupleIJiiiiEEENS1_10collective13CollectiveMmaINS1_37MainloopSm90TmaGmmaWarpSpecializedFP8ILi15ENS5_IJNS4_1CILi1EEESB_SB_EEENS1_35KernelTmaWarpSpecializedCooperativeEEENS5_IJNSA_ILi384EEENSA_ILi96EEENSA_ILi32EEEEEENS_12float_e4m3_tENS5_IJlSB_lEEESJ_SK_NS4_8TiledMMAINS4_8MMA_AtomIJNS4_4SM904GMMA30MMA_64x96x32_F32E4M3E4M3_SS_TNILNSO_7ScaleInE1ELSQ_1EEEEEENS4_6LayoutINS5_IJNSA_ILi2EEESB_SB_EEENS5_IJSB_NSA_ILi0EEESW_EEEEENS5_IJNS4_10UnderscoreESZ_SZ_EEEEENS4_13SM90_TMA_LOADENS4_14ComposedLayoutINS4_7SwizzleILi1ELi4ELi3EEENS4_18smem_ptr_flag_bitsILi8EEENST_INS5_IJNSA_ILi8EEESH_EEENS5_IJSH_SB_EEEEEEEvNS4_8identityES12_S1C_vS1D_EENS_8epilogue10collective6detail29Sm90TmaWarpSpecializedAdapterINS1G_15DefaultEpilogueISJ_SK_SK_NS1F_6thread17LinearCombinationISJ_Li1EffLNS1K_9ScaleType4KindE0ELNS_15FloatRoundStyleE2ESJ_EENS1_15EpilogueDefaultEEEEEvvEEEEvNT_6ParamsE)
        /*0008*/ 	.word	0x000000a8


	//----- nvinfo : EIATTR_FRAME_SIZE
	.align		4
.L_12:
        /*000c*/ 	.byte	0x04, 0x11
        /*000e*/ 	.short	(.L_14 - .L_13)
	.align		4
.L_13:
        /*0010*/ 	.word	index@(_ZN7cutlass13device_kernelINS_4gemm6kernel13GemmUniversalIN4cute5tupleIJiiiiEEENS1_10collective13CollectiveMmaINS1_37MainloopSm90TmaGmmaWarpSpecializedFP8ILi15ENS5_IJNS4_1CILi1EEESB_SB_EEENS1_35KernelTmaWarpSpecializedCooperativeEEENS5_IJNSA_ILi384EEENSA_ILi96EEENSA_ILi32EEEEEENS_12float_e4m3_tENS5_IJlSB_lEEESJ_SK_NS4_8TiledMMAINS4_8MMA_AtomIJNS4_4SM904GMMA30MMA_64x96x32_F32E4M3E4M3_SS_TNILNSO_7ScaleInE1ELSQ_1EEEEEENS4_6LayoutINS5_IJNSA_ILi2EEESB_SB_EEENS5_IJSB_NSA_ILi0EEESW_EEEEENS5_IJNS4_10UnderscoreESZ_SZ_EEEEENS4_13SM90_TMA_LOADENS4_14ComposedLayoutINS4_7SwizzleILi1ELi4ELi3EEENS4_18smem_ptr_flag_bitsILi8EEENST_INS5_IJNSA_ILi8EEESH_EEENS5_IJSH_SB_EEEEEEEvNS4_8identityES12_S1C_vS1D_EENS_8epilogue10collective6detail29Sm90TmaWarpSpecializedAdapterINS1G_15DefaultEpilogueISJ_SK_SK_NS1F_6thread17LinearCombinationISJ_Li1EffLNS1K_9ScaleType4KindE0ELNS_15FloatRoundStyleE2ESJ_EENS1_15EpilogueDefaultEEEEEvvEEEEvNT_6ParamsE)
        /*0014*/ 	.word	0x000001a0


	//----- nvinfo : EIATTR_MIN_STACK_SIZE
	.align		4
.L_14:
        /*0018*/ 	.byte	0x04, 0x12
        /*001a*/ 	.short	(.L_16 - .L_15)
	.align		4
.L_15:
        /*001c*/ 	.word	index@(_ZN7cutlass13device_kernelINS_4gemm6kernel13GemmUniversalIN4cute5tupleIJiiiiEEENS1_10collective13CollectiveMmaINS1_37MainloopSm90TmaGmmaWarpSpecializedFP8ILi15ENS5_IJNS4_1CILi1EEESB_SB_EEENS1_35KernelTmaWarpSpecializedCooperativeEEENS5_IJNSA_ILi384EEENSA_ILi96EEENSA_ILi32EEEEEENS_12float_e4m3_tENS5_IJlSB_lEEESJ_SK_NS4_8TiledMMAINS4_8MMA_AtomIJNS4_4SM904GMMA30MMA_64x96x32_F32E4M3E4M3_SS_TNILNSO_7ScaleInE1ELSQ_1EEEEEENS4_6LayoutINS5_IJNSA_ILi2EEESB_SB_EEENS5_IJSB_NSA_ILi0EEESW_EEEEENS5_IJNS4_10UnderscoreESZ_SZ_EEEEENS4_13SM90_TMA_LOADENS4_14ComposedLayoutINS4_7SwizzleILi1ELi4ELi3EEENS4_18smem_ptr_flag_bitsILi8EEENST_INS5_IJNSA_ILi8EEESH_EEENS5_IJSH_SB_EEEEEEEvNS4_8identityES12_S1C_vS1D_EENS_8epilogue10collective6detail29Sm90TmaWarpSpecializedAdapterINS1G_15DefaultEpilogueISJ_SK_SK_NS1F_6thread17LinearCombinationISJ_Li1EffLNS1K_9ScaleType4KindE0ELNS_15FloatRoundStyleE2ESJ_EENS1_15EpilogueDefaultEEEEEvvEEEEvNT_6ParamsE)
        /*0020*/ 	.word	0x000001a0
.L_16:


//--------------------- .nv.compat                --------------------------
	.section	.nv.compat,"",@"SHT_CUDA_COMPAT_INFO"
	.align	4
        /*0000*/ 	.byte	0x02, 0x09, 0x01, 0x00, 0x02, 0x02, 0x04, 0x00, 0x02, 0x05, 0x05, 0x00, 0x03, 0x07, 0x01, 0x01
        /*0010*/ 	.byte	0x02, 0x03, 0x01, 0x00, 0x02, 0x06, 0x01, 0x00, 0x04, 0x0b, 0x08, 0x00, 0x00, 0x00, 0x00, 0x00
        /*0020*/ 	.byte	0x00, 0x00, 0x00, 0x00


//--------------------- .nv.info._ZN7cutlass13device_kernelINS_4gemm6kernel13GemmUniversalIN4cute5tupleIJiiiiEEENS1_10collective13CollectiveMmaINS1_37MainloopSm90TmaGmmaWarpSpecializedFP8ILi15ENS5_IJNS4_1CILi1EEESB_SB_EEENS1_35KernelTmaWarpSpecializedCooperativeEEENS5_IJNSA_ILi384EEENSA_ILi96EEENSA_ILi32EEEEEENS_12float_e4m3_tENS5_IJlSB_lEEESJ_SK_NS4_8TiledMMAINS4_8MMA_AtomIJNS4_4SM904GMMA30MMA_64x96x32_F32E4M3E4M3_SS_TNILNSO_7ScaleInE1ELSQ_1EEEEEENS4_6LayoutINS5_IJNSA_ILi2EEESB_SB_EEENS5_IJSB_NSA_ILi0EEESW_EEEEENS5_IJNS4_10UnderscoreESZ_SZ_EEEEENS4_13SM90_TMA_LOADENS4_14ComposedLayoutINS4_7SwizzleILi1ELi4ELi3EEENS4_18smem_ptr_flag_bitsILi8EEENST_INS5_IJNSA_ILi8EEESH_EEENS5_IJSH_SB_EEEEEEEvNS4_8identityES12_S1C_vS1D_EENS_8epilogue10collective6detail29Sm90TmaWarpSpecializedAdapterINS1G_15DefaultEpilogueISJ_SK_SK_NS1F_6thread17LinearCombinationISJ_Li1EffLNS1K_9ScaleType4KindE0ELNS_15FloatRoundStyleE2ESJ_EENS1_15EpilogueDefaultEEEEEvvEEEEvNT_6ParamsE --------------------------
	.section	.nv.info._ZN7cutlass13device_kernelINS_4gemm6kernel13GemmUniversalIN4cute5tupleIJiiiiEEENS1_10collective13CollectiveMmaINS1_37MainloopSm90TmaGmmaWarpSpecializedFP8ILi15ENS5_IJNS4_1CILi1EEESB_SB_EEENS1_35KernelTmaWarpSpecializedCooperativeEEENS5_IJNSA_ILi384EEENSA_ILi96EEENSA_ILi32EEEEEENS_12float_e4m3_tENS5_IJlSB_lEEESJ_SK_NS4_8TiledMMAINS4_8MMA_AtomIJNS4_4SM904GMMA30MMA_64x96x32_F32E4M3E4M3_SS_TNILNSO_7ScaleInE1ELSQ_1EEEEEENS4_6LayoutINS5_IJNSA_ILi2EEESB_SB_EEENS5_IJSB_NSA_ILi0EEESW_EEEEENS5_IJNS4_10UnderscoreESZ_SZ_EEEEENS4_13SM90_TMA_LOADENS4_14ComposedLayoutINS4_7SwizzleILi1ELi4ELi3EEENS4_18smem_ptr_flag_bitsILi8EEENST_INS5_IJNSA_ILi8EEESH_EEENS5_IJSH_SB_EEEEEEEvNS4_8identityES12_S1C_vS1D_EENS_8epilogue10collective6detail29Sm90TmaWarpSpecializedAdapterINS1G_15DefaultEpilogueISJ_SK_SK_NS1F_6thread17LinearCombinationISJ_Li1EffLNS1K_9ScaleType4KindE0ELNS_15FloatRoundStyleE2ESJ_EENS1_15EpilogueDefaultEEEEEvvEEEEvNT_6ParamsE,"",@"SHT_CUDA_INFO"
	.sectionflags	@""
	.align	4


	//----- nvinfo : EIATTR_CUDA_API_VERSION
	.align		4
        /*0000*/ 	.byte	0x04, 0x37
        /*0002*/ 	.short	(.L_18 - .L_17)
.L_17:
        /*0004*/ 	.word	0x00000082


	//----- nvinfo : EIATTR_KPARAM_INFO
	.align		4
.L_18:
        /*0008*/ 	.byte	0x04, 0x17
        /*000a*/ 	.short	(.L_20 - .L_19)
.L_19:
        /*000c*/ 	.word	0x00000000
        /*0010*/ 	.short	0x0000
        /*0012*/ 	.short	0x0070
        /*0014*/ 	.byte	0x00, 0xf0, 0x01, 0x10


	//----- nvinfo : EIATTR_SPARSE_MMA_MASK
	.align		4
.L_20:
        /*0018*/ 	.byte	0x03, 0x50
        /*001a*/ 	.short	0x0000


	//----- nvinfo : EIATTR_MAXREG_COUNT
	.align		4
        /*001c*/ 	.byte	0x03, 0x1b
        /*001e*/ 	.short	0x00a8


	//----- nvinfo : EIATTR_NUM_BARRIERS
	.align		4
        /*0020*/ 	.byte	0x02, 0x4c
        /*0022*/ 	.byte	0x01
	.zero		1


	//----- nvinfo : EIATTR_ANNOTATIONS
	.align		4
        /*0024*/ 	.byte	0x04, 0x55
        /*0026*/ 	.short	(.L_22 - .L_21)


	//   ....[0]....
.L_21:
        /*0028*/ 	.word	0x00000001
        /*002c*/ 	.byte	0x40, 0x07, 0x00, 0x00, 0x01, 0x00, 0x00, 0x00, 0x60, 0x07, 0x00, 0x00, 0x01, 0x00, 0x00, 0x00
        /* <DEDUP_REMOVED lines=369> */
        /*174c*/ 	.byte	0xa0, 0x6f, 0x01, 0x00, 0x01, 0x00, 0x00, 0x00, 0xf0, 0x6f, 0x01, 0x00


	//----- nvinfo : EIATTR_MERCURY_ISA_VERSION
	.align		4
.L_22:
        /*1758*/ 	.byte	0x03, 0x5f
        /*175a*/ 	.short	0x0101


	//----- nvinfo : EIATTR_INT_WARP_WIDE_INSTR_OFFSETS
	.align		4
        /*175c*/ 	.byte	0x04, 0x31
        /*175e*/ 	.short	(.L_24 - .L_23)


	//   ....[0]....
.L_23:
        /*1760*/ 	.word	0x00000620


	//   ....[1]....
        /*1764*/ 	.word	0x00000640


	//   ....[2]....
        /*1768*/ 	.word	0x00000750


	//----- nvinfo : EIATTR_COOP_GROUP_MASK_REGIDS
	.align		4
.L_24:
        /*176c*/ 	.byte	0x04, 0x29
        /*176e*/ 	.short	(.L_26 - .L_25)


	//   ....[0]....
.L_25:
        /*1770*/ 	.word	0xffffffff


	//   ....[1]....
        /*1774*/ 	.word	0xffffffff


	//   ....[2]....
        /*1778*/ 	.word	0xffffffff


	//   ....[3]....
        /*177c*/ 	.word	0xffffffff


	//   ....[4]....
        /*1780*/ 	.word	0xffffffff


	//----- nvinfo : EIATTR_COOP_GROUP_INSTR_OFFSETS
	.align		4
.L_26:
        /*1784*/ 	.byte	0x04, 0x28
        /*1786*/ 	.short	(.L_28 - .L_27)


	//   ....[0]....
.L_27:
        /*1788*/ 	.word	0x00000070


	//   ....[1]....
        /*178c*/ 	.word	0x00000080


	//   ....[2]....
        /*1790*/ 	.word	0x000001a0


	//   ....[3]....
        /*1794*/ 	.word	0x00000550


	//   ....[4]....
        /*1798*/ 	.word	0x00001890


	//----- nvinfo : EIATTR_REG_RECONFIG
	.align		4
.L_28:
        /*179c*/ 	.byte	0x01, 0x54
	.zero		2


	//----- nvinfo : EIATTR_MBARRIER_INSTR_OFFSETS
	.align		4
        /*17a0*/ 	.byte	0x04, 0x39
        /*17a2*/ 	.short	(.L_30 - .L_29)


	//   ....[0]....
.L_29:
        /*17a4*/ 	.word	0x00000340
        /*17a8*/ 	.word	0x000000ff
        /*17ac*/ 	.word	0x00000000
        /*17b0*/ 	.short	0x0100
        /*17b2*/ 	.byte	0x09
	.zero		1


	//   ....[1]....
        /*17b4*/ 	.word	0x00000350
        /*17b8*/ 	.word	0x000000ff
        /*17bc*/ 	.word	0x00000078
        /*17c0*/ 	.short	0x0100
        /*17c2*/ 	.byte	0x09
	.zero		1


	//   ....[2]....
        /*17c4*/ 	.word	0x00000360
        /*17c8*/ 	.word	0x000000ff
        /*17cc*/ 	.word	0x00000008
        /*17d0*/ 	.short	0x0100
        /*17d2*/ 	.byte	0x09
	.zero		1


	//   ....[3]....
        /*17d4*/ 	.word	0x00000370
        /*17d8*/ 	.word	0x000000ff
        /*17dc*/ 	.word	0x00000080
        /*17e0*/ 	.short	0x0100
        /*17e2*/ 	.byte	0x09
	.zero		1


	//   ....[4]....
        /*17e4*/ 	.word	0x00000380
        /*17e8*/ 	.word	0x000000ff
        /*17ec*/ 	.word	0x00000010
        /*17f0*/ 	.short	0x0100
        /*17f2*/ 	.byte	0x09
	.zero		1


	//   ....[5]....
        /*17f4*/ 	.word	0x00000390
        /*17f8*/ 	.word	0x000000ff
        /*17fc*/ 	.word	0x00000088
        /*1800*/ 	.short	0x0100
        /*1802*/ 	.byte	0x09
	.zero		1


	//   ....[6]....
        /*1804*/ 	.word	0x000003a0
        /*1808*/ 	.word	0x000000ff
        /*180c*/ 	.word	0x00000018
        /*1810*/ 	.short	0x0100
        /*1812*/ 	.byte	0x09
	.zero		1


	//   ....[7]....
        /*1814*/ 	.word	0x000003b0
        /*1818*/ 	.word	0x000000ff
        /*181c*/ 	.word	0x00000090
        /*1820*/ 	.short	0x0100
        /*1822*/ 	.byte	0x09
	.zero		1


	//   ....[8]....
        /*1824*/ 	.word	0x000003c0
        /*1828*/ 	.word	0x000000ff
        /*182c*/ 	.word	0x00000020
        /*1830*/ 	.short	0x0100
        /*1832*/ 	.byte	0x09
	.zero		1


	//   ....[9]....
        /*1834*/ 	.word	0x000003d0
        /*1838*/ 	.word	0x000000ff
        /*183c*/ 	.word	0x00000098
        /*1840*/ 	.short	0x0100
        /*1842*/ 	.byte	0x09
	.zero		1


	//   ....[10]....
        /*1844*/ 	.word	0x000003e0
        /*1848*/ 	.word	0x000000ff
        /*184c*/ 	.word	0x00000028
        /*1850*/ 	.short	0x0100
        /*1852*/ 	.byte	0x09
	.zero		1


	//   ....[11]....
        /*1854*/ 	.word	0x000003f0
        /*1858*/ 	.word	0x000000ff
        /*185c*/ 	.word	0x000000a0
        /*1860*/ 	.short	0x0100
        /*1862*/ 	.byte	0x09
	.zero		1


	//   ....[12]....
        /*1864*/ 	.word	0x00000400
        /*1868*/ 	.word	0x000000ff
        /*186c*/ 	.word	0x00000030
        /*1870*/ 	.short	0x0100
        /*1872*/ 	.byte	0x09
	.zero		1


	//   ....[13]....
        /*1874*/ 	.word	0x00000410
        /*1878*/ 	.word	0x000000ff
        /*187c*/ 	.word	0x000000a8
        /*1880*/ 	.short	0x0100
        /*1882*/ 	.byte	0x09
	.zero		1


	//   ....[14]....
        /*1884*/ 	.word	0x00000420
        /*1888*/ 	.word	0x000000ff
        /*188c*/ 	.word	0x00000038
        /*1890*/ 	.short	0x0100
        /*1892*/ 	.byte	0x09
	.zero		1


	//   ....[15]....
        /*1894*/ 	.word	0x00000430
        /*1898*/ 	.word	0x000000ff
        /*189c*/ 	.word	0x000000b0
        /*18a0*/ 	.short	0x0100
        /*18a2*/ 	.byte	0x09
	.zero		1


	//   ....[16]....
        /*18a4*/ 	.word	0x00000440
        /*18a8*/ 	.word	0x000000ff
        /*18ac*/ 	.word	0x00000040
        /*18b0*/ 	.short	0x0100
        /*18b2*/ 	.byte	0x09
	.zero		1


	//   ....[17]....
        /*18b4*/ 	.word	0x00000450
        /*18b8*/ 	.word	0x000000ff
        /*18bc*/ 	.word	0x000000b8
        /*18c0*/ 	.short	0x0100
        /*18c2*/ 	.byte	0x09
	.zero		1


	//   ....[18]....
        /*18c4*/ 	.word	0x00000460
        /*18c8*/ 	.word	0x000000ff
        /*18cc*/ 	.word	0x00000048
        /*18d0*/ 	.short	0x0100
        /*18d2*/ 	.byte	0x09
	.zero		1


	//   ....[19]....
        /*18d4*/ 	.word	0x00000470
        /*18d8*/ 	.word	0x000000ff
        /*18dc*/ 	.word	0x000000c0
        /*18e0*/ 	.short	0x0100
        /*18e2*/ 	.byte	0x09
	.zero		1


	//   ....[20]....
        /*18e4*/ 	.word	0x00000480
        /*18e8*/ 	.word	0x000000ff
        /*18ec*/ 	.word	0x00000050
        /*18f0*/ 	.short	0x0100
        /*18f2*/ 	.byte	0x09
	.zero		1


	//   ....[21]....
        /*18f4*/ 	.word	0x00000490
        /*18f8*/ 	.word	0x000000ff
        /*18fc*/ 	.word	0x000000c8
        /*1900*/ 	.short	0x0100
        /*1902*/ 	.byte	0x09
	.zero		1


	//   ....[22]....
        /*1904*/ 	.word	0x000004a0
        /*1908*/ 	.word	0x000000ff
        /*190c*/ 	.word	0x00000058
        /*1910*/ 	.short	0x0100
        /*1912*/ 	.byte	0x09
	.zero		1


	//   ....[23]....
        /*1914*/ 	.word	0x000004b0
        /*1918*/ 	.word	0x000000ff
        /*191c*/ 	.word	0x000000d0
        /*1920*/ 	.short	0x0100
        /*1922*/ 	.byte	0x09
	.zero		1


	//   ....[24]....
        /*1924*/ 	.word	0x000004c0
        /*1928*/ 	.word	0x000000ff
        /*192c*/ 	.word	0x00000060
        /*1930*/ 	.short	0x0100
        /*1932*/ 	.byte	0x09
	.zero		1


	//   ....[25]....
        /*1934*/ 	.word	0x000004d0
        /*1938*/ 	.word	0x000000ff
        /*193c*/ 	.word	0x000000d8
        /*1940*/ 	.short	0x0100
        /*1942*/ 	.byte	0x09
	.zero		1


	//   ....[26]....
        /*1944*/ 	.word	0x000004e0
        /*1948*/ 	.word	0x000000ff
        /*194c*/ 	.word	0x00000068
        /*1950*/ 	.short	0x0100
        /*1952*/ 	.byte	0x09
	.zero		1


	//   ....[27]....
        /*1954*/ 	.word	0x000004f0
        /*1958*/ 	.word	0x000000ff
        /*195c*/ 	.word	0x000000e0
        /*1960*/ 	.short	0x0100
        /*1962*/ 	.byte	0x09
	.zero		1


	//   ....[28]....
        /*1964*/ 	.word	0x00000500
        /*1968*/ 	.word	0x000000ff
        /*196c*/ 	.word	0x00000070
        /*1970*/ 	.short	0x0100
        /*1972*/ 	.byte	0x09
	.zero		1


	//   ....[29]....
        /*1974*/ 	.word	0x00000510
        /*1978*/ 	.word	0x000000ff
        /*197c*/ 	.word	0x000000e8
        /*1980*/ 	.short	0x0100
        /*1982*/ 	.byte	0x09
	.zero		1


	//   ....[30]....
        /*1984*/ 	.word	0x00000780
        /*1988*/ 	.word	0x000000ff
        /*198c*/ 	.word	0x00000100
        /*1990*/ 	.short	0x0100
        /*1992*/ 	.byte	0x06
	.zero		1


	//   ....[31]....
        /*1994*/ 	.word	0x00000790
        /*1998*/ 	.word	0x000000ff
        /*199c*/ 	.word	0x00000108
        /*19a0*/ 	.short	0x0100
        /*19a2*/ 	.byte	0x06
	.zero		1


	//   ....[32]....
        /*19a4*/ 	.word	0x00001f60
        /*19a8*/ 	.word	0x000000ff
        /*19ac*/ 	.word	0x00000000
        /*19b0*/ 	.short	0x010a
        /*19b2*/ 	.byte	0x07
	.zero		1


	//   ....[33]....
        /*19b4*/ 	.word	0x00001fc0
        /*19b8*/ 	.word	0x000000ff
        /*19bc*/ 	.word	0x00000000
        /*19c0*/ 	.short	0x010a
        /*19c2*/ 	.byte	0x07
	.zero		1


	//   ....[34]....
        /*19c4*/ 	.word	0x000036f0
        /*19c8*/ 	.word	0x000000ff
        /*19cc*/ 	.word	0x00000000
        /*19d0*/ 	.short	0x010a
        /*19d2*/ 	.byte	0x10
	.zero		1


	//   ....[35]....
        /*19d4*/ 	.word	0x00003730
        /*19d8*/ 	.word	0x000000ff
        /*19dc*/ 	.word	0x00000000
        /*19e0*/ 	.short	0x010a
        /*19e2*/ 	.byte	0x10
	.zero		1


	//   ....[36]....
        /*19e4*/ 	.word	0x00004d50
        /*19e8*/ 	.word	0x000000ff
        /*19ec*/ 	.word	0x00000000
        /*19f0*/ 	.short	0x0101
        /*19f2*/ 	.byte	0x08
	.zero		1


	//   ....[37]....
        /*19f4*/ 	.word	0x00006530
        /*19f8*/ 	.word	0x000000ff
        /*19fc*/ 	.word	0x00000000
        /*1a00*/ 	.short	0x0101
        /*1a02*/ 	.byte	0x08
	.zero		1


	//   ....[38]....
        /*1a04*/ 	.word	0x00015bd0
        /*1a08*/ 	.word	0x0000000e
        /*1a0c*/ 	.word	0x00000078
        /*1a10*/ 	.short	0x010a
        /*1a12*/ 	.byte	0x3f
	.zero		1


	//   ....[39]....
        /*1a14*/ 	.word	0x00015f60
        /*1a18*/ 	.word	0x00000004
        /*1a1c*/ 	.word	0x00000108
        /*1a20*/ 	.short	0x0101
        /*1a22*/ 	.byte	0x3f
	.zero		1


	//   ....[40]....
        /*1a24*/ 	.word	0x00016710
        /*1a28*/ 	.word	0x00000007
        /*1a2c*/ 	.word	0x00000000
        /*1a30*/ 	.short	0x010a
        /*1a32*/ 	.byte	0x3f
	.zero		1


	//   ....[41]....
        /*1a34*/ 	.word	0x00016790
        /*1a38*/ 	.word	0x00000009
        /*1a3c*/ 	.word	0x00000000
        /*1a40*/ 	.short	0x010a
        /*1a42*/ 	.byte	0x3f
	.zero		1


	//   ....[42]....
        /*1a44*/ 	.word	0x00016820
        /*1a48*/ 	.word	0x00000006
        /*1a4c*/ 	.word	0x00000000
        /*1a50*/ 	.short	0x010a
        /*1a52*/ 	.byte	0x3f
	.zero		1


	//   ....[43]....
        /*1a54*/ 	.word	0x000168b0
        /*1a58*/ 	.word	0x00000009
        /*1a5c*/ 	.word	0x00000000
        /*1a60*/ 	.short	0x010a
        /*1a62*/ 	.byte	0x3f
	.zero		1


	//   ....[44]....
        /*1a64*/ 	.word	0x00016940
        /*1a68*/ 	.word	0x00000006
        /*1a6c*/ 	.word	0x00000000
        /*1a70*/ 	.short	0x010a
        /*1a72*/ 	.byte	0x3f
	.zero		1


	//   ....[45]....
        /*1a74*/ 	.word	0x000169d0
        /*1a78*/ 	.word	0x00000009
        /*1a7c*/ 	.word	0x00000000
        /*1a80*/ 	.short	0x010a
        /*1a82*/ 	.byte	0x3f
	.zero		1


	//   ....[46]....
        /*1a84*/ 	.word	0x00016a60
        /*1a88*/ 	.word	0x00000006
        /*1a8c*/ 	.word	0x00000000
        /*1a90*/ 	.short	0x010a
        /*1a92*/ 	.byte	0x3f
	.zero		1


	//   ....[47]....
        /*1a94*/ 	.word	0x00016af0
        /*1a98*/ 	.word	0x00000009
        /*1a9c*/ 	.word	0x00000000
        /*1aa0*/ 	.short	0x010a
        /*1aa2*/ 	.byte	0x3f
	.zero		1


	//   ....[48]....
        /*1aa4*/ 	.word	0x00016b80
        /*1aa8*/ 	.word	0x00000006
        /*1aac*/ 	.word	0x00000000
        /*1ab0*/ 	.short	0x010a
        /*1ab2*/ 	.byte	0x3f
	.zero		1


	//   ....[49]....
        /*1ab4*/ 	.word	0x00016c10
        /*1ab8*/ 	.word	0x00000009
        /*1abc*/ 	.word	0x00000000
        /*1ac0*/ 	.short	0x010a
        /*1ac2*/ 	.byte	0x3f
	.zero		1


	//   ....[50]....
        /*1ac4*/ 	.word	0x00016ca0
        /*1ac8*/ 	.word	0x00000006
        /*1acc*/ 	.word	0x00000000
        /*1ad0*/ 	.short	0x010a
        /*1ad2*/ 	.byte	0x3f
	.zero		1


	//   ....[51]....
        /*1ad4*/ 	.word	0x00016d30
        /*1ad8*/ 	.word	0x00000009
        /*1adc*/ 	.word	0x00000000
        /*1ae0*/ 	.short	0x010a
        /*1ae2*/ 	.byte	0x3f
	.zero		1


	//   ....[52]....
        /*1ae4*/ 	.word	0x00016dc0
        /*1ae8*/ 	.word	0x00000006
        /*1aec*/ 	.word	0x00000000
        /*1af0*/ 	.short	0x010a
        /*1af2*/ 	.byte	0x3f
	.zero		1


	//   ....[53]....
        /*1af4*/ 	.word	0x00016e50
        /*1af8*/ 	.word	0x00000009
        /*1afc*/ 	.word	0x00000000
        /*1b00*/ 	.short	0x010a
        /*1b02*/ 	.byte	0x3f
	.zero		1


	//   ....[54]....
        /*1b04*/ 	.word	0x00016ee0
        /*1b08*/ 	.word	0x00000003
        /*1b0c*/ 	.word	0x00000000
        /*1b10*/ 	.short	0x010a
        /*1b12*/ 	.byte	0x3f
	.zero		1


	//   ....[55]....
        /*1b14*/ 	.word	0x00016f50
        /*1b18*/ 	.word	0x00000009
        /*1b1c*/ 	.word	0x00000000
        /*1b20*/ 	.short	0x010a
        /*1b22*/ 	.byte	0x3f
	.zero		1


	//   ....[56]....
        /*1b24*/ 	.word	0x00016fc0
        /*1b28*/ 	.word	0x00000000
        /*1b2c*/ 	.word	0x00000000
        /*1b30*/ 	.short	0x010a
        /*1b32*/ 	.byte	0x3f
	.zero		1


	//   ....[57]....
        /*1b34*/ 	.word	0x000170a0
        /*1b38*/ 	.word	0x0000000e
        /*1b3c*/ 	.word	0x00000078
        /*1b40*/ 	.short	0x010a
        /*1b42*/ 	.byte	0x3f
	.zero		1


	//   ....[58]....
        /*1b44*/ 	.word	0x00017180
        /*1b48*/ 	.word	0x00000007
        /*1b4c*/ 	.word	0x00000000
        /*1b50*/ 	.short	0x010a
        /*1b52*/ 	.byte	0x3f
	.zero		1


	//   ....[59]....
        /*1b54*/ 	.word	0x000171d0
        /*1b58*/ 	.word	0x00000009
        /*1b5c*/ 	.word	0x00000000
        /*1b60*/ 	.short	0x010a
        /*1b62*/ 	.byte	0x3f
	.zero		1


	//   ....[60]....
        /*1b64*/ 	.word	0x00017220
        /*1b68*/ 	.word	0x00000006
        /*1b6c*/ 	.word	0x00000000
        /*1b70*/ 	.short	0x010a
        /*1b72*/ 	.byte	0x3f
	.zero		1


	//   ....[61]....
        /*1b74*/ 	.word	0x00017270
        /*1b78*/ 	.word	0x00000009
        /*1b7c*/ 	.word	0x00000000
        /*1b80*/ 	.short	0x010a
        /*1b82*/ 	.byte	0x3f
	.zero		1


	//   ....[62]....
        /*1b84*/ 	.word	0x000172c0
        /*1b88*/ 	.word	0x00000006
        /*1b8c*/ 	.word	0x00000000
        /*1b90*/ 	.short	0x010a
        /*1b92*/ 	.byte	0x3f
	.zero		1


	//   ....[63]....
        /*1b94*/ 	.word	0x00017310
        /*1b98*/ 	.word	0x00000009
        /*1b9c*/ 	.word	0x00000000
        /*1ba0*/ 	.short	0x010a
        /*1ba2*/ 	.byte	0x3f
	.zero		1


	//   ....[64]....
        /*1ba4*/ 	.word	0x00017360
        /*1ba8*/ 	.word	0x00000006
        /*1bac*/ 	.word	0x00000000
        /*1bb0*/ 	.short	0x010a
        /*1bb2*/ 	.byte	0x3f
	.zero		1


	//   ....[65]....
        /*1bb4*/ 	.word	0x000173b0
        /*1bb8*/ 	.word	0x00000009
        /*1bbc*/ 	.word	0x00000000
        /*1bc0*/ 	.short	0x010a
        /*1bc2*/ 	.byte	0x3f
	.zero		1


	//   ....[66]....
        /*1bc4*/ 	.word	0x00017400
        /*1bc8*/ 	.word	0x00000006
        /*1bcc*/ 	.word	0x00000000
        /*1bd0*/ 	.short	0x010a
        /*1bd2*/ 	.byte	0x3f
	.zero		1


	//   ....[67]....
        /*1bd4*/ 	.word	0x00017450
        /*1bd8*/ 	.word	0x00000009
        /*1bdc*/ 	.word	0x00000000
        /*1be0*/ 	.short	0x010a
        /*1be2*/ 	.byte	0x3f
	.zero		1


	//   ....[68]....
        /*1be4*/ 	.word	0x000174a0
        /*1be8*/ 	.word	0x00000006
        /*1bec*/ 	.word	0x00000000
        /*1bf0*/ 	.short	0x010a
        /*1bf2*/ 	.byte	0x3f
	.zero		1


	//   ....[69]....
        /*1bf4*/ 	.word	0x000174f0
        /*1bf8*/ 	.word	0x00000009
        /*1bfc*/ 	.word	0x00000000
        /*1c00*/ 	.short	0x010a
        /*1c02*/ 	.byte	0x3f
	.zero		1


	//   ....[70]....
        /*1c04*/ 	.word	0x00017540
        /*1c08*/ 	.word	0x00000006
        /*1c0c*/ 	.word	0x00000000
        /*1c10*/ 	.short	0x010a
        /*1c12*/ 	.byte	0x3f
	.zero		1


	//   ....[71]....
        /*1c14*/ 	.word	0x00017590
        /*1c18*/ 	.word	0x00000009
        /*1c1c*/ 	.word	0x00000000
        /*1c20*/ 	.short	0x010a
        /*1c22*/ 	.byte	0x3f
	.zero		1


	//----- nvinfo : EIATTR_NUM_MBARRIERS
	.align		4
.L_30:
        /*1c24*/ 	.byte	0x03, 0x38
        /*1c26*/ 	.short	0x0020


	//----- nvinfo : EIATTR_EXIT_INSTR_OFFSETS
	.align		4
        /*1c28*/ 	.byte	0x04, 0x1c
        /*1c2a*/ 	.short	(.L_32 - .L_31)


	//   ....[0]....
.L_31:
        /*1c2c*/ 	.word	0x000007f0


	//   ....[1]....
        /*1c30*/ 	.word	0x00001150


	//   ....[2]....
        /*1c34*/ 	.word	0x000151d0


	//   ....[3]....
        /*1c38*/ 	.word	0x00015860


	//   ....[4]....
        /*1c3c*/ 	.word	0x00016f30


	//----- nvinfo : EIATTR_MAX_THREADS
	.align		4
.L_32:
        /*1c40*/ 	.byte	0x04, 0x05
        /*1c42*/ 	.short	(.L_34 - .L_33)
.L_33:
        /*1c44*/ 	.word	0x00000180
        /*1c48*/ 	.word	0x00000001
        /*1c4c*/ 	.word	0x00000001


	//----- nvinfo : EIATTR_CRS_STACK_SIZE
	.align		4
.L_34:
        /*1c50*/ 	.byte	0x04, 0x1e
        /*1c52*/ 	.short	(.L_36 - .L_35)
.L_35:
        /*1c54*/ 	.word	0x00000000


	//----- nvinfo : EIATTR_CBANK_PARAM_SIZE
	.align		4
.L_36:
        /*1c58*/ 	.byte	0x03, 0x19
        /*1c5a*/ 	.short	0x0470


	//----- nvinfo : EIATTR_PARAM_CBANK
	.align		4
        /*1c5c*/ 	.byte	0x04, 0x0a
        /*1c5e*/ 	.short	(.L_38 - .L_37)
	.align		4
.L_37:
        /*1c60*/ 	.word	index@(.nv.constant0._ZN7cutlass13device_kernelINS_4gemm6kernel13GemmUniversalIN4cute5tupleIJiiiiEEENS1_10collective13CollectiveMmaINS1_37MainloopSm90TmaGmmaWarpSpecializedFP8ILi15ENS5_IJNS4_1CILi1EEESB_SB_EEENS1_35KernelTmaWarpSpecializedCooperativeEEENS5_IJNSA_ILi384EEENSA_ILi96EEENSA_ILi32EEEEEENS_12float_e4m3_tENS5_IJlSB_lEEESJ_SK_NS4_8TiledMMAINS4_8MMA_AtomIJNS4_4SM904GMMA30MMA_64x96x32_F32E4M3E4M3_SS_TNILNSO_7ScaleInE1ELSQ_1EEEEEENS4_6LayoutINS5_IJNSA_ILi2EEESB_SB_EEENS5_IJSB_NSA_ILi0EEESW_EEEEENS5_IJNS4_10UnderscoreESZ_SZ_EEEEENS4_13SM90_TMA_LOADENS4_14ComposedLayoutINS4_7SwizzleILi1ELi4ELi3EEENS4_18smem_ptr_flag_bitsILi8EEENST_INS5_IJNSA_ILi8EEESH_EEENS5_IJSH_SB_EEEEEEEvNS4_8identityES12_S1C_vS1D_EENS_8epilogue10collective6detail29Sm90TmaWarpSpecializedAdapterINS1G_15DefaultEpilogueISJ_SK_SK_NS1F_6thread17LinearCombinationISJ_Li1EffLNS1K_9ScaleType4KindE0ELNS_15FloatRoundStyleE2ESJ_EENS1_15EpilogueDefaultEEEEEvvEEEEvNT_6ParamsE)
        /*1c64*/ 	.short	0x0210
        /*1c66*/ 	.short	0x0470


	//----- nvinfo : EIATTR_SW_WAR
	.align		4
.L_38:
        /*1c68*/ 	.byte	0x04, 0x36
        /*1c6a*/ 	.short	(.L_40 - .L_39)
.L_39:
        /*1c6c*/ 	.word	0x00000008
.L_40:


//--------------------- .nv.callgraph             --------------------------
	.section	.nv.callgraph,"",@"SHT_CUDA_CALLGRAPH"
	.align	4
	.sectionentsize	8
	.align		4
        /*0000*/ 	.word	0x00000000
	.align		4
        /*0004*/ 	.word	0xffffffff
	.align		4
        /*0008*/ 	.word	0x00000000
	.align		4
        /*000c*/ 	.word	0xfffffffe
	.align		4
        /*0010*/ 	.word	0x00000000
	.align		4
        /*0014*/ 	.word	0xfffffffd
	.align		4
        /*0018*/ 	.word	0x00000000
	.align		4
        /*001c*/ 	.word	0xfffffffc


//--------------------- .nv.constant4             --------------------------
	.section	.nv.constant4,"a",@progbits
	.align	8
	.align		8
.nv.constant4:
        /*0000*/ 	.dword	_ZN40_INTERNAL_d58020b7_4_k_cu_4b2aa78b_118894cuda3std3__45__cpo5beginE
	.align		8
        /*0008*/ 	.dword	_ZN40_INTERNAL_d58020b7_4_k_cu_4b2aa78b_118894cuda3std3__45__cpo3endE
	.align		8
        /*0010*/ 	.dword	_ZN40_INTERNAL_d58020b7_4_k_cu_4b2aa78b_118894cuda3std3__45__cpo6cbeginE
	.align		8
        /*0018*/ 	.dword	_ZN40_INTERNAL_d58020b7_4_k_cu_4b2aa78b_118894cuda3std3__45__cpo4cendE
	.align		8
        /*0020*/ 	.dword	_ZN40_INTERNAL_d58020b7_4_k_cu_4b2aa78b_118894cuda3std3__442_GLOBAL__N__d58020b7_4_k_cu_4b2aa78b_118896ignoreE
	.align		8
        /*0028*/ 	.dword	_ZN40_INTERNAL_d58020b7_4_k_cu_4b2aa78b_118894cuda3std3__419piecewise_constructE
	.align		8
        /*0030*/ 	.dword	_ZN40_INTERNAL_d58020b7_4_k_cu_4b2aa78b_118894cuda3std3__48in_placeE
	.align		8
        /*0038*/ 	.dword	_ZN40_INTERNAL_d58020b7_4_k_cu_4b2aa78b_118894cuda3std6ranges3__45__cpo4swapE
	.align		8
        /*0040*/ 	.dword	_ZN40_INTERNAL_d58020b7_4_k_cu_4b2aa78b_118894cuda3std6ranges3__45__cpo9iter_moveE
	.align		8
        /*0048*/ 	.dword	_ZN40_INTERNAL_d58020b7_4_k_cu_4b2aa78b_118894cute7productE
	.align		8
        /*0050*/ 	.dword	_ZN40_INTERNAL_d58020b7_4_k_cu_4b2aa78b_118894cute1_E


//--------------------- .text._ZN7cutlass13device_kernelINS_4gemm6kernel13GemmUniversalIN4cute5tupleIJiiiiEEENS1_10collective13CollectiveMmaINS1_37MainloopSm90TmaGmmaWarpSpecializedFP8ILi15ENS5_IJNS4_1CILi1EEESB_SB_EEENS1_35KernelTmaWarpSpecializedCooperativeEEENS5_IJNSA_ILi384EEENSA_ILi96EEENSA_ILi32EEEEEENS_12float_e4m3_tENS5_IJlSB_lEEESJ_SK_NS4_8TiledMMAINS4_8MMA_AtomIJNS4_4SM904GMMA30MMA_64x96x32_F32E4M3E4M3_SS_TNILNSO_7ScaleInE1ELSQ_1EEEEEENS4_6LayoutINS5_IJNSA_ILi2EEESB_SB_EEENS5_IJSB_NSA_ILi0EEESW_EEEEENS5_IJNS4_10UnderscoreESZ_SZ_EEEEENS4_13SM90_TMA_LOADENS4_14ComposedLayoutINS4_7SwizzleILi1ELi4ELi3EEENS4_18smem_ptr_flag_bitsILi8EEENST_INS5_IJNSA_ILi8EEESH_EEENS5_IJSH_SB_EEEEEEEvNS4_8identityES12_S1C_vS1D_EENS_8epilogue10collective6detail29Sm90TmaWarpSpecializedAdapterINS1G_15DefaultEpilogueISJ_SK_SK_NS1F_6thread17LinearCombinationISJ_Li1EffLNS1K_9ScaleType4KindE0ELNS_15FloatRoundStyleE2ESJ_EENS1_15EpilogueDefaultEEEEEvvEEEEvNT_6ParamsE --------------------------
	.section	.text._ZN7cutlass13device_kernelINS_4gemm6kernel13GemmUniversalIN4cute5tupleIJiiiiEEENS1_10collective13CollectiveMmaINS1_37MainloopSm90TmaGmmaWarpSpecializedFP8ILi15ENS5_IJNS4_1CILi1EEESB_SB_EEENS1_35KernelTmaWarpSpecializedCooperativeEEENS5_IJNSA_ILi384EEENSA_ILi96EEENSA_ILi32EEEEEENS_12float_e4m3_tENS5_IJlSB_lEEESJ_SK_NS4_8TiledMMAINS4_8MMA_AtomIJNS4_4SM904GMMA30MMA_64x96x32_F32E4M3E4M3_SS_TNILNSO_7ScaleInE1ELSQ_1EEEEEENS4_6LayoutINS5_IJNSA_ILi2EEESB_SB_EEENS5_IJSB_NSA_ILi0EEESW_EEEEENS5_IJNS4_10UnderscoreESZ_SZ_EEEEENS4_13SM90_TMA_LOADENS4_14ComposedLayoutINS4_7SwizzleILi1ELi4ELi3EEENS4_18smem_ptr_flag_bitsILi8EEENST_INS5_IJNSA_ILi8EEESH_EEENS5_IJSH_SB_EEEEEEEvNS4_8identityES12_S1C_vS1D_EENS_8epilogue10collective6detail29Sm90TmaWarpSpecializedAdapterINS1G_15DefaultEpilogueISJ_SK_SK_NS1F_6thread17LinearCombinationISJ_Li1EffLNS1K_9ScaleType4KindE0ELNS_15FloatRoundStyleE2ESJ_EENS1_15EpilogueDefaultEEEEEvvEEEEvNT_6ParamsE,"ax",@progbits
	.align	128
.text._ZN7cutlass13device_kernelINS_4gemm6kernel13GemmUniversalIN4cute5tupleIJiiiiEEENS1_10collective13CollectiveMmaINS1_37MainloopSm90TmaGmmaWarpSpecializedFP8ILi15ENS5_IJNS4_1CILi1EEESB_SB_EEENS1_35KernelTmaWarpSpecializedCooperativeEEENS5_IJNSA_ILi384EEENSA_ILi96EEENSA_ILi32EEEEEENS_12float_e4m3_tENS5_IJlSB_lEEESJ_SK_NS4_8TiledMMAINS4_8MMA_AtomIJNS4_4SM904GMMA30MMA_64x96x32_F32E4M3E4M3_SS_TNILNSO_7ScaleInE1ELSQ_1EEEEEENS4_6LayoutINS5_IJNSA_ILi2EEESB_SB_EEENS5_IJSB_NSA_ILi0EEESW_EEEEENS5_IJNS4_10UnderscoreESZ_SZ_EEEEENS4_13SM90_TMA_LOADENS4_14ComposedLayoutINS4_7SwizzleILi1ELi4ELi3EEENS4_18smem_ptr_flag_bitsILi8EEENST_INS5_IJNSA_ILi8EEESH_EEENS5_IJSH_SB_EEEEEEEvNS4_8identityES12_S1C_vS1D_EENS_8epilogue10collective6detail29Sm90TmaWarpSpecializedAdapterINS1G_15DefaultEpilogueISJ_SK_SK_NS1F_6thread17LinearCombinationISJ_Li1EffLNS1K_9ScaleType4KindE0ELNS_15FloatRoundStyleE2ESJ_EENS1_15EpilogueDefaultEEEEEvvEEEEvNT_6ParamsE:
        .type           _ZN7cutlass13device_kernelINS_4gemm6kernel13GemmUniversalIN4cute5tupleIJiiiiEEENS1_10collective13CollectiveMmaINS1_37MainloopSm90TmaGmmaWarpSpecializedFP8ILi15ENS5_IJNS4_1CILi1EEESB_SB_EEENS1_35KernelTmaWarpSpecializedCooperativeEEENS5_IJNSA_ILi384EEENSA_ILi96EEENSA_ILi32EEEEEENS_12float_e4m3_tENS5_IJlSB_lEEESJ_SK_NS4_8TiledMMAINS4_8MMA_AtomIJNS4_4SM904GMMA30MMA_64x96x32_F32E4M3E4M3_SS_TNILNSO_7ScaleInE1ELSQ_1EEEEEENS4_6LayoutINS5_IJNSA_ILi2EEESB_SB_EEENS5_IJSB_NSA_ILi0EEESW_EEEEENS5_IJNS4_10UnderscoreESZ_SZ_EEEEENS4_13SM90_TMA_LOADENS4_14ComposedLayoutINS4_7SwizzleILi1ELi4ELi3EEENS4_18smem_ptr_flag_bitsILi8EEENST_INS5_IJNSA_ILi8EEESH_EEENS5_IJSH_SB_EEEEEEEvNS4_8identityES12_S1C_vS1D_EENS_8epilogue10collective6detail29Sm90TmaWarpSpecializedAdapterINS1G_15DefaultEpilogueISJ_SK_SK_NS1F_6thread17LinearCombinationISJ_Li1EffLNS1K_9ScaleType4KindE0ELNS_15FloatRoundStyleE2ESJ_EENS1_15EpilogueDefaultEEEEEvvEEEEvNT_6ParamsE,@function
        .size           _ZN7cutlass13device_kernelINS_4gemm6kernel13GemmUniversalIN4cute5tupleIJiiiiEEENS1_10collective13CollectiveMmaINS1_37MainloopSm90TmaGmmaWarpSpecializedFP8ILi15ENS5_IJNS4_1CILi1EEESB_SB_EEENS1_35KernelTmaWarpSpecializedCooperativeEEENS5_IJNSA_ILi384EEENSA_ILi96EEENSA_ILi32EEEEEENS_12float_e4m3_tENS5_IJlSB_lEEESJ_SK_NS4_8TiledMMAINS4_8MMA_AtomIJNS4_4SM904GMMA30MMA_64x96x32_F32E4M3E4M3_SS_TNILNSO_7ScaleInE1ELSQ_1EEEEEENS4_6LayoutINS5_IJNSA_ILi2EEESB_SB_EEENS5_IJSB_NSA_ILi0EEESW_EEEEENS5_IJNS4_10UnderscoreESZ_SZ_EEEEENS4_13SM90_TMA_LOADENS4_14ComposedLayoutINS4_7SwizzleILi1ELi4ELi3EEENS4_18smem_ptr_flag_bitsILi8EEENST_INS5_IJNSA_ILi8EEESH_EEENS5_IJSH_SB_EEEEEEEvNS4_8identityES12_S1C_vS1D_EENS_8epilogue10collective6detail29Sm90TmaWarpSpecializedAdapterINS1G_15DefaultEpilogueISJ_SK_SK_NS1F_6thread17LinearCombinationISJ_Li1EffLNS1K_9ScaleType4KindE0ELNS_15FloatRoundStyleE2ESJ_EENS1_15EpilogueDefaultEEEEEvvEEEEvNT_6ParamsE,(.L_x_98 - _ZN7cutlass13device_kernelINS_4gemm6kernel13GemmUniversalIN4cute5tupleIJiiiiEEENS1_10collective13CollectiveMmaINS1_37MainloopSm90TmaGmmaWarpSpecializedFP8ILi15ENS5_IJNS4_1CILi1EEESB_SB_EEENS1_35KernelTmaWarpSpecializedCooperativeEEENS5_IJNSA_ILi384EEENSA_ILi96EEENSA_ILi32EEEEEENS_12float_e4m3_tENS5_IJlSB_lEEESJ_SK_NS4_8TiledMMAINS4_8MMA_AtomIJNS4_4SM904GMMA30MMA_64x96x32_F32E4M3E4M3_SS_TNILNSO_7ScaleInE1ELSQ_1EEEEEENS4_6LayoutINS5_IJNSA_ILi2EEESB_SB_EEENS5_IJSB_NSA_ILi0EEESW_EEEEENS5_IJNS4_10UnderscoreESZ_SZ_EEEEENS4_13SM90_TMA_LOADENS4_14ComposedLayoutINS4_7SwizzleILi1ELi4ELi3EEENS4_18smem_ptr_flag_bitsILi8EEENST_INS5_IJNSA_ILi8EEESH_EEENS5_IJSH_SB_EEEEEEEvNS4_8identityES12_S1C_vS1D_EENS_8epilogue10collective6detail29Sm90TmaWarpSpecializedAdapterINS1G_15DefaultEpilogueISJ_SK_SK_NS1F_6thread17LinearCombinationISJ_Li1EffLNS1K_9ScaleType4KindE0ELNS_15FloatRoundStyleE2ESJ_EENS1_15EpilogueDefaultEEEEEvvEEEEvNT_6ParamsE)
        .other          _ZN7cutlass13device_kernelINS_4gemm6kernel13GemmUniversalIN4cute5tupleIJiiiiEEENS1_10collective13CollectiveMmaINS1_37MainloopSm90TmaGmmaWarpSpecializedFP8ILi15ENS5_IJNS4_1CILi1EEESB_SB_EEENS1_35KernelTmaWarpSpecializedCooperativeEEENS5_IJNSA_ILi384EEENSA_ILi96EEENSA_ILi32EEEEEENS_12float_e4m3_tENS5_IJlSB_lEEESJ_SK_NS4_8TiledMMAINS4_8MMA_AtomIJNS4_4SM904GMMA30MMA_64x96x32_F32E4M3E4M3_SS_TNILNSO_7ScaleInE1ELSQ_1EEEEEENS4_6LayoutINS5_IJNSA_ILi2EEESB_SB_EEENS5_IJSB_NSA_ILi0EEESW_EEEEENS5_IJNS4_10UnderscoreESZ_SZ_EEEEENS4_13SM90_TMA_LOADENS4_14ComposedLayoutINS4_7SwizzleILi1ELi4ELi3EEENS4_18smem_ptr_flag_bitsILi8EEENST_INS5_IJNSA_ILi8EEESH_EEENS5_IJSH_SB_EEEEEEEvNS4_8identityES12_S1C_vS1D_EENS_8epilogue10collective6detail29Sm90TmaWarpSpecializedAdapterINS1G_15DefaultEpilogueISJ_SK_SK_NS1F_6thread17LinearCombinationISJ_Li1EffLNS1K_9ScaleType4KindE0ELNS_15FloatRoundStyleE2ESJ_EENS1_15EpilogueDefaultEEEEEvvEEEEvNT_6ParamsE,@"STO_CUDA_ENTRY STV_DEFAULT"
_ZN7cutlass13device_kernelINS_4gemm6kernel13GemmUniversalIN4cute5tupleIJiiiiEEENS1_10collective13CollectiveMmaINS1_37MainloopSm90TmaGmmaWarpSpecializedFP8ILi15ENS5_IJNS4_1CILi1EEESB_SB_EEENS1_35KernelTmaWarpSpecializedCooperativeEEENS5_IJNSA_ILi384EEENSA_ILi96EEENSA_ILi32EEEEEENS_12float_e4m3_tENS5_IJlSB_lEEESJ_SK_NS4_8TiledMMAINS4_8MMA_AtomIJNS4_4SM904GMMA30MMA_64x96x32_F32E4M3E4M3_SS_TNILNSO_7ScaleInE1ELSQ_1EEEEEENS4_6LayoutINS5_IJNSA_ILi2EEESB_SB_EEENS5_IJSB_NSA_ILi0EEESW_EEEEENS5_IJNS4_10UnderscoreESZ_SZ_EEEEENS4_13SM90_TMA_LOADENS4_14ComposedLayoutINS4_7SwizzleILi1ELi4ELi3EEENS4_18smem_ptr_flag_bitsILi8EEENST_INS5_IJNSA_ILi8EEESH_EEENS5_IJSH_SB_EEEEEEEvNS4_8identityES12_S1C_vS1D_EENS_8epilogue10collective6detail29Sm90TmaWarpSpecializedAdapterINS1G_15DefaultEpilogueISJ_SK_SK_NS1F_6thread17LinearCombinationISJ_Li1EffLNS1K_9ScaleType4KindE0ELNS_15FloatRoundStyleE2ESJ_EENS1_15EpilogueDefaultEEEEEvvEEEEvNT_6ParamsE:
[----:B------:R-:W0:Y:S02]  /*0000*/  LDC R1, c[0x0][0x28] ;  /* 0x00000a00ff017b82 */ /* 0x000e240000000800 */
[----:B0-----:R-:W-:Y:S01]  /*0010*/  VIADD R1, R1, 0xfffffe60 ;  /* 0xfffffe6001017836 */ /* 0x001fe20000000000 */
[----:B------:R-:W0:Y:S01]  /*0020*/  S2R R2, SR_TID.X ;  /* 0x0000000000027919 */ /* 0x000e220000002100 */
[----:B------:R-:W-:Y:S01]  /*0030*/  ELECT P0, URZ, PT ;  /* 0x00000000003f782f */ /* 0x000fe20003800000 */
[----:B------:R-:W-:Y:S01]  /*0040*/  BSSY B0, `(.L_x_0) ;  /* 0x0000015000007945 */ /* 0x000fe20003800000 */
[--C-:B0-----:R-:W-:Y:S02]  /*0050*/  SHF.R.U32.HI R0, RZ, 0x5, R2.reuse ;  /* 0x00000005ff007819 */ /* 0x101fe40000011602 */
[----:B------:R-:W-:-:S03]  /*0060*/  SHF.R.U32.HI R2, RZ, 0x7, R2 ;  /* 0x00000007ff027819 */ /* 0x000fc60000011602 */
[----:B------:R-:W0:Y:S04]  /*0070*/  SHFL.IDX PT, R3, R0, RZ, 0x1f ;  /* 0x00001fff00037589 */ /* 0x000e2800000e0000 */
[----:B------:R-:W1:Y:S01]  /*0080*/  SHFL.IDX PT, R2, R2, RZ, 0x1f ;  /* 0x00001fff02027589 */ /* 0x000e6200000e0000 */
[----:B0-----:R-:W-:Y:S02]  /*0090*/  R2UR UR4, R3 ;  /* 0x00000000030472ca */ /* 0x001fe400000e0000 */
[----:B-1----:R-:W-:-:S11]  /*00a0*/  R2UR UR6, R2 ;  /* 0x00000000020672ca */ /* 0x002fd600000e0000 */
[----:B------:R-:W-:Y:S02]  /*00b0*/  USHF.R.S32.HI UR5, URZ, 0x1f, UR4 ;  /* 0x0000001f3f057899 */ /* 0x000fe40008011404 */
[----:B------:R-:W-:Y:S02]  /*00c0*/  ISETP.NE.OR P0, PT, RZ, UR4, !P0 ;  /* 0x00000004ff007c0c */ /* 0x000fe4000c705670 */
[----:B------:R-:W-:-:S04]  /*00d0*/  ULEA.HI UR5, UR5, UR4, URZ, 0x2 ;  /* 0x0000000405057291 */ /* 0x000fc8000f8f103f */
[----:B------:R-:W-:-:S04]  /*00e0*/  ULOP3.LUT UR5, UR5, 0xfffffffc, URZ, 0xc0, !UPT ;  /* 0xfffffffc05057892 */ /* 0x000fc8000f8ec03f */
[----:B------:R-:W-:-:S03]  /*00f0*/  UIADD3 UR8, UR4, -UR5, URZ ;  /* 0x8000000504087290 */ /* 0x000fc6000fffe03f */
[----:B------:R-:W-:Y:S09]  /*0100*/  @P0 BRA `(.L_x_1) ;  /* 0x0000000000200947 */ /* 0x000ff20003800000 */
[----:B------:R-:W-:Y:S02]  /*0110*/  ULDC.64 UR4, c[0x0][0x198] ;  /* 0x0000660000047ab9 */ /* 0x000fe40000000a00 */
[----:B------:R-:W-:Y:S02]  /*0120*/  UIADD3 UR10, UP0, UR4, 0xf0, URZ ;  /* 0x000000f0040a7890 */ /* 0x000fe4000ff1e03f */
[----:B------:R-:W-:Y:S02]  /*0130*/  UIADD3 UR4, UP1, UR4, 0x1f0, URZ ;  /* 0x000001f004047890 */ /* 0x000fe4000ff3e03f */
[----:B------:R-:W-:Y:S02]  /*0140*/  UIADD3.X UR11, URZ, UR5, URZ, UP0, !UPT ;  /* 0x000000053f0b7290 */ /* 0x000fe400087fe43f */
[----:B------:R-:W-:-:S07]  /*0150*/  UIADD3.X UR5, URZ, UR5, URZ, UP1, !UPT ;  /* 0x000000053f057290 */ /* 0x000fce0008ffe43f */
[----:B------:R0:W-:Y:S02]  /*0160*/  UTMACCTL.PF [UR10] ;  /* 0x000000000a0079b9 */ /* 0x0001e40008040000 */
[----:B------:R0:W-:Y:S02]  /*0170*/  UTMACCTL.PF [UR4] ;  /* 0x00000000040079b9 */ /* 0x0001e40008040000 */
[----:B0-----:R-:W-:Y:S01]  /*0180*/  NOP ;  /* 0x0000000000007918 */ /* 0x001fe20000000000 */
.L_x_1:
[----:B------:R-:W-:Y:S05]  /*0190*/  BSYNC B0 ;  /* 0x0000000000007941 */ /* 0x000fea0003800000 */
.L_x_0:
[----:B------:R-:W0:Y:S01]  /*01a0*/  SHFL.IDX PT, R2, R0, RZ, 0x1f ;  /* 0x00001fff00027589 */ /* 0x000e2200000e0000 */
[----:B------:R-:W-:Y:S01]  /*01b0*/  UISETP.NE.AND UP0, UPT, UR8, 0x3, UPT ;  /* 0x000000030800788c */ /* 0x000fe2000bf05270 */
[----:B------:R-:W-:Y:S01]  /*01c0*/  ISETP.NE.AND P1, PT, RZ, UR6, PT ;  /* 0x00000006ff007c0c */ /* 0x000fe2000bf25270 */
[----:B------:R-:W-:Y:S02]  /*01d0*/  UIADD3 UR10, UR6, -0x1, URZ ;  /* 0xffffffff060a7890 */ /* 0x000fe4000fffe03f */
[----:B------:R-:W-:Y:S02]  /*01e0*/  UISETP.EQ.OR UP0, UPT, UR8, URZ, !UP0 ;  /* 0x0000003f0800728c */ /* 0x000fe4000c702670 */
[----:B------:R-:W-:Y:S02]  /*01f0*/  UISETP.GE.U32.AND UP1, UPT, UR10, 0x2, UPT ;  /* 0x000000020a00788c */ /* 0x000fe4000bf26070 */
[----:B------:R-:W-:-:S04]  /*0200*/  UISETP.EQ.AND UP0, UPT, UR6, URZ, UP0 ;  /* 0x0000003f0600728c */ /* 0x000fc80008702270 */
[----:B------:R-:W-:-:S04]  /*0210*/  USEL UR13, URZ, 0x1, !UP0 ;  /* 0x000000013f0d7887 */ /* 0x000fc8000c000000 */
[----:B------:R-:W-:Y:S01]  /*0220*/  USEL UR13, UR13, 0x2, UP1 ;  /* 0x000000020d0d7887 */ /* 0x000fe20008800000 */
[----:B0-----:R-:W-:-:S13]  /*0230*/  ISETP.NE.AND P0, PT, R2, RZ, PT ;  /* 0x000000ff0200720c */ /* 0x001fda0003f05270 */
[----:B------:R-:W-:Y:S05]  /*0240*/  @P0 BRA `(.L_x_2) ;  /* 0x0000000000bc0947 */ /* 0x000fea0003800000 */
[----:B------:R-:W-:Y:S01]  /*0250*/  ELECT P0, URZ, PT ;  /* 0x00000000003f782f */ /* 0x000fe20003800000 */
[----:B------:R-:W-:-:S12]  /*0260*/  BSSY B0, `(.L_x_2) ;  /* 0x000002d000007945 */ /* 0x000fd80003800000 */
[----:B------:R-:W-:Y:S05]  /*0270*/  @!P0 BRA `(.L_x_3) ;  /* 0x0000000000ac8947 */ /* 0x000fea0003800000 */
[----:B------:R-:W0:Y:S01]  /*0280*/  S2UR UR9, SR_CgaCtaId ;  /* 0x00000000000979c3 */ /* 0x000e220000008800 */
[----:B------:R-:W-:Y:S01]  /*0290*/  UMOV UR4, 0x400 ;  /* 0x0000040000047882 */ /* 0x000fe20000000000 */
[----:B------:R-:W-:Y:S01]  /*02a0*/  UMOV UR5, 0x1 ;  /* 0x0000000100057882 */ /* 0x000fe20000000000 */
[----:B------:R-:W-:Y:S02]  /*02b0*/  UMOV UR6, 0x100 ;  /* 0x0000010000067882 */ /* 0x000fe40000000000 */
[----:B------:R-:W-:-:S04]  /*02c0*/  UIADD3 UR6, -UR6, 0x100000, URZ ;  /* 0x0010000006067890 */ /* 0x000fc8000fffe13f */
[----:B------:R-:W-:Y:S02]  /*02d0*/  USHF.L.U32 UR7, UR6, 0xb, URZ ;  /* 0x0000000b06077899 */ /* 0x000fe4000800063f */
[----:B------:R-:W-:Y:S02]  /*02e0*/  USHF.L.U32 UR6, UR6, 0x1, URZ ;  /* 0x0000000106067899 */ /* 0x000fe4000800063f */
[----:B0-----:R-:W-:Y:S02]  /*02f0*/  ULEA UR9, UR9, UR4, 0x18 ;  /* 0x0000000409097291 */ /* 0x001fe4000f8ec03f */
[----:B------:R-:W-:-:S04]  /*0300*/  UIADD3 UR4, -UR5, 0x100000, URZ ;  /* 0x0010000005047890 */ /* 0x000fc8000fffe13f */
[----:B------:R-:W-:Y:S02]  /*0310*/  USHF.L.U32 UR5, UR4, 0xb, URZ ;  /* 0x0000000b04057899 */ /* 0x000fe4000800063f */
[----:B------:R-:W-:Y:S01]  /*0320*/  USHF.L.U32 UR4, UR4, 0x1, URZ ;  /* 0x0000000104047899 */ /* 0x000fe2000800063f */
[----:B------:R-:W0:Y:S11]  /*0330*/  FENCE.VIEW.ASYNC.S ;  /* 0x00000000000073c6 */ /* 0x000e360000000000 */
[----:B0-----:R0:W1:Y:S01]  /*0340*/  SYNCS.EXCH.64 URZ, [UR9], UR4 ;  /* 0x00000004093f75b2 */ /* 0x0010620008000100 */
[----:B------:R0:W2:Y:S01]  /*0350*/  SYNCS.EXCH.64 URZ, [UR9+0x78], UR6 ;  /* 0x00007806093f75b2 */ /* 0x0000a20008000100 */
[----:B------:R0:W3:Y:S01]  /*0360*/  SYNCS.EXCH.64 URZ, [UR9+0x8], UR4 ;  /* 0x00000804093f75b2 */ /* 0x0000e20008000100 */
[----:B------:R0:W4:Y:S01]  /*0370*/  SYNCS.EXCH.64 URZ, [UR9+0x80], UR6 ;  /* 0x00008006093f75b2 */ /* 0x0001220008000100 */
[----:B------:R0:W0:Y:S01]  /*0380*/  SYNCS.EXCH.64 URZ, [UR9+0x10], UR4 ;  /* 0x00001004093f75b2 */ /* 0x0000220008000100 */
        /* <DEDUP_REMOVED lines=25> */
[----:B-1234-:R-:W-:Y:S01]  /*0520*/  NOP ;  /* 0x0000000000007918 */ /* 0x01efe20000000000 */
.L_x_3:
[----:B0-----:R-:W-:Y:S05]  /*0530*/  BSYNC B0 ;  /* 0x0000000000007941 */ /* 0x001fea0003800000 */
.L_x_2:
[----:B------:R-:W0:Y:S01]  /*0540*/  LDC R5, c[0x0][0x65c] ;  /* 0x00019700ff057b82 */ /* 0x000e220000000800 */
[----:B------:R1:W2:Y:S01]  /*0550*/  SHFL.IDX PT, R2, R0, RZ, 0x1f ;  /* 0x00001fff00027589 */ /* 0x0002a200000e0000 */
[----:B------:R-:W-:Y:S01]  /*0560*/  ELECT P0, URZ, PT ;  /* 0x00000000003f782f */ /* 0x000fe20003800000 */
[----:B------:R-:W-:Y:S01]  /*0570*/  IMAD.MOV.U32 R3, RZ, RZ, RZ ;  /* 0x000000ffff037224 */ /* 0x000fe200078e00ff */
[----:B------:R-:W-:Y:S01]  /*0580*/  UMOV UR4, 0x20 ;  /* 0x0000002000047882 */ /* 0x000fe20000000000 */
[----:B------:R-:W3:Y:S01]  /*0590*/  S2R R4, SR_CTAID.Y ;  /* 0x0000000000047919 */ /* 0x000ee20000002600 */
[----:B------:R-:W-:Y:S01]  /*05a0*/  NOP ;  /* 0x0000000000007918 */ /* 0x000fe20000000000 */
[----:B------:R-:W-:Y:S01]  /*05b0*/  NOP ;  /* 0x0000000000007918 */ /* 0x000fe20000000000 */
[----:B-1----:R-:W-:Y:S02]  /*05c0*/  LOP3.LUT R0, R0, 0xffffefff, RZ, 0xc0, !PT ;  /* 0xffffefff00007812 */ /* 0x002fe400078ec0ff */
[----:B0-----:R-:W-:-:S02]  /*05d0*/  ISETP.NE.AND P2, PT, R5, 0x1, PT ;  /* 0x000000010500780c */ /* 0x001fc40003f45270 */
[----:B--2---:R-:W-:Y:S02]  /*05e0*/  ISETP.NE.OR P0, PT, R2, RZ, !P0 ;  /* 0x000000ff0200720c */ /* 0x004fe40004705670 */
[----:B------:R-:W0:Y:S09]  /*05f0*/  S2R R2, SR_CTAID.X ;  /* 0x0000000000027919 */ /* 0x000e320000002500 */
[----:B------:R-:W0:Y:S01]  /*0600*/  @P2 LDC R9, c[0x0][0x10] ;  /* 0x00000400ff092b82 */ /* 0x000e220000000800 */
[----:B---3--:R-:W-:Y:S01]  /*0610*/  @P2 IMAD.MOV.U32 R6, RZ, RZ, R4 ;  /* 0x000000ffff062224 */ /* 0x008fe200078e0004 */
[----:B------:R-:W-:Y:S01]  /*0620*/  VOTEU.ALL UP0, P0 ;  /* 0x00000000003f7886 */ /* 0x000fe20000000000 */
[----:B------:R-:W-:Y:S01]  /*0630*/  @P2 IMAD.MOV.U32 R7, RZ, RZ, RZ ;  /* 0x000000ffff072224 */ /* 0x000fe200078e00ff */
[----:B------:R-:W-:Y:S01]  /*0640*/  VOTEU.ALL UP1, P0 ;  /* 0x00000000003f7886 */ /* 0x000fe20000020000 */
[----:B------:R-:W-:Y:S01]  /*0650*/  @P2 IMAD.MOV.U32 R11, RZ, RZ, RZ ;  /* 0x000000ffff0b2224 */ /* 0x000fe200078e00ff */
[----:B------:R-:W-:Y:S01]  /*0660*/  @P2 LOP3.LUT R0, R0, 0x1000, RZ, 0xfc, !PT ;  /* 0x0000100000002812 */ /* 0x000fe200078efcff */
[----:B------:R-:W-:Y:S01]  /*0670*/  @!UP0 UMOV UR6, 0x400 ;  /* 0x0000040000068882 */ /* 0x000fe20000000000 */
[----:B------:R-:W1:Y:S01]  /*0680*/  @!P2 LDC R5, c[0x0][0xc] ;  /* 0x00000300ff05ab82 */ /* 0x000e620000000800 */
[----:B------:R-:W-:-:S04]  /*0690*/  @!UP0 UIADD3 UR4, -UR4, 0x100000, URZ ;  /* 0x0010000004048890 */ /* 0x000fc8000fffe13f */
[----:B------:R-:W-:Y:S02]  /*06a0*/  @!UP0 USHF.L.U32 UR5, UR4, 0xb, URZ ;  /* 0x0000000b04058899 */ /* 0x000fe4000800063f */
[----:B------:R-:W-:Y:S01]  /*06b0*/  @!UP0 USHF.L.U32 UR4, UR4, 0x1, URZ ;  /* 0x0000000104048899 */ /* 0x000fe2000800063f */
[----:B------:R-:W2:Y:S01]  /*06c0*/  @!UP0 S2UR UR7, SR_CgaCtaId ;  /* 0x00000000000789c3 */ /* 0x000ea20000008800 */
[----:B0-----:R-:W-:-:S04]  /*06d0*/  @P2 IMAD.WIDE.U32 R8, R2, R9, R6 ;  /* 0x0000000902082225 */ /* 0x001fc800078e0006 */
[----:B------:R-:W-:Y:S02]  /*06e0*/  @P2 IMAD.MOV.U32 R14, RZ, RZ, R8 ;  /* 0x000000ffff0e2224 */ /* 0x000fe400078e0008 */
[----:B------:R-:W-:Y:S02]  /*06f0*/  @P2 IMAD.IADD R15, R9, 0x1, R11 ;  /* 0x00000001090f2824 */ /* 0x000fe400078e020b */
[----:B-1----:R-:W-:-:S04]  /*0700*/  @!P2 IMAD.WIDE.U32 R6, R5, R4, R2 ;  /* 0x000000040506a225 */ /* 0x002fc800078e0002 */
[----:B------:R-:W-:Y:S02]  /*0710*/  @!P2 IMAD.MOV.U32 R14, RZ, RZ, R6 ;  /* 0x000000ffff0ea224 */ /* 0x000fe400078e0006 */
[----:B------:R-:W-:Y:S01]  /*0720*/  @!P2 IMAD.MOV.U32 R15, RZ, RZ, R7 ;  /* 0x000000ffff0fa224 */ /* 0x000fe200078e0007 */
[----:B--2---:R-:W-:Y:S02]  /*0730*/  @!UP0 ULEA UR6, UR7, UR6, 0x18 ;  /* 0x0000000607068291 */ /* 0x004fe4000f8ec03f */
[----:B------:R0:W-:Y:S01]  /*0740*/  STL [R1+0x118], R14 ;  /* 0x0001180e01007387 */ /* 0x0001e20000100800 */
[----:B------:R-:W-:-:S03]  /*0750*/  VOTEU.ALL UP0, P0 ;  /* 0x00000000003f7886 */ /* 0x000fc60000000000 */
[----:B------:R0:W-:Y:S04]  /*0760*/  STL [R1+0x114], R15 ;  /* 0x0001140f01007387 */ /* 0x0001e80000100800 */
[----:B------:R-:W1:Y:S02]  /*0770*/  FENCE.VIEW.ASYNC.S ;  /* 0x00000000000073c6 */ /* 0x000e640000000000 */
[----:B-1----:R0:W1:Y:S01]  /*0780*/  @!UP0 SYNCS.EXCH.64 URZ, [UR6+0x100], UR4 ;  /* 0x00010004063f85b2 */ /* 0x0020620008000100 */
[----:B------:R0:W1:Y:S01]  /*0790*/  @!UP1 SYNCS.EXCH.64 URZ, [UR6+0x108], UR4 ;  /* 0x00010804063f95b2 */ /* 0x0000620008000100 */
[----:B------:R-:W-:Y:S01]  /*07a0*/  NOP ;  /* 0x0000000000007918 */ /* 0x000fe20000000000 */
[----:B-1----:R-:W-:Y:S06]  /*07b0*/  BAR.SYNC.DEFER_BLOCKING 0x0 ;  /* 0x0000000000007b1d */ /* 0x002fec0000010000 */
[----:B0-----:R-:W-:Y:S05]  /*07c0*/  @!P1 BRA `(.L_x_4) ;  /* 0x0000014800849947 */ /* 0x001fea0003800000 */
[----:B------:R-:W-:-:S06]  /*07d0*/  UISETP.GT.U32.AND UP0, UPT, UR10, 0x1, UPT ;  /* 0x000000010a00788c */ /* 0x000fcc000bf04070 */
[----:B------:R-:W-:-:S13]  /*07e0*/  PLOP3.LUT P0, PT, PT, PT, UP0, 0x80, 0x0 ;  /* 0x000000000000781c */ /* 0x000fda0003f0f008 */
[----:B------:R-:W-:Y:S05]  /*07f0*/  @P0 EXIT ;  /* 0x000000000000094d */ /* 0x000fea0003800000 */
[----:B------:R-:W-:Y:S01]  /*0800*/  IMAD.MOV.U32 R7, RZ, RZ, -0x1 ;  /* 0xffffffffff077424 */ /* 0x000fe200078e00ff */
[----:B------:R-:W-:Y:S01]  /*0810*/  ULDC.64 UR4, c[0x0][0x650] ;  /* 0x0001940000047ab9 */ /* 0x000fe20000000a00 */
[----:B------:R-:W-:Y:S01]  /*0820*/  IMAD.MOV.U32 R6, RZ, RZ, -0x1 ;  /* 0xffffffffff067424 */ /* 0x000fe200078e00ff */
[----:B------:R-:W-:Y:S01]  /*0830*/  ISETP.GE.U32.AND P0, PT, R14, UR4, PT ;  /* 0x000000040e007c0c */ /* 0x000fe2000bf06070 */
[----:B------:R-:W-:Y:S01]  /*0840*/  UMOV UR10, 0xffffffff ;  /* 0xffffffff000a7882 */ /* 0x000fe20000000000 */
[----:B------:R0:W-:Y:S01]  /*0850*/  STL [R1+0x120], R7 ;  /* 0x0001200701007387 */ /* 0x0001e20000100800 */
[----:B------:R-:W-:Y:S02]  /*0860*/  PRMT R5, RZ, 0x7610, R5 ;  /* 0x00007610ff057816 */ /* 0x000fe40000000005 */
[----:B------:R-:W-:Y:S01]  /*0870*/  ISETP.GE.U32.AND.EX P0, PT, R15, UR5, PT, P0 ;  /* 0x000000050f007c0c */ /* 0x000fe2000bf06100 */
[----:B------:R0:W-:-:S12]  /*0880*/  STL [R1+0x11c], R6 ;  /* 0x00011c0601007387 */ /* 0x0001d80000100800 */
[----:B0-----:R-:W-:Y:S05]  /*0890*/  @P0 BRA `(.L_x_5) ;  /* 0x00000004006c0947 */ /* 0x001fea0003800000 */
[----:B------:R-:W-:Y:S01]  /*08a0*/  ULDC.64 UR14, c[0x0][0x628] ;  /* 0x00018a00000e7ab9 */ /* 0x000fe20000000a00 */
[----:B------:R-:W0:Y:S01]  /*08b0*/  LDC.64 R12, c[0x0][0x620] ;  /* 0x00018800ff0c7b82 */ /* 0x000e220000000a00 */
[----:B------:R-:W-:Y:S01]  /*08c0*/  ISETP.NE.U32.AND P0, PT, RZ, UR14, PT ;  /* 0x0000000eff007c0c */ /* 0x000fe2000bf05070 */
[----:B------:R-:W-:Y:S01]  /*08d0*/  ULDC UR11, c[0x0][0x630] ;  /* 0x00018c00000b7ab9 */ /* 0x000fe20000000800 */
[----:B------:R-:W-:Y:S02]  /*08e0*/  R2UR UR4, R14 ;  /* 0x000000000e0472ca */ /* 0x000fe400000e0000 */
[----:B------:R-:W-:Y:S02]  /*08f0*/  ISETP.NE.AND.EX P0, PT, RZ, UR15, PT, P0 ;  /* 0x0000000fff007c0c */ /* 0x000fe4000bf05300 */
[----:B------:R-:W-:-:S11]  /*0900*/  R2UR UR5, R15 ;  /* 0x000000000f0572ca */ /* 0x000fd600000e0000 */
[----:B------:R-:W-:Y:S05]  /*0910*/  @!P0 BRA `(.L_x_6) ;  /* 0x0000000000308947 */ /* 0x000fea0003800000 */
[----:B------:R-:W-:Y:S01]  /*0920*/  R2UR UR4, R14 ;  /* 0x000000000e0472ca */ /* 0x000fe200000e0000 */
[----:B------:R-:W-:Y:S01]  /*0930*/  ULDC UR8, c[0x0][0x634] ;  /* 0x00018d0000087ab9 */ /* 0x000fe20000000800 */
[----:B------:R-:W-:-:S11]  /*0940*/  R2UR UR10, R15 ;  /* 0x000000000f0a72ca */ /* 0x000fd600000e0000 */
[----:B------:R-:W-:-:S04]  /*0950*/  UIADD3 UR8, UP0, UR4, UR8, URZ ;  /* 0x0000000804087290 */ /* 0x000fc8000ff1e03f */
[----:B------:R-:W-:-:S04]  /*0960*/  UIADD3.X UR10, URZ, UR10, URZ, UP0, !UPT ;  /* 0x0000000a3f0a7290 */ /* 0x000fc800087fe43f */
[----:B------:R-:W-:-:S04]  /*0970*/  UIMAD.WIDE.U32 UR4, UR10, UR14, URZ ;  /* 0x0000000e0a0472a5 */ /* 0x000fc8000f8e003f */
[----:B------:R-:W-:Y:S02]  /*0980*/  UIMAD.WIDE.U32 UR6, UP0, UR8, UR15, UR4 ;  /* 0x0000000f080672a5 */ /* 0x000fe4000f800004 */
[----:B------:R-:W-:Y:S02]  /*0990*/  UIMAD.WIDE.U32 UR4, UR8, UR14, URZ ;  /* 0x0000000e080472a5 */ /* 0x000fe4000f8e003f */
[----:B------:R-:W-:Y:S02]  /*09a0*/  UIADD3.X UR9, URZ, URZ, URZ, UP0, !UPT ;  /* 0x0000003f3f097290 */ /* 0x000fe400087fe43f */
[----:B------:R-:W-:Y:S01]  /*09b0*/  UIADD3 URZ, UP0, UR5, UR6, URZ ;  /* 0x00000006053f7290 */ /* 0x000fe2000ff1e03f */
[----:B------:R-:W-:-:S03]  /*09c0*/  UMOV UR8, UR7 ;  /* 0x0000000700087c82 */ /* 0x000fc60008000000 */
[----:B------:R-:W-:-:S12]  /*09d0*/  UIMAD.WIDE.U32.X UR4, UR10, UR15, UR8, UP0 ;  /* 0x0000000f0a0472a5 */ /* 0x000fd800080e0408 */
.L_x_6:
[----:B------:R-:W-:Y:S01]  /*09e0*/  USHF.R.U64 UR10, UR4, UR11, UR5 ;  /* 0x0000000b040a7299 */ /* 0x000fe20008001205 */
[----:B------:R-:W1:Y:S01]  /*09f0*/  LDC R10, c[0x0][0x618] ;  /* 0x00018600ff0a7b82 */ /* 0x000e620000000800 */
[----:B------:R-:W-:Y:S01]  /*0a00*/  USHF.R.U32.HI UR4, URZ, UR11, UR5 ;  /* 0x0000000b3f047299 */ /* 0x000fe20008011605 */
[----:B------:R-:W-:Y:S01]  /*0a10*/  I2FP.F32.U32 R3, R2 ;  /* 0x0000000200037245 */ /* 0x000fe20000201000 */
[----:B------:R-:W-:Y:S01]  /*0a20*/  IMAD.MOV.U32 R6, RZ, RZ, R14 ;  /* 0x000000ffff067224 */ /* 0x000fe200078e000e */
[----:B------:R-:W-:Y:S01]  /*0a30*/  ULDC UR5, c[0x0][0x150] ;  /* 0x0000540000057ab9 */ /* 0x000fe20000000800 */
[----:B------:R-:W-:Y:S01]  /*0a40*/  IADD3 R9, P0, RZ, -UR10, RZ ;  /* 0x8000000aff097c10 */ /* 0x000fe2000ff1e0ff */
[----:B------:R-:W-:Y:S02]  /*0a50*/  IMAD.MOV.U32 R7, RZ, RZ, R15 ;  /* 0x000000ffff077224 */ /* 0x000fe400078e000f */
[----:B------:R-:W-:Y:S01]  /*0a60*/  FMUL R3, R3, UR5 ;  /* 0x0000000503037c20 */ /* 0x000fe20008400000 */
[----:B------:R-:W2:Y:S01]  /*0a70*/  LDC.64 R20, c[0x0][0x640] ;  /* 0x00019000ff147b82 */ /* 0x000ea20000000a00 */
[----:B------:R-:W-:Y:S01]  /*0a80*/  IMAD.X R11, RZ, RZ, ~UR4, P0 ;  /* 0x80000004ff0b7e24 */ /* 0x000fe200080e06ff */
[----:B------:R-:W-:Y:S01]  /*0a90*/  ULDC UR4, c[0x0][0x154] ;  /* 0x0000550000047ab9 */ /* 0x000fe20000000800 */
[----:B0-----:R-:W-:-:S02]  /*0aa0*/  IMAD.WIDE.U32 R6, R9, R12, R6 ;  /* 0x0000000c09067225 */ /* 0x001fc400078e0006 */
[----:B------:R-:W0:Y:S02]  /*0ab0*/  F2I.U32.TRUNC.NTZ R3, R3 ;  /* 0x0000000300037305 */ /* 0x000e24000020f000 */
[----:B------:R-:W-:Y:S01]  /*0ac0*/  IMAD R8, R11, R12, RZ ;  /* 0x0000000c0b087224 */ /* 0x000fe200078e02ff */
[----:B------:R-:W3:Y:S03]  /*0ad0*/  LDC R5, c[0x0][0x144] ;  /* 0x00005100ff057b82 */ /* 0x000ee60000000800 */
[----:B------:R-:W-:-:S04]  /*0ae0*/  IMAD R9, R9, R13, R8 ;  /* 0x0000000d09097224 */ /* 0x000fc800078e0208 */
[----:B------:R-:W-:Y:S01]  /*0af0*/  IMAD.IADD R7, R7, 0x1, R9 ;  /* 0x0000000107077824 */ /* 0x000fe200078e0209 */
[----:B------:R-:W4:Y:S01]  /*0b00*/  LDC R12, c[0x0][0x608] ;  /* 0x00018200ff0c7b82 */ /* 0x000f220000000800 */
[----:B------:R-:W-:Y:S02]  /*0b10*/  IMAD.MOV.U32 R9, RZ, RZ, -0x1 ;  /* 0xffffffffff097424 */ /* 0x000fe400078e00ff */
[----:B0-----:R-:W-:Y:S01]  /*0b20*/  IMAD.MOV R8, RZ, RZ, -R3 ;  /* 0x000000ffff087224 */ /* 0x001fe200078e0a03 */
[----:B-1----:R-:W-:Y:S02]  /*0b30*/  SHF.R.U64 R14, R6, R10, R7 ;  /* 0x0000000a060e7219 */ /* 0x002fe40000001207 */
[----:B------:R-:W-:Y:S02]  /*0b40*/  I2FP.F32.U32 R6, R4 ;  /* 0x0000000400067245 */ /* 0x000fe40000201000 */
[----:B------:R-:W0:Y:S01]  /*0b50*/  LDC R18, c[0x0][0x658] ;  /* 0x00019600ff127b82 */ /* 0x000e220000000800 */
[----:B--2---:R-:W-:-:S02]  /*0b60*/  ISETP.NE.U32.AND P0, PT, R20, RZ, PT ;  /* 0x000000ff1400720c */ /* 0x004fc40003f05070 */
[----:B------:R-:W-:Y:S01]  /*0b70*/  SHF.R.U32.HI R3, RZ, R10, R7 ;  /* 0x0000000aff037219 */ /* 0x000fe20000011607 */
[----:B------:R-:W-:Y:S01]  /*0b80*/  FMUL R6, R6, UR4 ;  /* 0x0000000406067c20 */ /* 0x000fe20008400000 */
[----:B------:R-:W-:Y:S01]  /*0b90*/  ISETP.NE.AND.EX P0, PT, R21, RZ, PT, P0 ;  /* 0x000000ff1500720c */ /* 0x000fe20003f05300 */
[----:B------:R-:W-:Y:S02]  /*0ba0*/  IMAD.MOV.U32 R7, RZ, RZ, 0x1 ;  /* 0x00000001ff077424 */ /* 0x000fe400078e00ff */
[----:B------:R-:W1:Y:S01]  /*0bb0*/  LDC R13, c[0x0][0x148] ;  /* 0x00005200ff0d7b82 */ /* 0x000e620000000800 */
[----:B---3--:R-:W-:-:S07]  /*0bc0*/  IMAD R5, R5, R8, R2 ;  /* 0x0000000805057224 */ /* 0x008fce00078e0202 */
[----:B------:R-:W2:Y:S01]  /*0bd0*/  LDC R16, c[0x0][0x600] ;  /* 0x00018000ff107b82 */ /* 0x000ea20000000800 */
[-CC-:B----4-:R-:W-:Y:S02]  /*0be0*/  SHF.R.U64 R24, R14, R12.reuse, R3.reuse ;  /* 0x0000000c0e187219 */ /* 0x190fe40000001203 */
[----:B------:R-:W-:Y:S02]  /*0bf0*/  SHF.R.U32.HI R3, RZ, R12, R3 ;  /* 0x0000000cff037219 */ /* 0x000fe40000011603 */
[----:B------:R3:W4:Y:S03]  /*0c00*/  F2I.U32.TRUNC.NTZ R12, R6 ;  /* 0x00000006000c7305 */ /* 0x000726000020f000 */
[----:B------:R-:W1:Y:S01]  /*0c10*/  LDC R17, c[0x0][0x648] ;  /* 0x00019200ff117b82 */ /* 0x000e620000000800 */
[-C--:B0-----:R-:W-:Y:S02]  /*0c20*/  SHF.L.U32 R2, R9, R18.reuse, RZ ;  /* 0x0000001209027219 */ /* 0x081fe400000006ff */
[----:B------:R-:W-:-:S02]  /*0c30*/  SHF.R.U64 R26, R24, R18, R3 ;  /* 0x00000012181a7219 */ /* 0x000fc40000001203 */
[----:B------:R-:W-:Y:S02]  /*0c40*/  LOP3.LUT R11, RZ, R2, RZ, 0x33, !PT ;  /* 0x00000002ff0b7212 */ /* 0x000fe400078e33ff */
[-C--:B------:R-:W-:Y:S01]  /*0c50*/  SHF.R.U32.HI R3, RZ, R18.reuse, R3 ;  /* 0x00000012ff037219 */ /* 0x080fe20000011603 */
[----:B------:R-:W0:Y:S01]  /*0c60*/  LDC R19, c[0x0][0x638] ;  /* 0x00018e00ff137b82 */ /* 0x000e220000000800 */
[----:B------:R-:W-:Y:S01]  /*0c70*/  SHF.L.U32 R10, R7, R18, RZ ;  /* 0x00000012070a7219 */ /* 0x000fe200000006ff */
[----:B------:R-:W-:-:S06]  /*0c80*/  IMAD.MOV.U32 R2, RZ, RZ, R26 ;  /* 0x000000ffff027224 */ /* 0x000fcc00078e001a */
[----:B------:R-:W0:Y:S01]  /*0c90*/  LDC R22, c[0x0][0x610] ;  /* 0x00018400ff167b82 */ /* 0x000e220000000800 */
[----:B---34-:R-:W-:Y:S05]  /*0ca0*/  @!P0 BRA `(.L_x_7) ;  /* 0x0000000000288947 */ /* 0x018fea0003800000 */
[----:B------:R-:W3:Y:S02]  /*0cb0*/  LDC R9, c[0x0][0x64c] ;  /* 0x00019300ff097b82 */ /* 0x000ee40000000800 */
[----:B---3--:R-:W-:-:S05]  /*0cc0*/  IADD3 R9, P0, R26, R9, RZ ;  /* 0x000000091a097210 */ /* 0x008fca0007f1e0ff */
[----:B------:R-:W-:-:S04]  /*0cd0*/  IMAD.X R15, RZ, RZ, R3, P0 ;  /* 0x000000ffff0f7224 */ /* 0x000fc800000e0603 */
[----:B------:R-:W-:-:S04]  /*0ce0*/  IMAD.WIDE.U32 R2, R15, R20, RZ ;  /* 0x000000140f027225 */ /* 0x000fc800078e00ff */
[----:B------:R-:W-:-:S04]  /*0cf0*/  IMAD.WIDE.U32 R6, P0, R9, R21, R2 ;  /* 0x0000001509067225 */ /* 0x000fc80007800002 */
[----:B------:R-:W-:-:S04]  /*0d00*/  IMAD.WIDE.U32 R2, R9, R20, RZ ;  /* 0x0000001409027225 */ /* 0x000fc800078e00ff */
[----:B------:R-:W-:Y:S01]  /*0d10*/  IMAD.X R9, RZ, RZ, RZ, P0 ;  /* 0x000000ffff097224 */ /* 0x000fe200000e06ff */
[----:B------:R-:W-:Y:S01]  /*0d20*/  IADD3 RZ, P0, R3, R6, RZ ;  /* 0x0000000603ff7210 */ /* 0x000fe20007f1e0ff */
[----:B------:R-:W-:-:S04]  /*0d30*/  IMAD.MOV.U32 R8, RZ, RZ, R7 ;  /* 0x000000ffff087224 */ /* 0x000fc800078e0007 */
[----:B------:R-:W-:-:S08]  /*0d40*/  IMAD.WIDE.U32.X R2, R15, R21, R8, P0 ;  /* 0x000000150f027225 */ /* 0x000fd000000e0408 */
.L_x_7:
[----:B-1----:R-:W-:Y:S01]  /*0d50*/  SHF.R.U64 R2, R2, R17, R3 ;  /* 0x0000001102027219 */ /* 0x002fe20000001203 */
[----:B--2---:R-:W-:Y:S01]  /*0d60*/  VIADD R3, R16, 0xffffffff ;  /* 0xffffffff10037836 */ /* 0x004fe20000000000 */
[----:B------:R-:W-:Y:S01]  /*0d70*/  LOP3.LUT R11, R24, R11, RZ, 0xc0, !PT ;  /* 0x0000000b180b7212 */ /* 0x000fe200078ec0ff */
[----:B------:R-:W-:Y:S02]  /*0d80*/  IMAD.MOV R12, RZ, RZ, -R12 ;  /* 0x000000ffff0c7224 */ /* 0x000fe400078e0a0c */
[----:B------:R-:W-:Y:S01]  /*0d90*/  IMAD.MOV R6, RZ, RZ, -R2 ;  /* 0x000000ffff067224 */ /* 0x000fe200078e0a02 */
[----:B------:R-:W-:Y:S01]  /*0da0*/  LOP3.LUT R14, R14, R3, RZ, 0xc0, !PT ;  /* 0x000000030e0e7212 */ /* 0x000fe200078ec0ff */
[----:B------:R-:W-:Y:S02]  /*0db0*/  @P2 IMAD R5, R13, R12, R4 ;  /* 0x0000000c0d052224 */ /* 0x000fe400078e0204 */
[----:B------:R-:W-:Y:S02]  /*0dc0*/  IMAD R2, R10, R2, R11 ;  /* 0x000000020a027224 */ /* 0x000fe400078e020b */
[----:B0-----:R-:W-:-:S02]  /*0dd0*/  IMAD R3, R6, R19, R26 ;  /* 0x0000001306037224 */ /* 0x001fc400078e021a */
[----:B------:R-:W-:Y:S02]  /*0de0*/  IMAD R2, R2, R22, R5 ;  /* 0x0000001602027224 */ /* 0x000fe400078e0205 */
[----:B------:R-:W-:Y:S02]  /*0df0*/  IMAD R3, R3, R16, R14 ;  /* 0x0000001003037224 */ /* 0x000fe400078e020e */
[----:B------:R-:W-:-:S03]  /*0e00*/  IMAD.MOV.U32 R5, RZ, RZ, 0x1 ;  /* 0x00000001ff057424 */ /* 0x000fc600078e00ff */
[----:B------:R-:W-:Y:S02]  /*0e10*/  SEL R4, R3, R2, !P2 ;  /* 0x0000000203047207 */ /* 0x000fe40005000000 */
[----:B------:R-:W-:-:S03]  /*0e20*/  SEL R2, R2, R3, !P2 ;  /* 0x0000000302027207 */ /* 0x000fc60005000000 */
[----:B------:R0:W-:Y:S04]  /*0e30*/  STL [R1+0x11c], R4 ;  /* 0x00011c0401007387 */ /* 0x0001e80000100800 */
[----:B------:R0:W-:Y:S02]  /*0e40*/  STL [R1+0x120], R2 ;  /* 0x0001200201007387 */ /* 0x0001e40000100800 */
.L_x_5:
[----:B------:R-:W-:-:S08]  /*0e50*/  NOP ;  /* 0x0000000000007918 */ /* 0x000fd00000000000 */
[----:B------:R-:W1:Y:S02]  /*0e60*/  USETMAXREG.TRY_ALLOC.CTAPOOL UP0, 0xe8 ;  /* 0x000000e8000079c8 */ /* 0x000e640008000600 */
[----:B-1----:R-:W-:-:S13]  /*0e70*/  PLOP3.LUT P0, PT, PT, PT, UP0, 0x80, 0x0 ;  /* 0x000000000000781c */ /* 0x002fda0003f0f008 */
[----:B------:R-:W-:Y:S05]  /*0e80*/  @!P0 BRA `(.L_x_5) ;  /* 0xfffffffc00f08947 */ /* 0x000fea000383ffff */
[----:B------:R-:W-:Y:S01]  /*0e90*/  ULDC.64 UR4, c[0x0][0x598] ;  /* 0x0001660000047ab9 */ /* 0x000fe20000000a00 */
[----:B------:R-:W-:Y:S01]  /*0ea0*/  ULDC.64 UR14, c[0x0][0x208] ;  /* 0x00008200000e7ab9 */ /* 0x000fe20000000a00 */
[----:B------:R-:W-:-:S04]  /*0eb0*/  ISETP.NE.U32.AND P0, PT, RZ, UR4, PT ;  /* 0x00000004ff007c0c */ /* 0x000fc8000bf05070 */
[----:B------:R-:W-:-:S13]  /*0ec0*/  ISETP.NE.AND.EX P0, PT, RZ, UR5, PT, P0 ;  /* 0x00000005ff007c0c */ /* 0x000fda000bf05300 */
[----:B------:R-:W-:Y:S05]  /*0ed0*/  @!P0 BRA `(.L_x_8) ;  /* 0x0000000000208947 */ /* 0x000fea0003800000 */
[----:B0-----:R-:W0:Y:S02]  /*0ee0*/  LDC.64 R2, c[0x0][0x598] ;  /* 0x00016600ff027b82 */ /* 0x001e240000000a00 */
[----:B0-----:R-:W2:Y:S02]  /*0ef0*/  LDG.E.64 R2, desc[UR14][R2.64] ;  /* 0x0000000e02027981 */ /* 0x001ea4000c1e1b00 */
[----:B--2---:R-:W-:-:S04]  /*0f00*/  ISETP.NE.U32.AND P0, PT, R2, RZ, PT ;  /* 0x000000ff0200720c */ /* 0x004fc80003f05070 */
[----:B------:R-:W-:-:S13]  /*0f10*/  ISETP.NE.AND.EX P0, PT, R3, RZ, PT, P0 ;  /* 0x000000ff0300720c */ /* 0x000fda0003f05300 */
[----:B------:R-:W-:Y:S05]  /*0f20*/  @!P0 BRA `(.L_x_8) ;  /* 0x00000000000c8947 */ /* 0x000fea0003800000 */
[----:B------:R-:W2:Y:S02]  /*0f30*/  LD.E R2, desc[UR14][R2.64] ;  /* 0x0000000e02027980 */ /* 0x000ea4000c101900 */
[----:B--2---:R-:W-:Y:S01]  /*0f40*/  R2UR UR20, R2 ;  /* 0x00000000021472ca */ /* 0x004fe200000e0000 */
[----:B------:R-:W-:-:S14]  /*0f50*/  BRA `(.L_x_9) ;  /* 0x0000000000247947 */ /* 0x000fdc0003800000 */
.L_x_8:
[----:B------:R-:W-:Y:S02]  /*0f60*/  ULDC.64 UR4, c[0x0][0x588] ;  /* 0x0001620000047ab9 */ /* 0x000fe40000000a00 */
[----:B------:R-:W-:-:S04]  /*0f70*/  ISETP.NE.U32.AND P0, PT, RZ, UR4, PT ;  /* 0x00000004ff007c0c */ /* 0x000fc8000bf05070 */
[----:B------:R-:W-:-:S13]  /*0f80*/  ISETP.NE.AND.EX P0, PT, RZ, UR5, PT, P0 ;  /* 0x00000005ff007c0c */ /* 0x000fda000bf05300 */
[----:B------:R-:W-:Y:S05]  /*0f90*/  @!P0 BRA `(.L_x_10) ;  /* 0x0000000000108947 */ /* 0x000fea0003800000 */
[----:B0-----:R-:W0:Y:S02]  /*0fa0*/  LDC.64 R2, c[0x0][0x588] ;  /* 0x00016200ff027b82 */ /* 0x001e240000000a00 */
[----:B0-----:R-:W2:Y:S02]  /*0fb0*/  LDG.E R2, desc[UR14][R2.64] ;  /* 0x0000000e02027981 */ /* 0x001ea4000c1e1900 */
[----:B--2---:R-:W-:Y:S01]  /*0fc0*/  R2UR UR20, R2 ;  /* 0x00000000021472ca */ /* 0x004fe200000e0000 */
[----:B------:R-:W-:-:S14]  /*0fd0*/  BRA `(.L_x_9) ;  /* 0x0000000000047947 */ /* 0x000fdc0003800000 */
.L_x_10:
[----:B------:R-:W-:-:S05]  /*0fe0*/  ULDC UR20, c[0x0][0x580] ;  /* 0x0001600000147ab9 */ /* 0x000fca0000000800 */
.L_x_9:
[----:B------:R-:W-:Y:S02]  /*0ff0*/  ULDC.64 UR4, c[0x0][0x5a0] ;  /* 0x0001680000047ab9 */ /* 0x000fe40000000a00 */
        /* <DEDUP_REMOVED lines=11> */
.L_x_11:
        /* <DEDUP_REMOVED lines=8> */
.L_x_13:
[----:B------:R-:W-:-:S05]  /*1130*/  ULDC UR21, c[0x0][0x584] ;  /* 0x0001610000157ab9 */ /* 0x000fca0000000800 */
.L_x_12:
[----:B------:R-:W-:-:S13]  /*1140*/  LOP3.LUT P0, RZ, R5, 0xff, RZ, 0xc0, !PT ;  /* 0x000000ff05ff7812 */ /* 0x000fda000780c0ff */
[----:B------:R-:W-:Y:S05]  /*1150*/  @!P0 EXIT ;  /* 0x000000000000894d */ /* 0x000fea0003800000 */
[----:B0-----:R-:W0:Y:S01]  /*1160*/  LDC.64 R2, c[0x0][0x5c8] ;  /* 0x00017200ff027b82 */ /* 0x001e220000000a00 */
[----:B------:R-:W-:Y:S01]  /*1170*/  ULDC UR4, c[0x0][0x28c] ;  /* 0x0000a30000047ab9 */ /* 0x000fe20000000800 */
[----:B------:R-:W-:Y:S02]  /*1180*/  ULOP3.LUT UR22, UR13, 0x1, URZ, 0xfc, !UPT ;  /* 0x000000010d167892 */ /* 0x000fe4000f8efc3f */
[----:B------:R-:W-:-:S04]  /*1190*/  UIADD3 UR4, UR4, 0x1f, URZ ;  /* 0x0000001f04047890 */ /* 0x000fc8000fffe03f */
[----:B------:R-:W-:-:S04]  /*11a0*/  USHF.R.S32.HI UR5, URZ, 0x1f, UR4 ;  /* 0x0000001f3f057899 */ /* 0x000fc80008011404 */
[----:B------:R-:W-:-:S03]  /*11b0*/  ULEA.HI UR5, UR5, UR4, URZ, 0x5 ;  /* 0x0000000405057291 */ /* 0x000fc6000f8f283f */
[----:B------:R-:W-:Y:S01]  /*11c0*/  UMOV UR4, URZ ;  /* 0x0000003f00047c82 */ /* 0x000fe20008000000 */
[----:B------:R-:W-:-:S03]  /*11d0*/  USHF.R.S32.HI UR9, URZ, 0x5, UR5 ;  /* 0x000000053f097899 */ /* 0x000fc60008011405 */
[----:B------:R-:W-:Y:S01]  /*11e0*/  UMOV UR5, URZ ;  /* 0x0000003f00057c82 */ /* 0x000fe20008000000 */
[C-C-:B0-----:R-:W-:Y:S01]  /*11f0*/  SHF.L.U64.HI R7, R2.reuse, 0x7, R3.reuse ;  /* 0x0000000702077819 */ /* 0x141fe20000010203 */
[C---:B------:R-:W-:Y:S01]  /*1200*/  IMAD.SHL.U32 R4, R2.reuse, 0x80, RZ ;  /* 0x0000008002047824 */ /* 0x040fe200078e00ff */
[C-C-:B------:R-:W-:Y:S02]  /*1210*/  SHF.L.U64.HI R6, R2.reuse, 0x3, R3.reuse ;  /* 0x0000000302067819 */ /* 0x140fe40000010203 */
[C---:B------:R-:W-:Y:S01]  /*1220*/  SHF.L.U64.HI R5, R2.reuse, 0x8, R3 ;  /* 0x0000000802057819 */ /* 0x040fe20000010203 */
[C---:B------:R-:W-:Y:S02]  /*1230*/  IMAD.SHL.U32 R3, R2.reuse, 0x8, RZ ;  /* 0x0000000802037824 */ /* 0x040fe400078e00ff */
[----:B------:R-:W-:-:S07]  /*1240*/  IMAD.SHL.U32 R2, R2, 0x100, RZ ;  /* 0x0000010002027824 */ /* 0x000fce00078e00ff */
.L_x_40:
[----:B0-----:R-:W0:Y:S01]  /*1250*/  S2R R8, SR_TID.X ;  /* 0x0000000000087919 */ /* 0x001e220000002100 */
[----:B-1----:R-:W1:Y:S01]  /*1260*/  S2UR UR18, SR_CgaCtaId ;  /* 0x00000000001279c3 */ /* 0x002e620000008800 */
[----:B------:R-:W-:Y:S01]  /*1270*/  UMOV UR17, 0x400 ;  /* 0x0000040000117882 */ /* 0x000fe20000000000 */
[----:B------:R-:W-:Y:S01]  /*1280*/  UMOV UR6, URZ ;  /* 0x0000003f00067c82 */ /* 0x000fe20008000000 */
[----:B------:R-:W-:Y:S01]  /*1290*/  STL [R1+0x110], RZ ;  /* 0x000110ff01007387 */ /* 0x000fe20000100800 */
[----:B------:R-:W-:Y:S01]  /*12a0*/  UMOV UR7, URZ ;  /* 0x0000003f00077c82 */ /* 0x000fe20008000000 */
[----:B------:R-:W-:Y:S01]  /*12b0*/  UMOV UR8, URZ ;  /* 0x0000003f00087c82 */ /* 0x000fe20008000000 */
[----:B------:R-:W-:Y:S01]  /*12c0*/  UMOV UR23, UR5 ;  /* 0x0000000500177c82 */ /* 0x000fe20008000000 */
[----:B------:R-:W-:Y:S01]  /*12d0*/  STL [R1+0x10c], RZ ;  /* 0x00010cff01007387 */ /* 0x000fe20000100800 */
[----:B------:R-:W2:Y:S01]  /*12e0*/  LDC R9, c[0x0][0x28c] ;  /* 0x0000a300ff097b82 */ /* 0x000ea20000000800 */
[----:B------:R-:W-:-:S02]  /*12f0*/  CS2R R10, SRZ ;  /* 0x00000000000a7805 */ /* 0x000fc4000001ff00 */
[----:B-----5:R-:W-:Y:S01]  /*1300*/  CS2R R12, SRZ ;  /* 0x00000000000c7805 */ /* 0x020fe2000001ff00 */
[----:B------:R-:W-:Y:S01]  /*1310*/  STL [R1+0x108], RZ ;  /* 0x000108ff01007387 */ /* 0x000fe20000100800 */
[----:B------:R-:W-:Y:S02]  /*1320*/  CS2R R14, SRZ ;  /* 0x00000000000e7805 */ /* 0x000fe4000001ff00 */
[----:B------:R-:W-:Y:S02]  /*1330*/  CS2R R16, SRZ ;  /* 0x0000000000107805 */ /* 0x000fe4000001ff00 */
[----:B------:R-:W-:Y:S01]  /*1340*/  CS2R R18, SRZ ;  /* 0x0000000000127805 */ /* 0x000fe2000001ff00 */
[----:B------:R-:W-:Y:S01]  /*1350*/  STL [R1+0x104], RZ ;  /* 0x000104ff01007387 */ /* 0x000fe20000100800 */
[----:B------:R-:W-:Y:S02]  /*1360*/  CS2R R20, SRZ ;  /* 0x0000000000147805 */ /* 0x000fe4000001ff00 */
[----:B------:R-:W-:-:S02]  /*1370*/  CS2R R22, SRZ ;  /* 0x0000000000167805 */ /* 0x000fc4000001ff00 */
[----:B------:R-:W-:Y:S01]  /*1380*/  CS2R R168, SRZ ;  /* 0x0000000000a87805 */ /* 0x000fe2000001ff00 */
        /* <DEDUP_REMOVED lines=13> */
[----:B0-----:R-:W-:Y:S02]  /*1460*/  LOP3.LUT R8, R8, 0x80, RZ, 0xc0, !PT ;  /* 0x0000008008087812 */ /* 0x001fe400078ec0ff */
[----:B------:R-:W-:-:S02]  /*1470*/  CS2R R188, SRZ ;  /* 0x0000000000bc7805 */ /* 0x000fc4000001ff00 */
[----:B--2---:R-:W-:Y:S01]  /*1480*/  ISETP.GE.AND P0, PT, R9, 0x1, PT ;  /* 0x000000010900780c */ /* 0x004fe20003f06270 */
[----:B------:R-:W-:Y:S01]  /*1490*/  STL [R1+0xf0], RZ ;  /* 0x0000f0ff01007387 */ /* 0x000fe20000100800 */
[----:B------:R-:W-:Y:S02]  /*14a0*/  SHF.R.U32.HI R8, RZ, 0x7, R8 ;  /* 0x00000007ff087819 */ /* 0x000fe40000011608 */
        /* <DEDUP_REMOVED lines=23> */
[----:B------:R-:W-:Y:S01]  /*1620*/  CS2R R224, SRZ ;  /* 0x0000000000e07805 */ /* 0x000fe2000001ff00 */
[----:B------:R-:W-:Y:S01]  /*1630*/  IMAD.MOV.U32 R226, RZ, RZ, RZ ;  /* 0x000000ffffe27224 */ /* 0x000fe200078e00ff */
[----:B------:R-:W-:Y:S01]  /*1640*/  CS2R R120, SRZ ;  /* 0x0000000000787805 */ /* 0x000fe2000001ff00 */
[----:B------:R-:W-:Y:S01]  /*1650*/  STL [R1+0xd4], RZ ;  /* 0x0000d4ff01007387 */ /* 0x000fe20000100800 */
[----:B------:R-:W-:Y:S01]  /*1660*/  IMAD.U32 R227, RZ, RZ, UR4 ;  /* 0x00000004ffe37e24 */ /* 0x000fe2000f8e00ff */
[----:B------:R-:W-:Y:S02]  /*1670*/  CS2R R122, SRZ ;  /* 0x00000000007a7805 */ /* 0x000fe4000001ff00 */
[----:B------:R-:W-:Y:S01]  /*1680*/  CS2R R124, SRZ ;  /* 0x00000000007c7805 */ /* 0x000fe2000001ff00 */
[----:B------:R-:W-:Y:S01]  /*1690*/  STL [R1+0xd0], RZ ;  /* 0x0000d0ff01007387 */ /* 0x000fe20000100800 */
[----:B------:R-:W-:-:S02]  /*16a0*/  CS2R R126, SRZ ;  /* 0x00000000007e7805 */ /* 0x000fc4000001ff00 */
[----:B------:R-:W-:Y:S02]  /*16b0*/  CS2R R128, SRZ ;  /* 0x0000000000807805 */ /* 0x000fe4000001ff00 */
[----:B------:R-:W-:Y:S01]  /*16c0*/  CS2R R130, SRZ ;  /* 0x0000000000827805 */ /* 0x000fe2000001ff00 */
[----:B------:R-:W-:Y:S01]  /*16d0*/  STL [R1+0xcc], RZ ;  /* 0x0000ccff01007387 */ /* 0x000fe20000100800 */
[----:B------:R-:W-:Y:S02]  /*16e0*/  CS2R R132, SRZ ;  /* 0x0000000000847805 */ /* 0x000fe4000001ff00 */
        /* <DEDUP_REMOVED lines=26> */
[----:B------:R-:W0:Y:S01]  /*1890*/  SHFL.IDX PT, R8, R8, RZ, 0x1f ;  /* 0x00001fff08087589 */ /* 0x000e2200000e0000 */
[----:B------:R-:W-:-:S02]  /*18a0*/  CS2R R78, SRZ ;  /* 0x00000000004e7805 */ /* 0x000fc4000001ff00 */
[----:B------:R-:W-:Y:S02]  /*18b0*/  CS2R R80, SRZ ;  /* 0x0000000000507805 */ /* 0x000fe4000001ff00 */
[----:B------:R-:W-:Y:S01]  /*18c0*/  CS2R R82, SRZ ;  /* 0x0000000000527805 */ /* 0x000fe2000001ff00 */
[----:B------:R2:W-:Y:S01]  /*18d0*/  STL [R1+0xb0], RZ ;  /* 0x0000b0ff01007387 */ /* 0x0005e20000100800 */
[----:B------:R-:W-:Y:S02]  /*18e0*/  CS2R R84, SRZ ;  /* 0x0000000000547805 */ /* 0x000fe4000001ff00 */
[----:B------:R-:W-:Y:S02]  /*18f0*/  CS2R R86, SRZ ;  /* 0x0000000000567805 */ /* 0x000fe4000001ff00 */
[----:B------:R-:W-:Y:S01]  /*1900*/  CS2R R88, SRZ ;  /* 0x0000000000587805 */ /* 0x000fe2000001ff00 */
[----:B------:R2:W-:Y:S01]  /*1910*/  STL [R1+0xac], RZ ;  /* 0x0000acff01007387 */ /* 0x0005e20000100800 */
        /* <DEDUP_REMOVED lines=16> */
[----:B0-----:R-:W-:-:S02]  /*1a20*/  R2UR UR12, R8 ;  /* 0x00000000080c72ca */ /* 0x001fc400000e0000 */
        /* <DEDUP_REMOVED lines=11> */
[----:B------:R-:W-:Y:S01]  /*1ae0*/  CS2R R32, SRZ ;  /* 0x0000000000207805 */ /* 0x000fe2000001ff00 */
[----:B------:R-:W-:Y:S01]  /*1af0*/  ULEA.HI UR11, UR12, UR12, URZ, 0x1 ;  /* 0x0000000c0c0b7291 */ /* 0x000fe2000f8f083f */
[----:B------:R-:W-:Y:S01]  /*1b00*/  CS2R R34, SRZ ;  /* 0x0000000000227805 */ /* 0x000fe2000001ff00 */
[----:B------:R2:W-:Y:S01]  /*1b10*/  STL [R1+0x8c], RZ ;  /* 0x00008cff01007387 */ /* 0x0005e20000100800 */
[----:B------:R-:W-:Y:S01]  /*1b20*/  CS2R R36, SRZ ;  /* 0x0000000000247805 */ /* 0x000fe2000001ff00 */
[----:B------:R-:W-:Y:S01]  /*1b30*/  ULOP3.LUT UR16, UR11, 0x1ffffe, URZ, 0xc0, !UPT ;  /* 0x001ffffe0b107892 */ /* 0x000fe2000f8ec03f */
[----:B------:R-:W-:Y:S01]  /*1b40*/  CS2R R38, SRZ ;  /* 0x0000000000267805 */ /* 0x000fe2000001ff00 */
[----:B------:R2:W-:Y:S01]  /*1b50*/  STL [R1+0x88], RZ ;  /* 0x000088ff01007387 */ /* 0x0005e20000100800 */
[----:B-1----:R-:W-:Y:S01]  /*1b60*/  ULEA UR11, UR18, UR17, 0x18 ;  /* 0x00000011120b7291 */ /* 0x002fe2000f8ec03f */
[----:B------:R-:W-:Y:S01]  /*1b70*/  CS2R R40, SRZ ;  /* 0x0000000000287805 */ /* 0x000fe2000001ff00 */
[----:B------:R-:W-:Y:S01]  /*1b80*/  UIADD3 UR16, UR12, -UR16, URZ ;  /* 0x800000100c107290 */ /* 0x000fe2000fffe03f */
[----:B------:R2:W-:Y:S01]  /*1b90*/  STL [R1+0x84], RZ ;  /* 0x000084ff01007387 */ /* 0x0005e20000100800 */
[----:B------:R-:W-:-:S02]  /*1ba0*/  CS2R R42, SRZ ;  /* 0x00000000002a7805 */ /* 0x000fc4000001ff00 */
[----:B------:R-:W-:Y:S01]  /*1bb0*/  CS2R R44, SRZ ;  /* 0x00000000002c7805 */ /* 0x000fe2000001ff00 */
[----:B------:R-:W-:Y:S01]  /*1bc0*/  ULEA UR16, UR16, UR11, 0xb ;  /* 0x0000000b10107291 */ /* 0x000fe2000f8e583f */
[----:B------:R2:W-:Y:S01]  /*1bd0*/  STL [R1+0x80], RZ ;  /* 0x000080ff01007387 */ /* 0x0005e20000100800 */
[----:B------:R-:W-:Y:S02]  /*1be0*/  CS2R R46, SRZ ;  /* 0x00000000002e7805 */ /* 0x000fe4000001ff00 */
[----:B------:R-:W-:Y:S01]  /*1bf0*/  CS2R R48, SRZ ;  /* 0x0000000000307805 */ /* 0x000fe2000001ff00 */
[----:B------:R-:W-:Y:S01]  /*1c00*/  UIADD3 UR16, UR16, 0x200, URZ ;  /* 0x0000020010107890 */ /* 0x000fe2000fffe03f */
[----:B------:R2:W-:Y:S01]  /*1c10*/  STL [R1+0x7c], RZ ;  /* 0x00007cff01007387 */ /* 0x0005e20000100800 */
[----:B------:R-:W-:Y:S02]  /*1c20*/  CS2R R50, SRZ ;  /* 0x0000000000327805 */ /* 0x000fe4000001ff00 */
[----:B------:R-:W-:Y:S01]  /*1c30*/  CS2R R52, SRZ ;  /* 0x0000000000347805 */ /* 0x000fe2000001ff00 */
[----:B------:R-:W-:Y:S01]  /*1c40*/  USHF.R.U32.HI UR12, URZ, 0x4, UR16 ;  /* 0x000000043f0c7899 */ /* 0x000fe20008011610 */
[----:B------:R2:W-:Y:S01]  /*1c50*/  STL [R1+0x78], RZ ;  /* 0x000078ff01007387 */ /* 0x0005e20000100800 */
[----:B------:R-:W-:-:S02]  /*1c60*/  CS2R R54, SRZ ;  /* 0x0000000000367805 */ /* 0x000fc4000001ff00 */
[----:B------:R-:W-:Y:S01]  /*1c70*/  CS2R R56, SRZ ;  /* 0x0000000000387805 */ /* 0x000fe2000001ff00 */
[----:B------:R-:W-:Y:S01]  /*1c80*/  ULOP3.LUT UR12, UR12, 0x3fff, URZ, 0xc0, !UPT ;  /* 0x00003fff0c0c7892 */ /* 0x000fe2000f8ec03f */
[----:B------:R2:W-:Y:S01]  /*1c90*/  STL [R1+0x74], RZ ;  /* 0x000074ff01007387 */ /* 0x0005e20000100800 */
[----:B------:R-:W-:Y:S02]  /*1ca0*/  CS2R R58, SRZ ;  /* 0x00000000003a7805 */ /* 0x000fe4000001ff00 */
[----:B------:R-:W-:Y:S02]  /*1cb0*/  CS2R R60, SRZ ;  /* 0x00000000003c7805 */ /* 0x000fe4000001ff00 */
[----:B------:R-:W-:Y:S01]  /*1cc0*/  CS2R R62, SRZ ;  /* 0x00000000003e7805 */ /* 0x000fe2000001ff00 */
[----:B------:R2:W-:Y:S01]  /*1cd0*/  STL [R1+0x70], RZ ;  /* 0x000070ff01007387 */ /* 0x0005e20000100800 */
[----:B------:R-:W-:Y:S02]  /*1ce0*/  CS2R R64, SRZ ;  /* 0x0000000000407805 */ /* 0x000fe4000001ff00 */
[----:B------:R-:W-:-:S02]  /*1cf0*/  CS2R R66, SRZ ;  /* 0x0000000000427805 */ /* 0x000fc4000001ff00 */
[----:B------:R-:W-:Y:S01]  /*1d00*/  CS2R R68, SRZ ;  /* 0x0000000000447805 */ /* 0x000fe2000001ff00 */
[----:B------:R2:W-:Y:S01]  /*1d10*/  STL [R1+0x6c], RZ ;  /* 0x00006cff01007387 */ /* 0x0005e20000100800 */
[----:B------:R-:W-:-:S03]  /*1d20*/  CS2R R70, SRZ ;  /* 0x0000000000467805 */ /* 0x000fc6000001ff00 */
[----:B------:R2:W-:Y:S04]  /*1d30*/  STL [R1+0x68], RZ ;  /* 0x000068ff01007387 */ /* 0x0005e80000100800 */
        /* <DEDUP_REMOVED lines=25> */
[----:B------:R2:W-:Y:S01]  /*1ed0*/  STL [R1], RZ ;  /* 0x000000ff01007387 */ /* 0x0005e20000100800 */
[----:B------:R-:W-:Y:S05]  /*1ee0*/  @!P0 BRA `(.L_x_14) ;  /* 0x0000001400b88947 */ /* 0x000fea0003800000 */
[----:B------:R-:W-:-:S06]  /*1ef0*/  UISETP.NE.AND UP0, UPT, UR22, 0x3, UPT ;  /* 0x000000031600788c */ /* 0x000fcc000bf05270 */
[----:B------:R-:W-:-:S13]  /*1f00*/  PLOP3.LUT P1, PT, PT, PT, UP0, 0x80, 0x0 ;  /* 0x000000000000781c */ /* 0x000fda0003f2f008 */
[----:B------:R-:W-:Y:S05]  /*1f10*/  @!P1 BRA `(.L_x_15) ;  /* 0x0000000000049947 */ /* 0x000fea0003800000 */
[----:B------:R-:W-:Y:S01]  /*1f20*/  BPT.TRAP 0x1 ;  /* 0x000000040000795c */ /* 0x000fe20000300000 */
.L_x_15:
[----:B------:R-:W-:Y:S01]  /*1f30*/  ULEA UR7, UR5, UR11, 0x3 ;  /* 0x0000000b05077291 */ /* 0x000fe2000f8e183f */
[----:B------:R-:W-:-:S05]  /*1f40*/  IMAD.U32 R8, RZ, RZ, UR4 ;  /* 0x00000004ff087e24 */ /* 0x000fca000f8e00ff */
[----:B------:R-:W-:-:S04]  /*1f50*/  SHF.L.U32 R8, R8, 0x1f, RZ ;  /* 0x0000001f08087819 */ /* 0x000fc800000006ff */
[----:B------:R0:W1:Y:S01]  /*1f60*/  SYNCS.PHASECHK.TRANS64.TRYWAIT P0, [UR7], R8 ;  /* 0x00000008ff0075a7 */ /* 0x0000620008000147 */
[----:B------:R-:W-:Y:S05]  /*1f70*/  @!P1 BRA `(.L_x_16) ;  /* 0x0000000000049947 */ /* 0x000fea0003800000 */
[----:B------:R-:W-:Y:S01]  /*1f80*/  BPT.TRAP 0x1 ;  /* 0x000000040000795c */ /* 0x000fe20000300000 */
.L_x_16:
[----:B------:R3:W-:Y:S01]  /*1f90*/  STL [R1+0x110], RZ ;  /* 0x000110ff01007387 */ /* 0x0007e20000100800 */
[----:B------:R-:W-:Y:S01]  /*1fa0*/  UMOV UR6, 0x1 ;  /* 0x0000000100067882 */ /* 0x000fe20000000000 */
[----:B-1----:R-:W-:Y:S05]  /*1fb0*/  @P0 BRA `(.L_x_17) ;  /* 0x0000000000080947 */ /* 0x002fea0003800000 */
[----:B------:R-:W1:Y:S02]  /*1fc0*/  SYNCS.PHASECHK.TRANS64.TRYWAIT P0, [UR7], R8 ;  /* 0x00000008ff0075a7 */ /* 0x000e640008000147 */
[----:B-1----:R-:W-:Y:S05]  /*1fd0*/  @!P0 BRA `(.L_x_18) ;  /* 0x0000014c00d88947 */ /* 0x002fea0003800000 */
.L_x_17:
[----:B------:R4:W-:Y:S01]  /*1fe0*/  STL [R1+0x10c], RZ ;  /* 0x00010cff01007387 */ /* 0x0009e20000100800 */
[----:B------:R-:W-:Y:S01]  /*1ff0*/  UIADD3 UR7, UR11, 0x2d200, URZ ;  /* 0x0002d2000b077890 */ /* 0x000fe2000fffe03f */
[----:B------:R-:W-:Y:S01]  /*2000*/  WARPGROUP.ARRIVE ;  /* 0x00000000000079c5 */ /* 0x000fe20000000000 */
[----:B------:R-:W-:Y:S01]  /*2010*/  ULOP3.LUT UR8, UR12, 0x10000, URZ, 0xfc, !UPT ;  /* 0x000100000c087892 */ /* 0x000fe2000f8efc3f */
[----:B------:R4:W-:Y:S01]  /*2020*/  STL [R1+0x108], RZ ;  /* 0x000108ff01007387 */ /* 0x0009e20000100800 */
[----:B------:R-:W-:Y:S01]  /*2030*/  USHF.R.U32.HI UR7, URZ, 0x4, UR7 ;  /* 0x000000043f077899 */ /* 0x000fe20008011607 */
[----:B01----:R-:W-:Y:S01]  /*2040*/  CS2R R8, SRZ ;  /* 0x0000000000087805 */ /* 0x003fe2000001ff00 */
[----:B------:R-:W-:Y:S01]  /*2050*/  UMOV UR17, 0xc0000010 ;  /* 0xc000001000117882 */ /* 0x000fe20000000000 */
[----:B------:R4:W-:Y:S01]  /*2060*/  STL [R1+0x104], RZ ;  /* 0x000104ff01007387 */ /* 0x0009e20000100800 */
[----:B------:R-:W-:Y:S01]  /*2070*/  ULOP3.LUT UR7, UR7, 0x3fff, URZ, 0xc0, !UPT ;  /* 0x00003fff07077892 */ /* 0x000fe2000f8ec03f */
[----:B------:R-:W-:Y:S01]  /*2080*/  CS2R R10, SRZ ;  /* 0x00000000000a7805 */ /* 0x000fe2000001ff00 */
[----:B------:R-:W-:Y:S01]  /*2090*/  UMOV UR19, 0xc0000010 ;  /* 0xc000001000137882 */ /* 0x000fe20000000000 */
[----:B------:R4:W-:Y:S01]  /*20a0*/  STL [R1+0x100], RZ ;  /* 0x000100ff01007387 */ /* 0x0009e20000100800 */
[----:B------:R-:W-:Y:S01]  /*20b0*/  ULOP3.LUT UR18, UR7, 0x10000, URZ, 0xfc, !UPT ;  /* 0x0001000007127892 */ /* 0x000fe2000f8efc3f */
[----:B------:R-:W-:Y:S01]  /*20c0*/  CS2R R12, SRZ ;  /* 0x00000000000c7805 */ /* 0x000fe2000001ff00 */
[----:B------:R-:W-:Y:S01]  /*20d0*/  UIMAD UR7, UR5, 0x300, UR8 ;  /* 0x00000300050778a4 */ /* 0x000fe2000f8e0208 */
[----:B------:R4:W-:Y:S01]  /*20e0*/  STL [R1+0xfc], RZ ;  /* 0x0000fcff01007387 */ /* 0x0009e20000100800 */
[----:B------:R-:W-:Y:S01]  /*20f0*/  UIMAD UR18, UR5, 0xc0, UR18 ;  /* 0x000000c0051278a4 */ /* 0x000fe2000f8e0212 */
[----:B------:R-:W-:-:S02]  /*2100*/  CS2R R14, SRZ ;  /* 0x00000000000e7805 */ /* 0x000fc4000001ff00 */
[----:B------:R-:W-:Y:S01]  /*2110*/  CS2R R16, SRZ ;  /* 0x0000000000107805 */ /* 0x000fe2000001ff00 */
[----:B------:R4:W-:Y:S01]  /*2120*/  STL [R1+0xf8], RZ ;  /* 0x0000f8ff01007387 */ /* 0x0009e20000100800 */
[----:B------:R-:W-:Y:S01]  /*2130*/  CS2R R18, SRZ ;  /* 0x0000000000127805 */ /* 0x000fe2000001ff00 */
[----:B------:R-:W-:Y:S01]  /*2140*/  UMOV UR16, UR7 ;  /* 0x0000000700107c82 */ /* 0x000fe20008000000 */
[----:B------:R-:W-:Y:S01]  /*2150*/  CS2R R20, SRZ ;  /* 0x0000000000147805 */ /* 0x000fe2000001ff00 */
[----:B------:R4:W-:Y:S01]  /*2160*/  STL [R1+0xf4], RZ ;  /* 0x0000f4ff01007387 */ /* 0x0009e20000100800 */
[----:B------:R-:W-:Y:S01]  /*2170*/  CS2R R22, SRZ ;  /* 0x0000000000167805 */ /* 0x000fe2000001ff00 */
[----:B------:R-:W-:Y:S01]  /*2180*/  QGMMA.64x96x32.F32.E4M3.E4M3 R120, gdesc[UR16], RZ, !UPT ;  /* 0x01600000107879f3 */ /* 0x000fe2000c7008ff */
[----:B------:R-:W-:Y:S01]  /*2190*/  UIADD3 UR16, UR7, 0x100, URZ ;  /* 0x0000010007107890 */ /* 0x000fe2000fffe03f */
[----:B------:R4:W-:Y:S01]  /*21a0*/  STL [R1+0xf0], RZ ;  /* 0x0000f0ff01007387 */ /* 0x0009e20000100800 */
[----:B------:R-:W-:Y:S01]  /*21b0*/  UMOV UR17, 0xc0000010 ;  /* 0xc000001000117882 */ /* 0x000fe20000000000 */
[----:B------:R-:W-:-:S02]  /*21c0*/  CS2R R168, SRZ ;  /* 0x0000000000a87805 */ /* 0x000fc4000001ff00 */
[----:B------:R-:W-:Y:S01]  /*21d0*/  CS2R R170, SRZ ;  /* 0x0000000000aa7805 */ /* 0x000fe2000001ff00 */
[----:B------:R4:W-:Y:S01]  /*21e0*/  STL [R1+0xec], RZ ;  /* 0x0000ecff01007387 */ /* 0x0009e20000100800 */
[----:B------:R-:W-:Y:S02]  /*21f0*/  CS2R R172, SRZ ;  /* 0x0000000000ac7805 */ /* 0x000fe4000001ff00 */
[----:B------:R-:W-:Y:S02]  /*2200*/  CS2R R174, SRZ ;  /* 0x0000000000ae7805 */ /* 0x000fe4000001ff00 */
[----:B------:R-:W-:Y:S01]  /*2210*/  CS2R R176, SRZ ;  /* 0x0000000000b07805 */ /* 0x000fe2000001ff00 */
[----:B------:R4:W-:Y:S01]  /*2220*/  STL [R1+0xe8], RZ ;  /* 0x0000e8ff01007387 */ /* 0x0009e20000100800 */
[----:B------:R-:W-:Y:S01]  /*2230*/  QGMMA.64x96x32.F32.E4M3.E4M3 R72, gdesc[UR16], RZ, !UPT ;  /* 0x01600000104879f3 */ /* 0x000fe2000c7008ff */
[----:B------:R-:W-:Y:S01]  /*2240*/  UIADD3 UR16, UR7, 0x200, URZ ;  /* 0x0000020007107890 */ /* 0x000fe2000fffe03f */
[----:B------:R-:W-:Y:S01]  /*2250*/  CS2R R178, SRZ ;  /* 0x0000000000b27805 */ /* 0x000fe2000001ff00 */
[----:B------:R4:W-:Y:S01]  /*2260*/  STL [R1+0xe4], RZ ;  /* 0x0000e4ff01007387 */ /* 0x0009e20000100800 */
[----:B------:R-:W-:Y:S01]  /*2270*/  ULDC UR7, c[0x0][0x50c] ;  /* 0x0001430000077ab9 */ /* 0x000fe20000000800 */
[----:B------:R-:W-:Y:S01]  /*2280*/  UMOV UR17, 0xc0000010 ;  /* 0xc000001000117882 */ /* 0x000fe20000000000 */
[----:B------:R-:W-:Y:S01]  /*2290*/  UISETP.NE.AND UP0, UPT, UR7, 0x1, UPT ;  /* 0x000000010700788c */ /* 0x000fe2000bf05270 */
[----:B------:R4:W-:Y:S01]  /*22a0*/  STL [R1+0xe0], RZ ;  /* 0x0000e0ff01007387 */ /* 0x0009e20000100800 */
[----:B------:R-:W-:-:S02]  /*22b0*/  CS2R R180, SRZ ;  /* 0x0000000000b47805 */ /* 0x000fc4000001ff00 */
[----:B------:R-:W-:Y:S01]  /*22c0*/  CS2R R182, SRZ ;  /* 0x0000000000b67805 */ /* 0x000fe2000001ff00 */
[----:B------:R-:W-:Y:S01]  /*22d0*/  USEL UR7, URZ, 0x1, UP0 ;  /* 0x000000013f077887 */ /* 0x000fe20008000000 */
[----:B------:R4:W-:Y:S01]  /*22e0*/  STL [R1+0xdc], RZ ;  /* 0x0000dcff01007387 */ /* 0x0009e20000100800 */
[----:B------:R-:W-:Y:S01]  /*22f0*/  QGMMA.64x96x32.F32.E4M3.E4M3 R24, gdesc[UR16], RZ, !UPT, gsb0 ;  /* 0x01600000101879f3 */ /* 0x000fe2000c0008ff */
[----:B------:R-:W-:Y:S02]  /*2300*/  CS2R R184, SRZ ;  /* 0x0000000000b87805 */ /* 0x000fe4000001ff00 */
[----:B------:R-:W-:Y:S01]  /*2310*/  CS2R R186, SRZ ;  /* 0x0000000000ba7805 */ /* 0x000fe2000001ff00 */
[----:B------:R4:W-:Y:S01]  /*2320*/  STL [R1+0xd8], RZ ;  /* 0x0000d8ff01007387 */ /* 0x0009e20000100800 */
[----:B------:R-:W-:Y:S02]  /*2330*/  ISETP.NE.AND P0, PT, RZ, UR7, PT ;  /* 0x00000007ff007c0c */ /* 0x000fe4000bf05270 */
[----:B------:R-:W-:-:S02]  /*2340*/  CS2R R188, SRZ ;  /* 0x0000000000bc7805 */ /* 0x000fc4000001ff00 */
[----:B------:R-:W-:Y:S01]  /*2350*/  CS2R R190, SRZ ;  /* 0x0000000000be7805 */ /* 0x000fe2000001ff00 */
        /* <DEDUP_REMOVED lines=22> */
[----:B------:R-:W-:Y:S01]  /*24c0*/  CS2R R224, SRZ ;  /* 0x0000000000e07805 */ /* 0x000fe2000001ff00 */
[----:B------:R-:W-:Y:S01]  /*24d0*/  IMAD.MOV.U32 R226, RZ, RZ, RZ ;  /* 0x000000ffffe27224 */ /* 0x000fe200078e00ff */
        /* <DEDUP_REMOVED lines=49> */
[----:B------:R-:W-:Y:S02]  /*27f0*/  WARPGROUP.DEPBAR.LE gsb0, 0x0 ;  /* 0x00008000000079c5 */ /* 0x000fe40000010000 */
[----:B------:R-:W-:-:S01]  /*2800*/  FADD R227, RZ, R99 ;  /* 0x00000063ffe37221 */ /* 0x000fc20000000000 */
[----:B------:R-:W-:Y:S01]  /*2810*/  FADD R226, RZ, R120 ;  /* 0x00000078ffe27221 */ /* 0x000fe20000000000 */
[----:B------:R-:W-:-:S01]  /*2820*/  FADD R225, RZ, R121 ;  /* 0x00000079ffe17221 */ /* 0x000fc20000000000 */
[----:B------:R-:W-:Y:S01]  /*2830*/  FADD R224, RZ, R122 ;  /* 0x0000007affe07221 */ /* 0x000fe20000000000 */
[----:B------:R-:W-:-:S01]  /*2840*/  FADD R223, RZ, R123 ;  /* 0x0000007bffdf7221 */ /* 0x000fc20000000000 */
[----:B------:R0:W-:Y:S01]  /*2850*/  STL [R1], R227 ;  /* 0x000000e301007387 */ /* 0x0001e20000100800 */
[----:B------:R-:W-:-:S01]  /*2860*/  FADD R222, RZ, R124 ;  /* 0x0000007cffde7221 */ /* 0x000fc20000000000 */
[----:B------:R-:W-:Y:S01]  /*2870*/  FADD R221, RZ, R125 ;  /* 0x0000007dffdd7221 */ /* 0x000fe20000000000 */
[----:B------:R-:W-:-:S01]  /*2880*/  FADD R220, RZ, R126 ;  /* 0x0000007effdc7221 */ /* 0x000fc20000000000 */
[----:B------:R-:W-:Y:S01]  /*2890*/  FADD R219, RZ, R127 ;  /* 0x0000007fffdb7221 */ /* 0x000fe20000000000 */
[----:B------:R-:W-:-:S01]  /*28a0*/  FADD R218, RZ, R128 ;  /* 0x00000080ffda7221 */ /* 0x000fc20000000000 */
[----:B------:R-:W-:Y:S01]  /*28b0*/  FADD R217, RZ, R129 ;  /* 0x00000081ffd97221 */ /* 0x000fe20000000000 */
[----:B------:R-:W-:-:S01]  /*28c0*/  FADD R216, RZ, R130 ;  /* 0x00000082ffd87221 */ /* 0x000fc20000000000 */
[----:B------:R-:W-:Y:S01]  /*28d0*/  FADD R215, RZ, R131 ;  /* 0x00000083ffd77221 */ /* 0x000fe20000000000 */
[----:B------:R-:W-:-:S01]  /*28e0*/  FADD R214, RZ, R132 ;  /* 0x00000084ffd67221 */ /* 0x000fc20000000000 */
[----:B0-----:R-:W-:Y:S01]  /*28f0*/  FADD R227, RZ, R100 ;  /* 0x00000064ffe37221 */ /* 0x001fe20000000000 */
[----:B------:R-:W-:-:S01]  /*2900*/  FADD R213, RZ, R133 ;  /* 0x00000085ffd57221 */ /* 0x000fc20000000000 */
[----:B------:R-:W-:Y:S01]  /*2910*/  FADD R212, RZ, R134 ;  /* 0x00000086ffd47221 */ /* 0x000fe20000000000 */
[----:B------:R-:W-:-:S01]  /*2920*/  FADD R211, RZ, R135 ;  /* 0x00000087ffd37221 */ /* 0x000fc20000000000 */
[----:B------:R-:W-:Y:S01]  /*2930*/  FADD R210, RZ, R136 ;  /* 0x00000088ffd27221 */ /* 0x000fe20000000000 */
[----:B------:R0:W-:Y:S01]  /*2940*/  STL [R1+0x4], R227 ;  /* 0x000004e301007387 */ /* 0x0001e20000100800 */
        /* <DEDUP_REMOVED lines=66> */
[----:B------:R-:W-:Y:S01]  /*2d70*/  UMOV UR6, URZ ;  /* 0x0000003f00067c82 */ /* 0x000fe20008000000 */
[----:B0-----:R-:W-:-:S05]  /*2d80*/  FADD R227, RZ, R105 ;  /* 0x00000069ffe37221 */ /* 0x001fca0000000000 */
[----:B------:R0:W-:Y:S02]  /*2d90*/  STL [R1+0x18], R227 ;  /* 0x000018e301007387 */ /* 0x0001e40000100800 */
        /* <DEDUP_REMOVED lines=124> */
.L_x_19:
[----:B------:R-:W-:-:S04]  /*3560*/  UIADD3 UR23, UR5, 0x1, URZ ;  /* 0x0000000105177890 */ /* 0x000fc8000fffe03f */
[----:B------:R-:W-:-:S04]  /*3570*/  UISETP.NE.AND UP0, UPT, UR23, 0xf, UPT ;  /* 0x0000000f1700788c */ /* 0x000fc8000bf05270 */
[----:B------:R-:W-:Y:S02]  /*3580*/  USEL UR8, URZ, 0x1, UP0 ;  /* 0x000000013f087887 */ /* 0x000fe40008000000 */
[----:B------:R-:W-:Y:S02]  /*3590*/  USEL UR23, UR23, URZ, UP0 ;  /* 0x0000003f17177287 */ /* 0x000fe40008000000 */
[----:B------:R-:W-:-:S06]  /*35a0*/  ULOP3.LUT UR8, UR4, UR8, URZ, 0x3c, !UPT ;  /* 0x0000000804087292 */ /* 0x000fcc000f8e3c3f */
[----:B0-----:R-:W-:Y:S01]  /*35b0*/  IMAD.U32 R227, RZ, RZ, UR8 ;  /* 0x00000008ffe37e24 */ /* 0x001fe2000f8e00ff */
[----:B------:R-:W-:-:S06]  /*35c0*/  UMOV UR8, 0x1 ;  /* 0x0000000100087882 */ /* 0x000fcc0000000000 */
.L_x_14:
[----:B------:R-:W-:-:S04]  /*35d0*/  UISETP.LT.AND UP0, UPT, UR9, 0x1, UPT ;  /* 0x000000010900788c */ /* 0x000fc8000bf01270 */
[----:B------:R-:W-:-:S04]  /*35e0*/  USEL UR16, UR9, 0x1, UP0 ;  /* 0x0000000109107887 */ /* 0x000fc80008000000 */
[----:B------:R-:W-:-:S04]  /*35f0*/  UIADD3 UR16, UR9, -UR16, URZ ;  /* 0x8000001009107290 */ /* 0x000fc8000fffe03f */
[----:B------:R-:W-:-:S06]  /*3600*/  UISETP.GE.AND UP0, UPT, UR16, 0x1, UPT ;  /* 0x000000011000788c */ /* 0x000fcc000bf06270 */
[----:B------:R-:W-:-:S13]  /*3610*/  PLOP3.LUT P0, PT, PT, PT, UP0, 0x80, 0x0 ;  /* 0x000000000000781c */ /* 0x000fda0003f0f008 */
[----:B------:R-:W-:Y:S05]  /*3620*/  @!P0 BRA `(.L_x_20) ;  /* 0x0000001800048947 */ /* 0x000fea0003800000 */
[----:B------:R-:W-:Y:S01]  /*3630*/  IMAD.U32 R228, RZ, RZ, UR16 ;  /* 0x00000010ffe47e24 */ /* 0x000fe2000f8e00ff */
[----:B------:R-:W-:Y:S01]  /*3640*/  UMOV UR24, UR5 ;  /* 0x0000000500187c82 */ /* 0x000fe20008000000 */
[----:B------:R-:W-:-:S05]  /*3650*/  ULDC UR25, c[0x0][0x50c] ;  /* 0x0001430000197ab9 */ /* 0x000fca0000000800 */
.L_x_28:
[----:B------:R-:W-:-:S06]  /*3660*/  UISETP.NE.AND UP0, UPT, UR22, 0x3, UPT ;  /* 0x000000031600788c */ /* 0x000fcc000bf05270 */
[----:B------:R-:W-:-:S13]  /*3670*/  PLOP3.LUT P1, PT, PT, PT, UP0, 0x80, 0x0 ;  /* 0x000000000000781c */ /* 0x000fda0003f2f008 */
[----:B01----:R-:W-:Y:S05]  /*3680*/  @!P1 BRA `(.L_x_21) ;  /* 0x0000000000049947 */ /* 0x003fea0003800000 */
[----:B------:R-:W-:Y:S01]  /*3690*/  BPT.TRAP 0x1 ;  /* 0x000000040000795c */ /* 0x000fe20000300000 */
.L_x_21:
[----:B------:R-:W0:Y:S01]  /*36a0*/  S2UR UR16, SR_CgaCtaId ;  /* 0x00000000001079c3 */ /* 0x000e220000008800 */
[----:B------:R-:W-:Y:S01]  /*36b0*/  UMOV UR11, 0x400 ;  /* 0x00000400000b7882 */ /* 0x000fe20000000000 */
[----:B------:R-:W-:Y:S01]  /*36c0*/  SHF.L.U32 R229, R227, 0x1f, RZ ;  /* 0x0000001fe3e57819 */ /* 0x000fe200000006ff */
[----:B0-----:R-:W-:-:S04]  /*36d0*/  ULEA UR11, UR16, UR11, 0x18 ;  /* 0x0000000b100b7291 */ /* 0x001fc8000f8ec03f */
[----:B------:R-:W-:-:S09]  /*36e0*/  ULEA UR16, UR23, UR11, 0x3 ;  /* 0x0000000b17107291 */ /* 0x000fd2000f8e183f */
[----:B------:R0:W1:Y:S01]  /*36f0*/  SYNCS.PHASECHK.TRANS64.TRYWAIT P0, [UR16], R229 ;  /* 0x000000e5ff0075a7 */ /* 0x0000620008000150 */
[----:B------:R-:W-:Y:S05]  /*3700*/  @!P1 BRA `(.L_x_22) ;  /* 0x0000000000049947 */ /* 0x000fea0003800000 */
[----:B------:R-:W-:Y:S01]  /*3710*/  BPT.TRAP 0x1 ;  /* 0x000000040000795c */ /* 0x000fe20000300000 */
.L_x_22:
[----:B-1----:R-:W-:Y:S05]  /*3720*/  @P0 BRA `(.L_x_23) ;  /* 0x0000000000080947 */ /* 0x002fea0003800000 */
[----:B------:R-:W1:Y:S02]  /*3730*/  SYNCS.PHASECHK.TRANS64.TRYWAIT P0, [UR16], R229 ;  /* 0x000000e5ff0075a7 */ /* 0x000e640008000150 */
[----:B-1----:R-:W-:Y:S05]  /*3740*/  @!P0 BRA `(.L_x_24) ;  /* 0x0000013800148947 */ /* 0x002fea0003800000 */
.L_x_23:
[----:B------:R-:W-:Y:S01]  /*3750*/  UIADD3 UR16, UR11, 0x2d200, URZ ;  /* 0x0002d2000b107890 */ /* 0x000fe2000fffe03f */
[----:B------:R-:W-:Y:S01]  /*3760*/  WARPGROUP.ARRIVE ;  /* 0x00000000000079c5 */ /* 0x000fe20000000000 */
[----:B------:R-:W-:Y:S02]  /*3770*/  UISETP.NE.AND UP0, UPT, UR7, URZ, UPT ;  /* 0x0000003f0700728c */ /* 0x000fe4000bf05270 */
[----:B------:R-:W-:Y:S02]  /*3780*/  USHF.R.U32.HI UR16, URZ, 0x4, UR16 ;  /* 0x000000043f107899 */ /* 0x000fe40008011610 */
[----:B------:R-:W-:Y:S02]  /*3790*/  USEL UR8, UR8, URZ, !UP0 ;  /* 0x0000003f08087287 */ /* 0x000fe4000c000000 */
[----:B------:R-:W-:Y:S02]  /*37a0*/  ULOP3.LUT UR16, UR16, 0x3fff, URZ, 0xc0, !UPT ;  /* 0x00003fff10107892 */ /* 0x000fe4000f8ec03f */
[----:B------:R-:W-:-:S02]  /*37b0*/  ULOP3.LUT UR7, UR12, 0x10000, URZ, 0xfc, !UPT ;  /* 0x000100000c077892 */ /* 0x000fc4000f8efc3f */
[----:B------:R-:W-:Y:S02]  /*37c0*/  ULOP3.LUT UR16, UR16, 0x10000, URZ, 0xfc, !UPT ;  /* 0x0001000010107892 */ /* 0x000fe4000f8efc3f */
[----:B------:R-:W-:Y:S02]  /*37d0*/  UISETP.NE.U32.AND UP0, UPT, UR8, URZ, UPT ;  /* 0x0000003f0800728c */ /* 0x000fe4000bf05070 */
[----:B------:R-:W-:Y:S02]  /*37e0*/  UIMAD UR7, UR23, 0x300, UR7 ;  /* 0x00000300170778a4 */ /* 0x000fe4000f8e0207 */
[----:B------:R-:W-:Y:S01]  /*37f0*/  UIMAD UR18, UR23, 0xc0, UR16 ;  /* 0x000000c0171278a4 */ /* 0x000fe2000f8e0210 */
[----:B------:R-:W-:Y:S01]  /*3800*/  UMOV UR17, 0xc0000010 ;  /* 0xc000001000117882 */ /* 0x000fe20000000000 */
[----:B------:R-:W-:Y:S01]  /*3810*/  UMOV UR19, 0xc0000010 ;  /* 0xc000001000137882 */ /* 0x000fe20000000000 */
[----:B------:R-:W-:Y:S02]  /*3820*/  UIADD3 UR6, UR6, 0x1, URZ ;  /* 0x0000000106067890 */ /* 0x000fe4000fffe03f */
[----:B------:R-:W-:-:S04]  /*3830*/  UMOV UR16, UR7 ;  /* 0x0000000700107c82 */ /* 0x000fc80008000000 */
[----:B------:R-:W-:Y:S01]  /*3840*/  QGMMA.64x96x32.F32.E4M3.E4M3 R120, gdesc[UR16], R120, UP0 ;  /* 0x01600000107879f3 */ /* 0x000fe2000bf00878 */
[----:B------:R-:W-:Y:S01]  /*3850*/  UIADD3 UR16, UR7, 0x100, URZ ;  /* 0x0000010007107890 */ /* 0x000fe2000fffe03f */
[----:B------:R-:W-:-:S08]  /*3860*/  UMOV UR17, 0xc0000010 ;  /* 0xc000001000117882 */ /* 0x000fd00000000000 */
[----:B------:R-:W-:Y:S01]  /*3870*/  QGMMA.64x96x32.F32.E4M3.E4M3 R72, gdesc[UR16], R72, UP0 ;  /* 0x01600000104879f3 */ /* 0x000fe2000bf00848 */
[----:B------:R-:W-:Y:S01]  /*3880*/  UIADD3 UR16, UR7, 0x200, URZ ;  /* 0x0000020007107890 */ /* 0x000fe2000fffe03f */
[----:B------:R-:W-:-:S08]  /*3890*/  UMOV UR17, 0xc0000010 ;  /* 0xc000001000117882 */ /* 0x000fd00000000000 */
[----:B------:R-:W-:Y:S01]  /*38a0*/  QGMMA.64x96x32.F32.E4M3.E4M3 R24, gdesc[UR16], R24, UP0, gsb0 ;  /* 0x01600000101879f3 */ /* 0x000fe2000b800818 */
[----:B------:R-:W-:-:S04]  /*38b0*/  UISETP.NE.AND UP0, UPT, UR6, UR25, UPT ;  /* 0x000000190600728c */ /* 0x000fc8000bf05270 */
[----:B------:R-:W-:-:S06]  /*38c0*/  USEL UR7, URZ, 0x1, UP0 ;  /* 0x000000013f077887 */ /* 0x000fcc0008000000 */
[----:B------:R-:W-:Y:S01]  /*38d0*/  ISETP.NE.AND P0, PT, RZ, UR7, PT ;  /* 0x00000007ff007c0c */ /* 0x000fe2000bf05270 */
[----:B------:R-:W-:-:S12]  /*38e0*/  WARPGROUP.DEPBAR.LE gsb0, 0x1 ;  /* 0x00008000000079c5 */ /* 0x000fd80000010100 */
[----:B------:R-:W-:Y:S05]  /*38f0*/  @!P0 BRA `(.L_x_25) ;  /* 0x0000001000f88947 */ /* 0x000fea0003800000 */
[----:B------:R1:W-:Y:S04]  /*3900*/  STL [R1+0x140], R227 ;  /* 0x000140e301007387 */ /* 0x0003e80000100800 */
[----:B-1----:R-:W2:Y:S01]  /*3910*/  LDL.LU R227, [R1] ;  /* 0x0000000001e37983 */ /* 0x002ea20000300800 */
[----:B------:R-:W-:Y:S02]  /*3920*/  WARPGROUP.DEPBAR.LE gsb0, 0x0 ;  /* 0x00008000000079c5 */ /* 0x000fe40000010000 */
[----:B------:R-:W-:-:S01]  /*3930*/  FADD R226, R120, R226 ;  /* 0x000000e278e27221 */ /* 0x000fc20000000000 */
[----:B------:R-:W-:Y:S01]  /*3940*/  STL [R1+0x13c], R7 ;  /* 0x00013c0701007387 */ /* 0x000fe20000100800 */
[----:B------:R-:W-:-:S01]  /*3950*/  FADD R225, R121, R225 ;  /* 0x000000e179e17221 */ /* 0x000fc20000000000 */
[----:B------:R-:W-:Y:S01]  /*3960*/  FADD R224, R122, R224 ;  /* 0x000000e07ae07221 */ /* 0x000fe20000000000 */
        /* <DEDUP_REMOVED lines=21> */
[----:B-----5:R-:W-:Y:S01]  /*3ac0*/  STL [R1+0x124], R0 ;  /* 0x0001240001007387 */ /* 0x020fe20000100800 */
        /* <DEDUP_REMOVED lines=65> */
[----:B--2---:R-:W-:-:S05]  /*3ee0*/  FADD R227, R99, R227 ;  /* 0x000000e363e37221 */ /* 0x004fca0000000000 */
[----:B------:R1:W-:Y:S04]  /*3ef0*/  STL [R1], R227 ;  /* 0x000000e301007387 */ /* 0x0003e80000100800 */
[----:B-1----:R-:W2:Y:S04]  /*3f00*/  LDL.LU R227, [R1+0x4] ;  /* 0x0000040001e37983 */ /* 0x002ea80000300800 */
[----:B------:R-:W3:Y:S04]  /*3f10*/  LDL.LU R226, [R1+0x8] ;  /* 0x0000080001e27983 */ /* 0x000ee80000300800 */
[----:B------:R-:W4:Y:S04]  /*3f20*/  LDL.LU R225, [R1+0xc] ;  /* 0x00000c0001e17983 */ /* 0x000f280000300800 */
        /* <DEDUP_REMOVED lines=13> */
[----:B------:R-:W4:Y:S01]  /*4000*/  LDL.LU R0, [R1+0x44] ;  /* 0x0000440001007983 */ /* 0x000f220000300800 */
[----:B--2---:R-:W-:-:S01]  /*4010*/  FADD R227, R100, R227 ;  /* 0x000000e364e37221 */ /* 0x004fc20000000000 */
[----:B---3--:R-:W-:-:S04]  /*4020*/  FADD R226, R101, R226 ;  /* 0x000000e265e27221 */ /* 0x008fc80000000000 */
[----:B------:R1:W-:Y:S01]  /*4030*/  STL [R1+0x4], R227 ;  /* 0x000004e301007387 */ /* 0x0003e20000100800 */
[----:B----4-:R-:W-:-:S03]  /*4040*/  FADD R225, R102, R225 ;  /* 0x000000e166e17221 */ /* 0x010fc60000000000 */
[----:B------:R2:W-:Y:S01]  /*4050*/  STL [R1+0x8], R226 ;  /* 0x000008e201007387 */ /* 0x0005e20000100800 */
[----:B------:R-:W-:-:S03]  /*4060*/  FADD R224, R103, R224 ;  /* 0x000000e067e07221 */ /* 0x000fc60000000000 */
        /* <DEDUP_REMOVED lines=24> */
[----:B-1----:R-:W4:Y:S01]  /*41f0*/  LDL.LU R227, [R1+0x48] ;  /* 0x0000480001e37983 */ /* 0x002f220000300800 */
[----:B------:R-:W-:-:S03]  /*4200*/  FADD R0, R116, R0 ;  /* 0x0000000074007221 */ /* 0x000fc60000000000 */
[----:B------:R1:W-:Y:S04]  /*4210*/  STL [R1+0x3c], R3 ;  /* 0x00003c0301007387 */ /* 0x0003e80000100800 */
[----:B--2---:R-:W2:Y:S04]  /*4220*/  LDL.LU R226, [R1+0x4c] ;  /* 0x00004c0001e27983 */ /* 0x004ea80000300800 */
[----:B------:R1:W-:Y:S04]  /*4230*/  STL [R1+0x40], R2 ;  /* 0x0000400201007387 */ /* 0x0003e80000100800 */
[----:B---3--:R-:W3:Y:S04]  /*4240*/  LDL.LU R225, [R1+0x50] ;  /* 0x0000500001e17983 */ /* 0x008ee80000300800 */
[----:B------:R1:W-:Y:S04]  /*4250*/  STL [R1+0x44], R0 ;  /* 0x0000440001007387 */ /* 0x0003e80000100800 */
[----:B----4-:R-:W4:Y:S04]  /*4260*/  LDL.LU R224, [R1+0x54] ;  /* 0x0000540001e07983 */ /* 0x010f280000300800 */
[----:B0-----:R-:W4:Y:S04]  /*4270*/  LDL.LU R223, [R1+0x58] ;  /* 0x0000580001df7983 */ /* 0x001f280000300800 */
        /* <DEDUP_REMOVED lines=9> */
[----:B-1----:R-:W4:Y:S04]  /*4310*/  LDL.LU R3, [R1+0x80] ;  /* 0x0000800001037983 */ /* 0x002f280000300800 */
[----:B------:R-:W4:Y:S04]  /*4320*/  LDL.LU R2, [R1+0x84] ;  /* 0x0000840001027983 */ /* 0x000f280000300800 */
[----:B------:R-:W4:Y:S01]  /*4330*/  LDL.LU R0, [R1+0x88] ;  /* 0x0000880001007983 */ /* 0x000f220000300800 */
[----:B------:R-:W-:-:S01]  /*4340*/  FADD R227, R117, R227 ;  /* 0x000000e375e37221 */ /* 0x000fc20000000000 */
[----:B--2---:R-:W-:-:S04]  /*4350*/  FADD R226, R118, R226 ;  /* 0x000000e276e27221 */ /* 0x004fc80000000000 */
[----:B------:R0:W-:Y:S01]  /*4360*/  STL [R1+0x48], R227 ;  /* 0x000048e301007387 */ /* 0x0001e20000100800 */
[----:B---3--:R-:W-:-:S03]  /*4370*/  FADD R225, R119, R225 ;  /* 0x000000e177e17221 */ /* 0x008fc60000000000 */
        /* <DEDUP_REMOVED lines=26> */
[----:B0-----:R-:W4:Y:S01]  /*4520*/  LDL.LU R227, [R1+0x8c] ;  /* 0x00008c0001e37983 */ /* 0x001f220000300800 */
[----:B------:R-:W-:-:S03]  /*4530*/  FADD R0, R37, R0 ;  /* 0x0000000025007221 */ /* 0x000fc60000000000 */
[----:B------:R0:W-:Y:S04]  /*4540*/  STL [R1+0x80], R3 ;  /* 0x0000800301007387 */ /* 0x0001e80000100800 */
[----:B-1----:R-:W4:Y:S04]  /*4550*/  LDL.LU R226, [R1+0x90] ;  /* 0x0000900001e27983 */ /* 0x002f280000300800 */
[----:B------:R1:W-:Y:S04]  /*4560*/  STL [R1+0x84], R2 ;  /* 0x0000840201007387 */ /* 0x0003e80000100800 */
[----:B--2---:R-:W2:Y:S04]  /*4570*/  LDL.LU R225, [R1+0x94] ;  /* 0x0000940001e17983 */ /* 0x004ea80000300800 */
[----:B------:R1:W-:Y:S04]  /*4580*/  STL [R1+0x88], R0 ;  /* 0x0000880001007387 */ /* 0x0003e80000100800 */
[----:B---3--:R-:W3:Y:S04]  /*4590*/  LDL.LU R224, [R1+0x98] ;  /* 0x0000980001e07983 */ /* 0x008ee80000300800 */
[----:B----4-:R-:W4:Y:S04]  /*45a0*/  LDL.LU R223, [R1+0x9c] ;  /* 0x00009c0001df7983 */ /* 0x010f280000300800 */
        /* <DEDUP_REMOVED lines=9> */
[----:B0-----:R-:W4:Y:S04]  /*4640*/  LDL.LU R3, [R1+0xc4] ;  /* 0x0000c40001037983 */ /* 0x001f280000300800 */
[----:B-1----:R-:W4:Y:S04]  /*4650*/  LDL.LU R2, [R1+0xc8] ;  /* 0x0000c80001027983 */ /* 0x002f280000300800 */
[----:B------:R-:W4:Y:S01]  /*4660*/  LDL.LU R0, [R1+0xcc] ;  /* 0x0000cc0001007983 */ /* 0x000f220000300800 */
[----:B------:R-:W-:-:S01]  /*4670*/  FADD R227, R38, R227 ;  /* 0x000000e326e37221 */ /* 0x000fc20000000000 */
[----:B------:R-:W-:-:S04]  /*4680*/  FADD R226, R39, R226 ;  /* 0x000000e227e27221 */ /* 0x000fc80000000000 */
[----:B------:R-:W-:Y:S01]  /*4690*/  STL [R1+0x8c], R227 ;  /* 0x00008ce301007387 */ /* 0x000fe20000100800 */
[----:B--2---:R-:W-:-:S03]  /*46a0*/  FADD R225, R40, R225 ;  /* 0x000000e128e17221 */ /* 0x004fc60000000000 */
[----:B------:R-:W-:Y:S01]  /*46b0*/  STL [R1+0x90], R226 ;  /* 0x000090e201007387 */ /* 0x000fe20000100800 */
[----:B---3--:R-:W-:-:S03]  /*46c0*/  FADD R224, R41, R224 ;  /* 0x000000e029e07221 */ /* 0x008fc60000000000 */
[----:B------:R-:W-:Y:S01]  /*46d0*/  STL [R1+0x94], R225 ;  /* 0x000094e101007387 */ /* 0x000fe20000100800 */
[----:B----4-:R-:W-:-:S03]  /*46e0*/  FADD R223, R42, R223 ;  /* 0x000000df2adf7221 */ /* 0x010fc60000000000 */
[----:B------:R-:W-:Y:S01]  /*46f0*/  STL [R1+0x98], R224 ;  /* 0x000098e001007387 */ /* 0x000fe20000100800 */
[----:B------:R-:W-:-:S03]  /*4700*/  FADD R222, R43, R222 ;  /* 0x000000de2bde7221 */ /* 0x000fc60000000000 */
        /* <DEDUP_REMOVED lines=23> */
[----:B------:R-:W4:Y:S04]  /*4880*/  LDL.LU R219, [R1+0xd4] ;  /* 0x0000d40001db7983 */ /* 0x000f280000300800 */
[----:B------:R0:W-:Y:S04]  /*4890*/  STL [R1+0xc8], R2 ;  /* 0x0000c80201007387 */ /* 0x0001e80000100800 */
[----:B------:R-:W4:Y:S04]  /*48a0*/  LDL.LU R220, [R1+0xd8] ;  /* 0x0000d80001dc7983 */ /* 0x000f280000300800 */
[----:B------:R0:W-:Y:S04]  /*48b0*/  STL [R1+0xcc], R0 ;  /* 0x0000cc0001007387 */ /* 0x0001e80000100800 */
        /* <DEDUP_REMOVED lines=8> */
[----:B--2---:R-:W2:Y:S04]  /*4940*/  LDL.LU R6, [R1+0xfc] ;  /* 0x0000fc0001067983 */ /* 0x004ea80000300800 */
[----:B---3--:R-:W3:Y:S04]  /*4950*/  LDL.LU R5, [R1+0x100] ;  /* 0x0001000001057983 */ /* 0x008ee80000300800 */
[----:B----4-:R-:W4:Y:S04]  /*4960*/  LDL.LU R4, [R1+0x104] ;  /* 0x0001040001047983 */ /* 0x010f280000300800 */
[----:B0-----:R-:W4:Y:S04]  /*4970*/  LDL.LU R3, [R1+0x108] ;  /* 0x0001080001037983 */ /* 0x001f280000300800 */
[----:B------:R-:W4:Y:S04]  /*4980*/  LDL.LU R2, [R1+0x10c] ;  /* 0x00010c0001027983 */ /* 0x000f280000300800 */
[----:B------:R-:W4:Y:S01]  /*4990*/  LDL.LU R0, [R1+0x110] ;  /* 0x0001100001007983 */ /* 0x000f220000300800 */
[----:B------:R-:W-:-:S05]  /*49a0*/  FADD R218, R55, R218 ;  /* 0x000000da37da7221 */ /* 0x000fca0000000000 */
[----:B------:R0:W-:Y:S01]  /*49b0*/  STL [R1+0xd0], R218 ;  /* 0x0000d0da01007387 */ /* 0x0001e20000100800 */
[----:B------:R-:W-:-:S03]  /*49c0*/  FADD R219, R56, R219 ;  /* 0x000000db38db7221 */ /* 0x000fc60000000000 */
[----:B0-----:R1:W5:Y:S01]  /*49d0*/  LDL.LU R218, [R1+0x164] ;  /* 0x0001640001da7983 */ /* 0x0013620000300800 */
[----:B------:R-:W-:-:S03]  /*49e0*/  FADD R220, R57, R220 ;  /* 0x000000dc39dc7221 */ /* 0x000fc60000000000 */
[----:B------:R0:W-:Y:S01]  /*49f0*/  STL [R1+0xd4], R219 ;  /* 0x0000d4db01007387 */ /* 0x0001e20000100800 */
[----:B------:R-:W-:-:S01]  /*4a00*/  FADD R221, R58, R221 ;  /* 0x000000dd3add7221 */ /* 0x000fc20000000000 */
[----:B------:R-:W-:Y:S02]  /*4a10*/  FADD R222, R59, R222 ;  /* 0x000000de3bde7221 */ /* 0x000fe40000000000 */
[----:B0-----:R1:W5:Y:S01]  /*4a20*/  LDL.LU R219, [R1+0x160] ;  /* 0x0001600001db7983 */ /* 0x0013620000300800 */
[----:B------:R-:W-:-:S03]  /*4a30*/  FADD R223, R60, R223 ;  /* 0x000000df3cdf7221 */ /* 0x000fc60000000000 */
[----:B------:R0:W-:Y:S01]  /*4a40*/  STL [R1+0xd8], R220 ;  /* 0x0000d8dc01007387 */ /* 0x0001e20000100800 */
[----:B------:R-:W-:-:S03]  /*4a50*/  FADD R224, R61, R224 ;  /* 0x000000e03de07221 */ /* 0x000fc60000000000 */
[----:B0-----:R1:W5:Y:S01]  /*4a60*/  LDL.LU R220, [R1+0x15c] ;  /* 0x00015c0001dc7983 */ /* 0x0013620000300800 */
[----:B------:R-:W-:-:S03]  /*4a70*/  FADD R225, R62, R225 ;  /* 0x000000e13ee17221 */ /* 0x000fc60000000000 */
[----:B------:R0:W-:Y:S01]  /*4a80*/  STL [R1+0xdc], R221 ;  /* 0x0000dcdd01007387 */ /* 0x0001e20000100800 */
[----:B------:R-:W-:-:S01]  /*4a90*/  FADD R226, R63, R226 ;  /* 0x000000e23fe27221 */ /* 0x000fc20000000000 */
[----:B------:R-:W-:Y:S02]  /*4aa0*/  FADD R227, R64, R227 ;  /* 0x000000e340e37221 */ /* 0x000fe40000000000 */
[----:B0-----:R1:W5:Y:S04]  /*4ab0*/  LDL.LU R221, [R1+0x158] ;  /* 0x0001580001dd7983 */ /* 0x0013680000300800 */
[----:B------:R0:W-:Y:S01]  /*4ac0*/  STL [R1+0xe0], R222 ;  /* 0x0000e0de01007387 */ /* 0x0001e20000100800 */
[----:B------:R-:W-:-:S01]  /*4ad0*/  FADD R7, R65, R7 ;  /* 0x0000000741077221 */ /* 0x000fc20000000000 */
[----:B--2---:R-:W-:-:S02]  /*4ae0*/  FADD R6, R66, R6 ;  /* 0x0000000642067221 */ /* 0x004fc40000000000 */
[----:B0-----:R1:W5:Y:S04]  /*4af0*/  LDL.LU R222, [R1+0x154] ;  /* 0x0001540001de7983 */ /* 0x0013680000300800 */
[----:B------:R0:W-:Y:S01]  /*4b00*/  STL [R1+0xe4], R223 ;  /* 0x0000e4df01007387 */ /* 0x0001e20000100800 */
[----:B---3--:R-:W-:-:S03]  /*4b10*/  FADD R5, R67, R5 ;  /* 0x0000000543057221 */ /* 0x008fc60000000000 */
[----:B0-----:R1:W5:Y:S04]  /*4b20*/  LDL.LU R223, [R1+0x150] ;  /* 0x0001500001df7983 */ /* 0x0013680000300800 */
[----:B------:R0:W-:Y:S01]  /*4b30*/  STL [R1+0xe8], R224 ;  /* 0x0000e8e001007387 */ /* 0x0001e20000100800 */
[----:B----4-:R-:W-:-:S03]  /*4b40*/  FADD R4, R68, R4 ;  /* 0x0000000444047221 */ /* 0x010fc60000000000 */
[----:B0-----:R1:W5:Y:S04]  /*4b50*/  LDL.LU R224, [R1+0x14c] ;  /* 0x00014c0001e07983 */ /* 0x0013680000300800 */
[----:B------:R0:W-:Y:S01]  /*4b60*/  STL [R1+0xec], R225 ;  /* 0x0000ece101007387 */ /* 0x0001e20000100800 */
[----:B------:R-:W-:-:S03]  /*4b70*/  FADD R3, R69, R3 ;  /* 0x0000000345037221 */ /* 0x000fc60000000000 */
[----:B0-----:R1:W5:Y:S04]  /*4b80*/  LDL.LU R225, [R1+0x148] ;  /* 0x0001480001e17983 */ /* 0x0013680000300800 */
[----:B------:R0:W-:Y:S01]  /*4b90*/  STL [R1+0xf0], R226 ;  /* 0x0000f0e201007387 */ /* 0x0001e20000100800 */
[----:B------:R-:W-:-:S03]  /*4ba0*/  FADD R2, R70, R2 ;  /* 0x0000000246027221 */ /* 0x000fc60000000000 */
[----:B0-----:R1:W5:Y:S04]  /*4bb0*/  LDL.LU R226, [R1+0x144] ;  /* 0x0001440001e27983 */ /* 0x0013680000300800 */
[----:B------:R0:W-:Y:S01]  /*4bc0*/  STL [R1+0xf4], R227 ;  /* 0x0000f4e301007387 */ /* 0x0001e20000100800 */
[----:B------:R-:W-:-:S03]  /*4bd0*/  FADD R0, R0, R71 ;  /* 0x0000004700007221 */ /* 0x000fc60000000000 */
[----:B0-----:R1:W5:Y:S04]  /*4be0*/  LDL.LU R227, [R1+0x140] ;  /* 0x0001400001e37983 */ /* 0x0013680000300800 */
[----:B------:R0:W-:Y:S04]  /*4bf0*/  STL [R1+0xf8], R7 ;  /* 0x0000f80701007387 */ /* 0x0001e80000100800 */
        /* <DEDUP_REMOVED lines=12> */
[----:B0-----:R1:W5:Y:S01]  /*4cc0*/  LDL.LU R0, [R1+0x124] ;  /* 0x0001240001007983 */ /* 0x0013620000300800 */
[----:B------:R-:W-:-:S05]  /*4cd0*/  UMOV UR6, URZ ;  /* 0x0000003f00067c82 */ /* 0x000fca0008000000 */
.L_x_25:
[----:B------:R-:W-:Y:S05]  /*4ce0*/  @!P1 BRA `(.L_x_26) ;  /* 0x0000000000049947 */ /* 0x000fea0003800000 */
[----:B------:R-:W-:Y:S01]  /*4cf0*/  BPT.TRAP 0x1 ;  /* 0x000000040000795c */ /* 0x000fe20000300000 */
.L_x_26:
[----:B------:R-:W-:Y:S02]  /*4d00*/  UISETP.GT.U32.AND UP0, UPT, UR13, 0x1, UPT ;  /* 0x000000010d00788c */ /* 0x000fe4000bf04070 */
[----:B------:R-:W-:-:S04]  /*4d10*/  ULEA UR8, UR24, UR11, 0x3 ;  /* 0x0000000b18087291 */ /* 0x000fc8000f8e183f */
[----:B------:R-:W-:Y:S01]  /*4d20*/  UIADD3 UR8, UR8, 0x78, URZ ;  /* 0x0000007808087890 */ /* 0x000fe2000fffe03f */
[----:B------:R-:W-:-:S03]  /*4d30*/  PLOP3.LUT P0, PT, PT, PT, UP0, 0x80, 0x0 ;  /* 0x000000000000781c */ /* 0x000fc60003f0f008 */
[----:B------:R-:W-:-:S09]  /*4d40*/  UPRMT UR8, URZ, 0x654, UR8 ;  /* 0x000006543f087896 */ /* 0x000fd20008000008 */
[----:B------:R-:W-:Y:S01]  /*4d50*/  SYNCS.ARRIVE.TRANS64.RED.A1T0 RZ, [UR8], RZ ;  /* 0x000000ffffff79a7 */ /* 0x000fe20008100408 */
[----:B------:R-:W-:Y:S05]  /*4d60*/  @P0 BRA `(.L_x_27) ;  /* 0x0000000000040947 */ /* 0x000fea0003800000 */
[----:B------:R-:W-:Y:S01]  /*4d70*/  BPT.TRAP 0x1 ;  /* 0x000000040000795c */ /* 0x000fe20000300000 */
.L_x_27:
[----:B------:R-:W-:Y:S01]  /*4d80*/  UIADD3 UR23, UR23, 0x1, URZ ;  /* 0x0000000117177890 */ /* 0x000fe2000fffe03f */
[C---:B------:R-:W-:Y:S01]  /*4d90*/  ISETP.GT.AND P0, PT, R228.reuse, 0x1, PT ;  /* 0x00000001e400780c */ /* 0x040fe20003f04270 */
[----:B------:R-:W-:Y:S01]  /*4da0*/  UIADD3 UR24, UR24, 0x1, URZ ;  /* 0x0000000118187890 */ /* 0x000fe2000fffe03f */
[----:B------:R-:W-:Y:S01]  /*4db0*/  VIADD R228, R228, 0xffffffff ;  /* 0xffffffffe4e47836 */ /* 0x000fe20000000000 */
[----:B------:R-:W-:Y:S02]  /*4dc0*/  UISETP.NE.AND UP0, UPT, UR23, 0xf, UPT ;  /* 0x0000000f1700788c */ /* 0x000fe4000bf05270 */
[----:B------:R-:W-:Y:S02]  /*4dd0*/  UISETP.NE.AND UP1, UPT, UR24, 0xf, UPT ;  /* 0x0000000f1800788c */ /* 0x000fe4000bf25270 */
[----:B------:R-:W-:Y:S02]  /*4de0*/  USEL UR8, URZ, 0x1, UP0 ;  /* 0x000000013f087887 */ /* 0x000fe40008000000 */
[----:B------:R-:W-:-:S02]  /*4df0*/  USEL UR23, UR23, URZ, UP0 ;  /* 0x0000003f17177287 */ /* 0x000fc40008000000 */
[----:B------:R-:W-:Y:S02]  /*4e00*/  USEL UR24, UR24, URZ, UP1 ;  /* 0x0000003f18187287 */ /* 0x000fe40008800000 */
[----:B-----5:R-:W-:Y:S01]  /*4e10*/  LOP3.LUT R227, R227, UR8, RZ, 0x3c, !PT ;  /* 0x00000008e3e37c12 */ /* 0x020fe2000f8e3cff */
[----:B------:R-:W-:Y:S01]  /*4e20*/  UMOV UR8, 0x1 ;  /* 0x0000000100087882 */ /* 0x000fe20000000000 */
[----:B------:R-:W-:Y:S08]  /*4e30*/  @P0 BRA `(.L_x_28) ;  /* 0xffffffe800080947 */ /* 0x000ff0000383ffff */
.L_x_20:
[----:B------:R-:W-:-:S04]  /*4e40*/  UISETP.NE.AND UP0, UPT, UR6, URZ, UPT ;  /* 0x0000003f0600728c */ /* 0x000fc8000bf05270 */
[----:B------:R-:W-:-:S06]  /*4e50*/  USEL UR6, URZ, 0x1, !UP0 ;  /* 0x000000013f067887 */ /* 0x000fcc000c000000 */
[----:B------:R-:W-:-:S13]  /*4e60*/  ISETP.NE.AND P0, PT, RZ, UR6, PT ;  /* 0x00000006ff007c0c */ /* 0x000fda000bf05270 */
[----:B------:R-:W-:Y:S05]  /*4e70*/  @!P0 BRA `(.L_x_29) ;  /* 0x0000001400608947 */ /* 0x000fea0003800000 */
[----:B------:R-:W2:Y:S04]  /*4e80*/  LDL.LU R227, [R1+0x100] ;  /* 0x0001000001e37983 */ /* 0x000ea80000300800 */
[----:B------:R-:W-:Y:S04]  /*4e90*/  STL [R1+0x13c], R7 ;  /* 0x00013c0701007387 */ /* 0x000fe80000100800 */
[----:B------:R-:W-:Y:S04]  /*4ea0*/  STL [R1+0x138], R6 ;  /* 0x0001380601007387 */ /* 0x000fe80000100800 */
[----:B------:R0:W-:Y:S01]  /*4eb0*/  STL [R1+0x134], R5 ;  /* 0x0001340501007387 */ /* 0x0001e20000100800 */
[----:B------:R-:W-:-:S02]  /*4ec0*/  WARPGROUP.DEPBAR.LE gsb0, 0x0 ;  /* 0x00008000000079c5 */ /* 0x000fc40000010000 */
[----:B------:R-:W-:Y:S01]  /*4ed0*/  FADD R226, R120, R226 ;  /* 0x000000e278e27221 */ /* 0x000fe20000000000 */
[----:B0-----:R-:W3:Y:S04]  /*4ee0*/  LDL.LU R5, [R1+0xfc] ;  /* 0x0000fc0001057983 */ /* 0x001ee80000300800 */
[----:B------:R-:W4:Y:S04]  /*4ef0*/  LDL.LU R6, [R1+0xf8] ;  /* 0x0000f80001067983 */ /* 0x000f280000300800 */
[----:B------:R-:W3:Y:S04]  /*4f00*/  LDL.LU R7, [R1+0xf4] ;  /* 0x0000f40001077983 */ /* 0x000ee80000300800 */
[----:B------:R0:W-:Y:S01]  /*4f10*/  STL [R1+0x130], R4 ;  /* 0x0001300401007387 */ /* 0x0001e20000100800 */
[----:B------:R-:W-:Y:S01]  /*4f20*/  FADD R225, R121, R225 ;  /* 0x000000e179e17221 */ /* 0x000fe20000000000 */
[----:B------:R-:W-:-:S02]  /*4f30*/  FADD R224, R122, R224 ;  /* 0x000000e07ae07221 */ /* 0x000fc40000000000 */
[----:B0-----:R-:W2:Y:S04]  /*4f40*/  LDL.LU R4, [R1+0x28] ;  /* 0x0000280001047983 */ /* 0x001ea80000300800 */
[----:B------:R0:W-:Y:S01]  /*4f50*/  STL [R1+0x12c], R3 ;  /* 0x00012c0301007387 */ /* 0x0001e20000100800 */
[----:B------:R-:W-:Y:S01]  /*4f60*/  FADD R223, R123, R223 ;  /* 0x000000df7bdf7221 */ /* 0x000fe20000000000 */
[----:B------:R-:W-:Y:S02]  /*4f70*/  FADD R222, R124, R222 ;  /* 0x000000de7cde7221 */ /* 0x000fe40000000000 */
[----:B0-----:R-:W4:Y:S04]  /*4f80*/  LDL.LU R3, [R1+0x24] ;  /* 0x0000240001037983 */ /* 0x001f280000300800 */
[----:B------:R0:W-:Y:S01]  /*4f90*/  STL [R1+0x128], R2 ;  /* 0x0001280201007387 */ /* 0x0001e20000100800 */
[----:B------:R-:W-:-:S03]  /*4fa0*/  FADD R221, R125, R221 ;  /* 0x000000dd7ddd7221 */ /* 0x000fc60000000000 */
[----:B0-----:R-:W3:Y:S04]  /*4fb0*/  LDL.LU R2, [R1+0x20] ;  /* 0x0000200001027983 */ /* 0x001ee80000300800 */
[----:B------:R0:W-:Y:S01]  /*4fc0*/  STL [R1+0x124], R0 ;  /* 0x0001240001007387 */ /* 0x0001e20000100800 */
[----:B------:R-:W-:-:S03]  /*4fd0*/  FADD R220, R126, R220 ;  /* 0x000000dc7edc7221 */ /* 0x000fc60000000000 */
[----:B0-----:R-:W3:Y:S04]  /*4fe0*/  LDL.LU R0, [R1+0x1c] ;  /* 0x00001c0001007983 */ /* 0x001ee80000300800 */
[----:B------:R0:W-:Y:S04]  /*4ff0*/  STL [R1+0x140], R226 ;  /* 0x000140e201007387 */ /* 0x0001e80000100800 */
        /* <DEDUP_REMOVED lines=12> */
[----:B0-----:R-:W3:Y:S01]  /*50c0*/  LDL.LU R220, [R1] ;  /* 0x0000000001dc7983 */ /* 0x001ee20000300800 */
[----:B------:R-:W-:Y:S01]  /*50d0*/  FADD R219, R127, R219 ;  /* 0x000000db7fdb7221 */ /* 0x000fe20000000000 */
[----:B------:R-:W-:Y:S01]  /*50e0*/  FADD R218, R128, R218 ;  /* 0x000000da80da7221 */ /* 0x000fe20000000000 */
[----:B------:R-:W-:Y:S01]  /*50f0*/  FADD R217, R129, R217 ;  /* 0x000000d981d97221 */ /* 0x000fe20000000000 */
[----:B------:R-:W-:Y:S01]  /*5100*/  FADD R216, R130, R216 ;  /* 0x000000d882d87221 */ /* 0x000fe20000000000 */
[----:B------:R-:W-:Y:S01]  /*5110*/  FADD R215, R131, R215 ;  /* 0x000000d783d77221 */ /* 0x000fe20000000000 */
[----:B------:R-:W-:Y:S01]  /*5120*/  STL [R1+0x15c], R219 ;  /* 0x00015cdb01007387 */ /* 0x000fe20000100800 */
        /* <DEDUP_REMOVED lines=59> */
[----:B------:R0:W-:Y:S01]  /*54e0*/  STL [R1+0x198], R204 ;  /* 0x000198cc01007387 */ /* 0x0001e20000100800 */
[----:B------:R-:W-:Y:S01]  /*54f0*/  FADD R169, R81, R169 ;  /* 0x000000a951a97221 */ /* 0x000fe20000000000 */
        /* <DEDUP_REMOVED lines=17> */
[----:B--2---:R-:W-:Y:S01]  /*5610*/  FADD R4, R109, R4 ;  /* 0x000000046d047221 */ /* 0x004fe20000000000 */
[----:B----4-:R-:W-:Y:S01]  /*5620*/  FADD R3, R108, R3 ;  /* 0x000000036c037221 */ /* 0x010fe20000000000 */
[----:B---3--:R-:W-:Y:S01]  /*5630*/  FADD R2, R107, R2 ;  /* 0x000000026b027221 */ /* 0x008fe20000000000 */
[----:B------:R-:W-:Y:S01]  /*5640*/  FADD R0, R106, R0 ;  /* 0x000000006a007221 */ /* 0x000fe20000000000 */
[----:B------:R-:W-:Y:S01]  /*5650*/  FADD R226, R105, R226 ;  /* 0x000000e269e27221 */ /* 0x000fe20000000000 */
[----:B------:R-:W-:Y:S01]  /*5660*/  FADD R225, R104, R225 ;  /* 0x000000e168e17221 */ /* 0x000fe20000000000 */
[----:B------:R-:W-:Y:S01]  /*5670*/  FADD R224, R103, R224 ;  /* 0x000000e067e07221 */ /* 0x000fe20000000000 */
[----:B------:R-:W-:Y:S01]  /*5680*/  FADD R223, R102, R223 ;  /* 0x000000df66df7221 */ /* 0x000fe20000000000 */
[----:B------:R-:W-:Y:S01]  /*5690*/  FADD R222, R101, R222 ;  /* 0x000000de65de7221 */ /* 0x000fe20000000000 */
[----:B------:R-:W-:Y:S01]  /*56a0*/  FADD R221, R100, R221 ;  /* 0x000000dd64dd7221 */ /* 0x000fe20000000000 */
[----:B------:R-:W-:-:S05]  /*56b0*/  FADD R220, R99, R220 ;  /* 0x000000dc63dc7221 */ /* 0x000fca0000000000 */
[----:B------:R2:W-:Y:S04]  /*56c0*/  STL [R1], R220 ;  /* 0x000000dc01007387 */ /* 0x0005e80000100800 */
[----:B------:R3:W-:Y:S04]  /*56d0*/  STL [R1+0x4], R221 ;  /* 0x000004dd01007387 */ /* 0x0007e80000100800 */
[----:B------:R4:W-:Y:S04]  /*56e0*/  STL [R1+0x8], R222 ;  /* 0x000008de01007387 */ /* 0x0009e80000100800 */
[----:B------:R1:W-:Y:S04]  /*56f0*/  STL [R1+0xc], R223 ;  /* 0x00000cdf01007387 */ /* 0x0003e80000100800 */
[----:B------:R1:W-:Y:S04]  /*5700*/  STL [R1+0x10], R224 ;  /* 0x000010e001007387 */ /* 0x0003e80000100800 */
[----:B------:R1:W-:Y:S04]  /*5710*/  STL [R1+0x14], R225 ;  /* 0x000014e101007387 */ /* 0x0003e80000100800 */
[----:B------:R1:W-:Y:S04]  /*5720*/  STL [R1+0x18], R226 ;  /* 0x000018e201007387 */ /* 0x0003e80000100800 */
[----:B------:R1:W-:Y:S04]  /*5730*/  STL [R1+0x1c], R0 ;  /* 0x00001c0001007387 */ /* 0x0003e80000100800 */
[----:B0-----:R-:W4:Y:S04]  /*5740*/  LDL.LU R204, [R1+0x2c] ;  /* 0x00002c0001cc7983 */ /* 0x001f280000300800 */
        /* <DEDUP_REMOVED lines=18> */
[----:B--2---:R-:W2:Y:S04]  /*5870*/  LDL.LU R220, [R1+0x6c] ;  /* 0x00006c0001dc7983 */ /* 0x004ea80000300800 */
[----:B---3--:R-:W3:Y:S04]  /*5880*/  LDL.LU R221, [R1+0x70] ;  /* 0x0000700001dd7983 */ /* 0x008ee80000300800 */
[----:B----4-:R-:W4:Y:S04]  /*5890*/  LDL.LU R222, [R1+0x74] ;  /* 0x0000740001de7983 */ /* 0x010f280000300800 */
[----:B-1----:R-:W4:Y:S04]  /*58a0*/  LDL.LU R223, [R1+0x78] ;  /* 0x0000780001df7983 */ /* 0x002f280000300800 */
[----:B------:R-:W4:Y:S04]  /*58b0*/  LDL.LU R224, [R1+0x7c] ;  /* 0x00007c0001e07983 */ /* 0x000f280000300800 */
[----:B------:R-:W4:Y:S04]  /*58c0*/  LDL.LU R225, [R1+0x80] ;  /* 0x0000800001e17983 */ /* 0x000f280000300800 */
[----:B------:R-:W4:Y:S04]  /*58d0*/  LDL.LU R226, [R1+0x84] ;  /* 0x0000840001e27983 */ /* 0x000f280000300800 */
[----:B------:R-:W4:Y:S04]  /*58e0*/  LDL.LU R0, [R1+0x88] ;  /* 0x0000880001007983 */ /* 0x000f280000300800 */
[----:B0-----:R-:W4:Y:S04]  /*58f0*/  LDL.LU R2, [R1+0x8c] ;  /* 0x00008c0001027983 */ /* 0x001f280000300800 */
[----:B------:R-:W4:Y:S04]  /*5900*/  LDL.LU R3, [R1+0x90] ;  /* 0x0000900001037983 */ /* 0x000f280000300800 */
[----:B------:R-:W4:Y:S01]  /*5910*/  LDL.LU R4, [R1+0x94] ;  /* 0x0000940001047983 */ /* 0x000f220000300800 */
[----:B------:R-:W-:-:S05]  /*5920*/  FADD R204, R110, R204 ;  /* 0x000000cc6ecc7221 */ /* 0x000fca0000000000 */
[----:B------:R0:W-:Y:S01]  /*5930*/  STL [R1+0x2c], R204 ;  /* 0x00002ccc01007387 */ /* 0x0001e20000100800 */
[----:B------:R-:W-:-:S05]  /*5940*/  FADD R205, R111, R205 ;  /* 0x000000cd6fcd7221 */ /* 0x000fca0000000000 */
[----:B------:R1:W-:Y:S01]  /*5950*/  STL [R1+0x30], R205 ;  /* 0x000030cd01007387 */ /* 0x0003e20000100800 */
[----:B------:R-:W-:-:S05]  /*5960*/  FADD R206, R112, R206 ;  /* 0x000000ce70ce7221 */ /* 0x000fca0000000000 */
[----:B------:R1:W-:Y:S01]  /*5970*/  STL [R1+0x34], R206 ;  /* 0x000034ce01007387 */ /* 0x0003e20000100800 */
[----:B------:R-:W-:Y:S01]  /*5980*/  FADD R207, R113, R207 ;  /* 0x000000cf71cf7221 */ /* 0x000fe20000000000 */
[----:B------:R-:W-:-:S04]  /*5990*/  FADD R208, R114, R208 ;  /* 0x000000d072d07221 */ /* 0x000fc80000000000 */
        /* <DEDUP_REMOVED lines=23> */
[----:B--2---:R-:W-:-:S03]  /*5b10*/  FADD R220, R30, R220 ;  /* 0x000000dc1edc7221 */ /* 0x004fc60000000000 */
        /* <DEDUP_REMOVED lines=16> */
[----:B------:R-:W-:Y:S01]  /*5c20*/  STL [R1+0x88], R0 ;  /* 0x0000880001007387 */ /* 0x000fe20000100800 */
[----:B------:R-:W-:-:S03]  /*5c30*/  FADD R3, R39, R3 ;  /* 0x0000000327037221 */ /* 0x000fc60000000000 */
[----:B0-----:R-:W4:Y:S01]  /*5c40*/  LDL.LU R204, [R1+0x98] ;  /* 0x0000980001cc7983 */ /* 0x001f220000300800 */
[----:B------:R-:W-:-:S03]  /*5c50*/  FADD R4, R40, R4 ;  /* 0x0000000428047221 */ /* 0x000fc60000000000 */
[----:B------:R-:W-:Y:S04]  /*5c60*/  STL [R1+0x8c], R2 ;  /* 0x00008c0201007387 */ /* 0x000fe80000100800 */
[----:B-1----:R-:W4:Y:S04]  /*5c70*/  LDL.LU R205, [R1+0x9c] ;  /* 0x00009c0001cd7983 */ /* 0x002f280000300800 */
        /* <DEDUP_REMOVED lines=18> */
[----:B------:R-:W4:Y:S04]  /*5da0*/  LDL.LU R222, [R1+0xe0] ;  /* 0x0000e00001de7983 */ /* 0x000f280000300800 */
[----:B------:R-:W4:Y:S04]  /*5db0*/  LDL.LU R223, [R1+0xe4] ;  /* 0x0000e40001df7983 */ /* 0x000f280000300800 */
[----:B------:R-:W4:Y:S04]  /*5dc0*/  LDL.LU R224, [R1+0xe8] ;  /* 0x0000e80001e07983 */ /* 0x000f280000300800 */
[----:B------:R-:W4:Y:S04]  /*5dd0*/  LDL.LU R225, [R1+0xec] ;  /* 0x0000ec0001e17983 */ /* 0x000f280000300800 */
[----:B------:R-:W4:Y:S04]  /*5de0*/  LDL.LU R226, [R1+0xf0] ;  /* 0x0000f00001e27983 */ /* 0x000f280000300800 */
[----:B0-----:R-:W4:Y:S01]  /*5df0*/  LDL.LU R3, [R1+0x104] ;  /* 0x0001040001037983 */ /* 0x001f220000300800 */
[----:B-1----:R-:W-:-:S03]  /*5e00*/  IMAD.MOV.U32 R4, RZ, RZ, R227 ;  /* 0x000000ffff047224 */ /* 0x002fc600078e00e3 */
[----:B------:R-:W4:Y:S04]  /*5e10*/  LDL.LU R2, [R1+0x108] ;  /* 0x0001080001027983 */ /* 0x000f280000300800 */
[----:B------:R-:W4:Y:S04]  /*5e20*/  LDL.LU R0, [R1+0x10c] ;  /* 0x00010c0001007983 */ /* 0x000f280000300800 */
[----:B------:R-:W4:Y:S01]  /*5e30*/  LDL.LU R227, [R1+0x110] ;  /* 0x0001100001e37983 */ /* 0x000f220000300800 */
[----:B------:R-:W-:Y:S01]  /*5e40*/  FADD R7, R64, R7 ;  /* 0x0000000740077221 */ /* 0x000fe20000000000 */
[----:B------:R-:W-:Y:S01]  /*5e50*/  FADD R6, R65, R6 ;  /* 0x0000000641067221 */ /* 0x000fe20000000000 */
[----:B------:R-:W-:Y:S01]  /*5e60*/  FADD R5, R66, R5 ;  /* 0x0000000542057221 */ /* 0x000fe20000000000 */
[----:B------:R-:W-:Y:S01]  /*5e70*/  FADD R4, R67, R4 ;  /* 0x0000000443047221 */ /* 0x000fe20000000000 */
[----:B------:R-:W-:-:S05]  /*5e80*/  FADD R204, R41, R204 ;  /* 0x000000cc29cc7221 */ /* 0x000fca0000000000 */
[----:B------:R0:W-:Y:S01]  /*5e90*/  STL [R1+0x98], R204 ;  /* 0x000098cc01007387 */ /* 0x0001e20000100800 */
[----:B------:R-:W-:-:S03]  /*5ea0*/  FADD R205, R42, R205 ;  /* 0x000000cd2acd7221 */ /* 0x000fc60000000000 */
[----:B0-----:R0:W5:Y:S01]  /*5eb0*/  LDL.LU R204, [R1+0x198] ;  /* 0x0001980001cc7983 */ /* 0x0011620000300800 */
[----:B------:R-:W-:-:S03]  /*5ec0*/  FADD R206, R43, R206 ;  /* 0x000000ce2bce7221 */ /* 0x000fc60000000000 */
[----:B------:R1:W-:Y:S01]  /*5ed0*/  STL [R1+0x9c], R205 ;  /* 0x00009ccd01007387 */ /* 0x0003e20000100800 */
[----:B------:R-:W-:Y:S01]  /*5ee0*/  FADD R207, R44, R207 ;  /* 0x000000cf2ccf7221 */ /* 0x000fe20000000000 */
[----:B------:R-:W-:Y:S02]  /*5ef0*/  FADD R208, R45, R208 ;  /* 0x000000d02dd07221 */ /* 0x000fe40000000000 */
[----:B-1----:R0:W5:Y:S01]  /*5f00*/  LDL.LU R205, [R1+0x194] ;  /* 0x0001940001cd7983 */ /* 0x0021620000300800 */
[----:B------:R-:W-:-:S03]  /*5f10*/  FADD R209, R46, R209 ;  /* 0x000000d12ed17221 */ /* 0x000fc60000000000 */
[----:B------:R1:W-:Y:S01]  /*5f20*/  STL [R1+0xa0], R206 ;  /* 0x0000a0ce01007387 */ /* 0x0003e20000100800 */
[----:B------:R-:W-:-:S03]  /*5f30*/  FADD R210, R47, R210 ;  /* 0x000000d22fd27221 */ /* 0x000fc60000000000 */
[----:B-1----:R0:W5:Y:S01]  /*5f40*/  LDL.LU R206, [R1+0x190] ;  /* 0x0001900001ce7983 */ /* 0x0021620000300800 */
[----:B------:R-:W-:-:S03]  /*5f50*/  FADD R211, R48, R211 ;  /* 0x000000d330d37221 */ /* 0x000fc60000000000 */
[----:B------:R1:W-:Y:S01]  /*5f60*/  STL [R1+0xa4], R207 ;  /* 0x0000a4cf01007387 */ /* 0x0003e20000100800 */
[----:B------:R-:W-:Y:S01]  /*5f70*/  FADD R212, R49, R212 ;  /* 0x000000d431d47221 */ /* 0x000fe20000000000 */
[----:B------:R-:W-:Y:S02]  /*5f80*/  FADD R213, R50, R213 ;  /* 0x000000d532d57221 */ /* 0x000fe40000000000 */
[----:B-1----:R0:W5:Y:S04]  /*5f90*/  LDL.LU R207, [R1+0x18c] ;  /* 0x00018c0001cf7983 */ /* 0x0021680000300800 */
[----:B------:R1:W-:Y:S01]  /*5fa0*/  STL [R1+0xa8], R208 ;  /* 0x0000a8d001007387 */ /* 0x0003e20000100800 */
[----:B------:R-:W-:Y:S01]  /*5fb0*/  FADD R214, R51, R214 ;  /* 0x000000d633d67221 */ /* 0x000fe20000000000 */
[----:B------:R-:W-:-:S02]  /*5fc0*/  FADD R215, R52, R215 ;  /* 0x000000d734d77221 */ /* 0x000fc40000000000 */
[----:B-1----:R0:W5:Y:S04]  /*5fd0*/  LDL.LU R208, [R1+0x188] ;  /* 0x0001880001d07983 */ /* 0x0021680000300800 */
[----:B------:R1:W-:Y:S01]  /*5fe0*/  STL [R1+0xac], R209 ;  /* 0x0000acd101007387 */ /* 0x0003e20000100800 */
[----:B------:R-:W-:-:S03]  /*5ff0*/  FADD R216, R53, R216 ;  /* 0x000000d835d87221 */ /* 0x000fc60000000000 */
        /* <DEDUP_REMOVED lines=8> */
[----:B--2---:R-:W-:-:S03]  /*6080*/  FADD R219, R56, R219 ;  /* 0x000000db38db7221 */ /* 0x004fc60000000000 */
[----:B-1----:R0:W5:Y:S04]  /*6090*/  LDL.LU R212, [R1+0x178] ;  /* 0x0001780001d47983 */ /* 0x0021680000300800 */
[----:B------:R1:W-:Y:S01]  /*60a0*/  STL [R1+0xbc], R213 ;  /* 0x0000bcd501007387 */ /* 0x0003e20000100800 */
[----:B---3--:R-:W-:-:S03]  /*60b0*/  FADD R220, R57, R220 ;  /* 0x000000dc39dc7221 */ /* 0x008fc60000000000 */
[----:B-1----:R0:W5:Y:S04]  /*60c0*/  LDL.LU R213, [R1+0x174] ;  /* 0x0001740001d57983 */ /* 0x0021680000300800 */
[----:B------:R1:W-:Y:S01]  /*60d0*/  STL [R1+0xc0], R214 ;  /* 0x0000c0d601007387 */ /* 0x0003e20000100800 */
[----:B----4-:R-:W-:-:S03]  /*60e0*/  FADD R221, R58, R221 ;  /* 0x000000dd3add7221 */ /* 0x010fc60000000000 */
        /* <DEDUP_REMOVED lines=16> */
[----:B------:R1:W-:Y:S04]  /*61f0*/  STL [R1+0xd8], R220 ;  /* 0x0000d8dc01007387 */ /* 0x0003e80000100800 */
[----:B-1----:R0:W5:Y:S04]  /*6200*/  LDL.LU R220, [R1+0x158] ;  /* 0x0001580001dc7983 */ /* 0x0021680000300800 */
[----:B------:R1:W-:Y:S04]  /*6210*/  STL [R1+0xdc], R221 ;  /* 0x0000dcdd01007387 */ /* 0x0003e80000100800 */
[----:B-1----:R0:W5:Y:S04]  /*6220*/  LDL.LU R221, [R1+0x154] ;  /* 0x0001540001dd7983 */ /* 0x0021680000300800 */
[----:B------:R1:W-:Y:S04]  /*6230*/  STL [R1+0xe0], R222 ;  /* 0x0000e0de01007387 */ /* 0x0003e80000100800 */
[----:B-1----:R0:W5:Y:S04]  /*6240*/  LDL.LU R222, [R1+0x150] ;  /* 0x0001500001de7983 */ /* 0x0021680000300800 */
[----:B------:R1:W-:Y:S04]  /*6250*/  STL [R1+0xe4], R223 ;  /* 0x0000e4df01007387 */ /* 0x0003e80000100800 */
        /* <DEDUP_REMOVED lines=25> */
[----:B------:R0:W-:Y:S02]  /*63f0*/  STL [R1+0x110], R227 ;  /* 0x000110e301007387 */ /* 0x0001e40000100800 */
.L_x_29:
[----:B------:R-:W-:Y:S02]  /*6400*/  WARPGROUP.DEPBAR.LE gsb0, 0x0 ;  /* 0x00008000000079c5 */ /* 0x000fe40000010000 */
[----:B------:R-:W1:Y:S02]  /*6410*/  LDC R24, c[0x0][0x28c] ;  /* 0x0000a300ff187b82 */ /* 0x000e640000000800 */
[----:B-1----:R-:W-:-:S13]  /*6420*/  ISETP.GE.AND P0, PT, R24, 0x1, PT ;  /* 0x000000011800780c */ /* 0x002fda0003f06270 */
[----:B------:R-:W-:Y:S05]  /*6430*/  @!P0 BRA `(.L_x_30) ;  /* 0x0000000000488947 */ /* 0x000fea0003800000 */
[----:B------:R-:W-:-:S06]  /*6440*/  UISETP.NE.AND UP0, UPT, UR22, 0x3, UPT ;  /* 0x000000031600788c */ /* 0x000fcc000bf05270 */
[----:B------:R-:W-:-:S13]  /*6450*/  PLOP3.LUT P0, PT, PT, PT, UP0, 0x80, 0x0 ;  /* 0x000000000000781c */ /* 0x000fda0003f0f008 */
[----:B------:R-:W-:Y:S05]  /*6460*/  @!P0 BRA `(.L_x_31) ;  /* 0x0000000000048947 */ /* 0x000fea0003800000 */
[----:B------:R-:W-:Y:S01]  /*6470*/  BPT.TRAP 0x1 ;  /* 0x000000040000795c */ /* 0x000fe20000300000 */
.L_x_31:
[----:B------:R-:W-:-:S04]  /*6480*/  UISETP.LT.AND UP0, UPT, UR9, 0x1, UPT ;  /* 0x000000010900788c */ /* 0x000fc8000bf01270 */
[----:B------:R-:W-:Y:S02]  /*6490*/  USEL UR8, UR9, 0x1, UP0 ;  /* 0x0000000109087887 */ /* 0x000fe40008000000 */
[----:B------:R-:W-:Y:S02]  /*64a0*/  UISETP.GT.U32.AND UP0, UPT, UR13, 0x1, UPT ;  /* 0x000000010d00788c */ /* 0x000fe4000bf04070 */
[----:B------:R-:W-:-:S04]  /*64b0*/  UIADD3 UR8, UR5, UR9, -UR8 ;  /* 0x0000000905087290 */ /* 0x000fc8000fffe808 */
[----:B------:R-:W-:Y:S01]  /*64c0*/  UIMAD.WIDE.U32 UR6, UR8, -0x77777777, URZ ;  /* 0x88888889080678a5 */ /* 0x000fe2000f8e003f */
[----:B------:R-:W-:-:S03]  /*64d0*/  PLOP3.LUT P0, PT, PT, PT, UP0, 0x80, 0x0 ;  /* 0x000000000000781c */ /* 0x000fc60003f0f008 */
[----:B------:R-:W-:-:S04]  /*64e0*/  USHF.R.U32.HI UR6, URZ, 0x3, UR7 ;  /* 0x000000033f067899 */ /* 0x000fc80008011607 */
[----:B------:R-:W-:-:S04]  /*64f0*/  UIMAD UR8, UR6, -0xf, UR8 ;  /* 0xfffffff1060878a4 */ /* 0x000fc8000f8e0208 */
[----:B------:R-:W-:-:S04]  /*6500*/  ULEA UR8, UR8, UR11, 0x3 ;  /* 0x0000000b08087291 */ /* 0x000fc8000f8e183f */
[----:B------:R-:W-:-:S04]  /*6510*/  UIADD3 UR8, UR8, 0x78, URZ ;  /* 0x0000007808087890 */ /* 0x000fc8000fffe03f */
[----:B------:R-:W-:-:S09]  /*6520*/  UPRMT UR8, URZ, 0x654, UR8 ;  /* 0x000006543f087896 */ /* 0x000fd20008000008 */
[----:B------:R-:W-:Y:S01]  /*6530*/  SYNCS.ARRIVE.TRANS64.RED.A1T0 RZ, [UR8], RZ ;  /* 0x000000ffffff79a7 */ /* 0x000fe20008100408 */
[----:B------:R-:W-:Y:S05]  /*6540*/  @P0 BRA `(.L_x_30) ;  /* 0x0000000000040947 */ /* 0x000fea0003800000 */
[----:B------:R-:W-:Y:S01]  /*6550*/  BPT.TRAP 0x1 ;  /* 0x000000040000795c */ /* 0x000fe20000300000 */
.L_x_30:
[----:B-----5:R1:W-:Y:S01]  /*6560*/  STL [R1+0x128], R2 ;  /* 0x0001280201007387 */ /* 0x0203e20000100800 */
[----:B------:R-:W2:Y:S01]  /*6570*/  LDC R31, c[0x0][0x288] ;  /* 0x0000a200ff1f7b82 */ /* 0x000ea20000000800 */
[----:B------:R-:W-:Y:S02]  /*6580*/  UIADD3 UR5, UR9, UR5, URZ ;  /* 0x0000000509057290 */ /* 0x000fe4000fffe03f */
[----:B------:R-:W-:Y:S02]  /*6590*/  UISETP.GE.U32.AND UP1, UPT, UR9, 0xf, UPT ;  /* 0x0000000f0900788c */ /* 0x000fe4000bf26070 */
[----:B------:R-:W-:Y:S01]  /*65a0*/  USHF.R.S32.HI UR11, URZ, 0x1f, UR10 ;  /* 0x0000001f3f0b7899 */ /* 0x000fe2000801140a */
[----:B------:R-:W-:Y:S01]  /*65b0*/  ULDC.64 UR16, c[0x0][0x5d0] ;  /* 0x0001740000107ab9 */ /* 0x000fe20000000a00 */
[----:B------:R-:W-:Y:S01]  /*65c0*/  ULDC UR18, c[0x0][0x284] ;  /* 0x0000a10000127ab9 */ /* 0x000fe20000000800 */
[----:B-1----:R-:W3:Y:S01]  /*65d0*/  LDL.LU R2, [R1+0x11c] ;  /* 0x00011c0001027983 */ /* 0x002ee20000300800 */
[----:B------:R-:W-:-:S03]  /*65e0*/  ULDC.64 UR24, c[0x0][0x5c8] ;  /* 0x0001720000187ab9 */ /* 0x000fc60000000a00 */
[----:B------:R1:W-:Y:S04]  /*65f0*/  STL [R1+0x124], R0 ;  /* 0x0001240001007387 */ /* 0x0003e80000100800 */
[----:B0-----:R-:W4:Y:S01]  /*6600*/  LDL.LU R227, [R1+0x120] ;  /* 0x0001200001e37983 */ /* 0x001f220000300800 */
[----:B-1----:R-:W0:Y:S02]  /*6610*/  S2R R0, SR_TID.X ;  /* 0x0000000000007919 */ /* 0x002e240000002100 */
[--C-:B0-----:R-:W-:Y:S02]  /*6620*/  SHF.R.U32.HI R24, RZ, 0x7, R0.reuse ;  /* 0x00000007ff187819 */ /* 0x101fe40000011600 */
[----:B------:R-:W-:Y:S02]  /*6630*/  SHF.R.U32.HI R25, RZ, 0x2, R0 ;  /* 0x00000002ff197819 */ /* 0x000fe40000011600 */
[----:B------:R-:W-:-:S02]  /*6640*/  LOP3.LUT R26, R0, 0x60, RZ, 0xc0, !PT ;  /* 0x00000060001a7812 */ /* 0x000fc400078ec0ff */
[----:B------:R-:W-:Y:S02]  /*6650*/  LOP3.LUT R24, R24, 0x1, RZ, 0xc0, !PT ;  /* 0x0000000118187812 */ /* 0x000fe400078ec0ff */
[----:B------:R-:W-:Y:S02]  /*6660*/  LOP3.LUT R25, R25, 0x7, RZ, 0xc0, !PT ;  /* 0x0000000719197812 */ /* 0x000fe400078ec0ff */
[----:B------:R-:W-:Y:S01]  /*6670*/  SHF.R.U32.HI R26, RZ, 0x1, R26 ;  /* 0x00000001ff1a7819 */ /* 0x000fe2000001161a */
[----:B------:R-:W-:-:S03]  /*6680*/  IMAD.SHL.U32 R28, R24, 0x40, RZ ;  /* 0x00000040181c7824 */ /* 0x000fc600078e00ff */
[--C-:B------:R-:W-:Y:S02]  /*6690*/  IADD3 R27, RZ, -R26, -R25.reuse ;  /* 0x8000001aff1b7210 */ /* 0x100fe40007ffe819 */
[----:B------:R-:W-:Y:S02]  /*66a0*/  LOP3.LUT R37, R28, 0x40, R25, 0xe2, !PT ;  /* 0x000000401c257812 */ /* 0x000fe400078ee219 */
[----:B------:R-:W-:Y:S01]  /*66b0*/  LOP3.LUT R28, R0, 0x3, RZ, 0xc0, !PT ;  /* 0x00000003001c7812 */ /* 0x000fe200078ec0ff */
[----:B------:R-:W-:Y:S02]  /*66c0*/  IMAD R35, R24, -0x40, R27 ;  /* 0xffffffc018237824 */ /* 0x000fe400078e021b */
[----:B------:R-:W-:Y:S02]  /*66d0*/  IMAD.SHL.U32 R27, R0, 0x2, RZ ;  /* 0x00000002001b7824 */ /* 0x000fe400078e00ff */
[----:B---3--:R-:W-:Y:S02]  /*66e0*/  IMAD R34, R2, 0x60, RZ ;  /* 0x0000006002227824 */ /* 0x008fe400078e02ff */
[----:B------:R0:W5:Y:S04]  /*66f0*/  LDL.LU R2, [R1+0x128] ;  /* 0x0001280001027983 */ /* 0x0001680000300800 */
[----:B------:R0:W5:Y:S01]  /*6700*/  LDL.LU R0, [R1+0x124] ;  /* 0x0001240001007983 */ /* 0x0001620000300800 */
[----:B----4-:R-:W-:Y:S01]  /*6710*/  IMAD.WIDE R38, R227, 0x180, RZ ;  /* 0x00000180e3267825 */ /* 0x010fe200078e02ff */
[----:B------:R-:W-:Y:S01]  /*6720*/  UISETP.GT.U32.AND UP0, UPT, UR5, 0xe, UPT ;  /* 0x0000000e0500788c */ /* 0x000fe2000bf04070 */
[----:B--2---:R-:W-:-:S02]  /*6730*/  ISETP.GE.AND P0, PT, R34, R31, PT ;  /* 0x0000001f2200720c */ /* 0x004fc40003f06270 */
[----:B------:R-:W-:Y:S01]  /*6740*/  IMAD R30, R227, 0x180, RZ ;  /* 0x00000180e31e7824 */ /* 0x000fe200078e02ff */
[----:B------:R-:W-:Y:S02]  /*6750*/  LOP3.LUT R37, R38, R37, R26, 0xfe, !PT ;  /* 0x0000002526257212 */ /* 0x000fe400078efe1a */
[----:B------:R-:W-:Y:S01]  /*6760*/  LOP3.LUT R26, R34, 0x6, R27, 0xf8, !PT ;  /* 0x00000006221a7812 */ /* 0x000fe200078ef81b */
[----:B------:R-:W-:Y:S02]  /*6770*/  UIMAD UR6, UR11, UR16, URZ ;  /* 0x000000100b0672a4 */ /* 0x000fe4000f8e023f */
[----:B------:R-:W-:Y:S01]  /*6780*/  IMAD.U32 R25, RZ, RZ, UR16 ;  /* 0x00000010ff197e24 */ /* 0x000fe2000f8e00ff */
[----:B------:R-:W-:Y:S01]  /*6790*/  UISETP.LT.U32.AND UP0, UPT, UR9, 0xf, UP0 ;  /* 0x0000000f0900788c */ /* 0x000fe20008701070 */
[----:B------:R-:W-:Y:S02]  /*67a0*/  SHF.R.S32.HI R27, RZ, 0x1f, R26 ;  /* 0x0000001fff1b7819 */ /* 0x000fe4000001141a */
[----:B------:R-:W-:Y:S01]  /*67b0*/  ISETP.GE.OR P0, PT, R30, UR18, P0 ;  /* 0x000000121e007c0c */ /* 0x000fe20008706670 */
[----:B------:R-:W-:-:S02]  /*67c0*/  UIMAD UR8, UR10, UR17, UR6 ;  /* 0x000000110a0872a4 */ /* 0x000fc4000f8e0206 */
[----:B------:R-:W-:Y:S01]  /*67d0*/  @UP1 UIMAD.WIDE.U32 UR6, UR5, -0x77777777, URZ ;  /* 0x88888889050618a5 */ /* 0x000fe2000f8e003f */
[----:B------:R-:W-:Y:S01]  /*67e0*/  IMAD.WIDE.U32 R24, R25, UR10, R26 ;  /* 0x0000000a19187c25 */ /* 0x000fe2000f8e001a */
[----:B------:R-:W-:Y:S02]  /*67f0*/  USEL UR12, URZ, 0x1, !UP0 ;  /* 0x000000013f0c7887 */ /* 0x000fe4000c000000 */
[----:B------:R-:W-:Y:S01]  /*6800*/  @UP1 USHF.R.U32.HI UR6, URZ, 0x3, UR7 ;  /* 0x000000033f061899 */ /* 0x000fe20008011607 */
[----:B------:R-:W-:Y:S01]  /*6810*/  IMAD R29, R28, -0x2, R31 ;  /* 0xfffffffe1c1d7824 */ /* 0x000fe200078e021f */
[----:B------:R-:W-:Y:S01]  /*6820*/  ULOP3.LUT UR4, UR4, UR12, URZ, 0x3c, !UPT ;  /* 0x0000000c04047292 */ /* 0x000fe2000f8e3c3f */
[----:B------:R-:W-:Y:S02]  /*6830*/  VIADD R25, R25, UR8 ;  /* 0x0000000819197c36 */ /* 0x000fe40008000000 */
[----:B------:R-:W-:Y:S01]  /*6840*/  IMAD R28, R39, UR24, RZ ;  /* 0x00000018271c7c24 */ /* 0x000fe2000f8e02ff */
[----:B------:R-:W-:Y:S01]  /*6850*/  IADD3 R35, -R30, UR18, R35 ;  /* 0x000000121e237c10 */ /* 0x000fe2000fffe123 */
[----:B------:R-:W-:Y:S01]  /*6860*/  IMAD.IADD R34, R29, 0x1, -R34 ;  /* 0x000000011d227824 */ /* 0x000fe200078e0a22 */
[----:B------:R-:W-:Y:S01]  /*6870*/  @UP1 ULOP3.LUT UR4, UR4, 0x1, UR6, 0x78, !UPT ;  /* 0x0000000104041892 */ /* 0x000fe2000f8e7806 */
[----:B------:R-:W-:-:S02]  /*6880*/  IMAD R29, R37, UR25, R28 ;  /* 0x00000019251d7c24 */ /* 0x000fc4000f8e021c */
[----:B------:R-:W-:-:S04]  /*6890*/  IMAD.WIDE.U32 R24, R37, UR24, R24 ;  /* 0x0000001825187c25 */ /* 0x000fc8000f8e0018 */
[----:B------:R-:W-:Y:S01]  /*68a0*/  IMAD.MOV.U32 R227, RZ, RZ, -0x1 ;  /* 0xffffffffffe37424 */ /* 0x000fe200078e00ff */
[----:B0-----:R-:W-:Y:S06]  /*68b0*/  @P0 BRA `(.L_x_32) ;  /* 0x000000e000640947 */ /* 0x001fec0003800000 */
[----:B------:R-:W-:Y:S01]  /*68c0*/  FSETP.NEU.AND P0, PT, RZ, UR21, PT ;  /* 0x00000015ff007c0b */ /* 0x000fe2000bf0d000 */
[----:B------:R-:W-:Y:S01]  /*68d0*/  BSSY B0, `(.L_x_32) ;  /* 0x0000e17000007945 */ /* 0x000fe20003800000 */
[----:B------:R-:W-:-:S11]  /*68e0*/  IMAD.IADD R36, R25, 0x1, R29 ;  /* 0x0000000119247824 */ /* 0x000fd600078e021d */
[----:B------:R-:W-:Y:S05]  /*68f0*/  @!P0 BRA `(.L_x_33) ;  /* 0x0000008000c48947 */ /* 0x000fea0003800000 */
[----:B------:R-:W-:Y:S01]  /*6900*/  ULDC.64 UR16, c[0x0][0x5b8] ;  /* 0x00016e0000107ab9 */ /* 0x000fe20000000a00 */
[----:B------:R-:W-:Y:S01]  /*6910*/  ISETP.GE.AND P1, PT, R35, 0x1, PT ;  /* 0x000000012300780c */ /* 0x000fe20003f26270 */
[----:B------:R-:W-:Y:S02]  /*6920*/  UIMAD UR6, UR11, UR16, URZ ;  /* 0x000000100b0672a4 */ /* 0x000fe4000f8e023f */
[----:B------:R-:W-:Y:S01]  /*6930*/  IMAD.U32 R29, RZ, RZ, UR16 ;  /* 0x00000010ff1d7e24 */ /* 0x000fe2000f8e00ff */
[----:B------:R-:W-:Y:S01]  /*6940*/  PRMT R32, RZ, 0x7610, R32 ;  /* 0x00007610ff207816 */ /* 0x000fe20000000020 */
[----:B------:R-:W-:Y:S02]  /*6950*/  UIMAD UR6, UR10, UR17, UR6 ;  /* 0x000000110a0672a4 */ /* 0x000fe4000f8e0206 */
[----:B------:R-:W-:Y:S01]  /*6960*/  IMAD.WIDE.U32 R26, R29, UR10, R26 ;  /* 0x0000000a1d1a7c25 */ /* 0x000fe2000f8e001a */
[----:B------:R-:W-:Y:S01]  /*6970*/  ISETP.LT.OR P3, PT, R34, 0x1, !P1 ;  /* 0x000000012200780c */ /* 0x000fe20004f61670 */
[----:B------:R-:W-:-:S02]  /*6980*/  ULDC.64 UR10, c[0x0][0x5a8] ;  /* 0x00016a00000a7ab9 */ /* 0x000fc40000000a00 */
[----:B------:R-:W-:Y:S02]  /*6990*/  IMAD.MOV.U32 R30, RZ, RZ, R26 ;  /* 0x000000ffff1e7224 */ /* 0x000fe400078e001a */
[----:B------:R-:W-:Y:S01]  /*69a0*/  VIADD R31, R27, UR6 ;  /* 0x000000061b1f7c36 */ /* 0x000fe20008000000 */
[----:B------:R-:W-:Y:S02]  /*69b0*/  ULDC.64 UR6, c[0x0][0x5b0] ;  /* 0x00016c0000067ab9 */ /* 0x000fe40000000a00 */
[----:B------:R-:W-:Y:S02]  /*69c0*/  IMAD R28, R39, UR6, RZ ;  /* 0x00000006271c7c24 */ /* 0x000fe4000f8e02ff */
[----:B------:R-:W-:-:S04]  /*69d0*/  IMAD.WIDE.U32 R26, R37, UR6, R30 ;  /* 0x00000006251a7c25 */ /* 0x000fc8000f8e001e */
[----:B------:R-:W-:Y:S01]  /*69e0*/  IMAD R29, R37, UR7, R28 ;  /* 0x00000007251d7c24 */ /* 0x000fe2000f8e021c */
[----:B------:R-:W-:-:S04]  /*69f0*/  IADD3 R26, P0, R26, UR10, RZ ;  /* 0x0000000a1a1a7c10 */ /* 0x000fc8000ff1e0ff */
[----:B------:R-:W-:Y:S02]  /*6a00*/  IADD3.X R27, R27, UR11, R29, P0, !PT ;  /* 0x0000000b1b1b7c10 */ /* 0x000fe400087fe41d */
[----:B------:R-:W0:Y:S03]  /*6a10*/  @!P3 LDC.64 R28, c[0x0][0x5c0] ;  /* 0x00017000ff1cbb82 */ /* 0x000e260000000a00 */
[----:B------:R-:W2:Y:S01]  /*6a20*/  @!P3 LDG.E.U8 R32, desc[UR14][R26.64] ;  /* 0x0000000e1a20b981 */ /* 0x000ea2000c1e1100 */
[----:B------:R-:W-:Y:S02]  /*6a30*/  ISETP.LT.OR P2, PT, R34, 0x2, !P1 ;  /* 0x000000022200780c */ /* 0x000fe40004f41670 */
[----:B------:R-:W-:Y:S02]  /*6a40*/  PRMT R38, RZ, 0x7610, R38 ;  /* 0x00007610ff267816 */ /* 0x000fe40000000026 */
[----:B0-----:R-:W-:-:S05]  /*6a50*/  @!P3 IADD3 R28, P0, R24, R28, RZ ;  /* 0x0000001c181cb210 */ /* 0x001fca0007f1e0ff */
[----:B------:R-:W-:Y:S01]  /*6a60*/  @!P3 IMAD.X R29, R36, 0x1, R29, P0 ;  /* 0x00000001241db824 */ /* 0x000fe200000e061d */
[----:B--2---:R-:W-:-:S04]  /*6a70*/  LOP3.LUT R32, R32, 0xff, RZ, 0xc0, !PT ;  /* 0x000000ff20207812 */ /* 0x004fc800078ec0ff */
[----:B------:R-:W-:-:S05]  /*6a80*/  F2FP.F16.E4M3.UNPACK_B R32, R32 ;  /* 0x00000020ff20723e */ /* 0x000fca00020006ff */
[----:B------:R-:W-:-:S05]  /*6a90*/  HADD2.F32 R32, -RZ, R32.H0_H0 ;  /* 0x20000020ff207230 */ /* 0x000fca0000004100 */
[----:B------:R-:W-:-:S04]  /*6aa0*/  FMUL R33, R32, UR21 ;  /* 0x0000001520217c20 */ /* 0x000fc80008400000 */
[----:B------:R-:W-:Y:S01]  /*6ab0*/  FFMA R33, R226, UR20, R33 ;  /* 0x00000014e2217c23 */ /* 0x000fe20008000021 */
[----:B------:R-:W-:Y:S01]  /*6ac0*/  IADD3 R41, P0, R37, 0x8, RZ ;  /* 0x0000000825297810 */ /* 0x000fe20007f1e0ff */
[----:B------:R-:W2:Y:S03]  /*6ad0*/  LDL.LU R226, [R1] ;  /* 0x0000000001e27983 */ /* 0x000ea60000300800 */
[----:B------:R-:W-:Y:S02]  /*6ae0*/  F2FP.SATFINITE.E4M3.F32.PACK_AB_MERGE_C R43, RZ, R33, RZ ;  /* 0x00000021ff2b723e */ /* 0x000fe400048070ff */
[----:B------:R-:W0:Y:S03]  /*6af0*/  @!P2 LDC.64 R32, c[0x0][0x5c0] ;  /* 0x00017000ff20ab82 */ /* 0x000e260000000a00 */
[----:B------:R1:W-:Y:S04]  /*6b00*/  @!P3 STG.E.U8 desc[UR14][R28.64], R43 ;  /* 0x0000002b1c00b986 */ /* 0x0003e8000c10110e */
[----:B------:R-:W3:Y:S01]  /*6b10*/  @!P2 LDG.E.U8 R38, desc[UR14][R26.64+0x1] ;  /* 0x0000010e1a26a981 */ /* 0x000ee2000c1e1100 */
[----:B------:R-:W-:Y:S01]  /*6b20*/  IMAD.X R40, RZ, RZ, R39, P0 ;  /* 0x000000ffff287224 */ /* 0x000fe200000e0627 */
[----:B------:R-:W-:-:S03]  /*6b30*/  ISETP.GE.AND P0, PT, R35, 0x9, PT ;  /* 0x000000092300780c */ /* 0x000fc60003f06270 */
[----:B------:R-:W-:Y:S01]  /*6b40*/  IMAD R40, R40, UR6, RZ ;  /* 0x0000000628287c24 */ /* 0x000fe2000f8e02ff */
[----:B------:R-:W-:Y:S01]  /*6b50*/  ISETP.LT.OR P3, PT, R34, 0x1, !P0 ;  /* 0x000000012200780c */ /* 0x000fe20004761670 */
[----:B-1----:R-:W-:-:S04]  /*6b60*/  IMAD.WIDE.U32 R28, R41, UR6, R30 ;  /* 0x00000006291c7c25 */ /* 0x002fc8000f8e001e */
[----:B------:R-:W-:Y:S01]  /*6b70*/  IMAD R41, R41, UR7, R40 ;  /* 0x0000000729297c24 */ /* 0x000fe2000f8e0228 */
[----:B------:R-:W-:Y:S02]  /*6b80*/  IADD3 R28, P4, R28, UR10, RZ ;  /* 0x0000000a1c1c7c10 */ /* 0x000fe4000ff9e0ff */
[----:B0-----:R-:W-:Y:S02]  /*6b90*/  @!P2 IADD3 R32, P5, R24, R32, RZ ;  /* 0x000000201820a210 */ /* 0x001fe40007fbe0ff */
[----:B------:R-:W-:-:S03]  /*6ba0*/  IADD3.X R29, R29, UR11, R41, P4, !PT ;  /* 0x0000000b1d1d7c10 */ /* 0x000fc6000a7fe429 */
[----:B------:R-:W-:Y:S01]  /*6bb0*/  @!P2 IMAD.X R33, R36, 0x1, R33, P5 ;  /* 0x000000012421a824 */ /* 0x000fe200028e0621 */
[----:B---3--:R-:W-:-:S04]  /*6bc0*/  LOP3.LUT R38, R38, 0xff, RZ, 0xc0, !PT ;  /* 0x000000ff26267812 */ /* 0x008fc800078ec0ff */
[----:B------:R-:W-:-:S05]  /*6bd0*/  F2FP.F16.E4M3.UNPACK_B R38, R38 ;  /* 0x00000026ff26723e */ /* 0x000fca00020006ff */
[----:B------:R-:W-:-:S05]  /*6be0*/  HADD2.F32 R38, -RZ, R38.H0_H0 ;  /* 0x20000026ff267230 */ /* 0x000fca0000004100 */
[----:B------:R-:W-:-:S04]  /*6bf0*/  FMUL R38, R38, UR21 ;  /* 0x0000001526267c20 */ /* 0x000fc80008400000 */
[----:B------:R-:W-:Y:S02]  /*6c00*/  FFMA R38, R225, UR20, R38 ;  /* 0x00000014e1267c23 */ /* 0x000fe40008000026 */
[----:B------:R-:W3:Y:S03]  /*6c10*/  LDL.LU R225, [R1+0x8] ;  /* 0x0000080001e17983 */ /* 0x000ee60000300800 */
[----:B------:R-:W-:Y:S02]  /*6c20*/  F2FP.SATFINITE.E4M3.F32.PACK_AB_MERGE_C R43, RZ, R38, RZ ;  /* 0x00000026ff2b723e */ /* 0x000fe400048070ff */
[----:B------:R-:W-:-:S03]  /*6c30*/  PRMT R38, RZ, 0x7610, R38 ;  /* 0x00007610ff267816 */ /* 0x000fc60000000026 */
[----:B------:R0:W-:Y:S04]  /*6c40*/  @!P2 STG.E.U8 desc[UR14][R32.64+0x1], R43 ;  /* 0x0000012b2000a986 */ /* 0x0001e8000c10110e */
[----:B------:R-:W4:Y:S01]  /*6c50*/  @!P3 LDG.E.U8 R38, desc[UR14][R28.64] ;  /* 0x0000000e1c26b981 */ /* 0x000f22000c1e1100 */
[----:B------:R-:W-:Y:S01]  /*6c60*/  ISETP.LT.OR P2, PT, R34, 0x2, !P0 ;  /* 0x000000022200780c */ /* 0x000fe20004741670 */
[----:B0-----:R-:W0:Y:S02]  /*6c70*/  @!P3 LDC.64 R32, c[0x0][0x5c0] ;  /* 0x00017000ff20bb82 */ /* 0x001e240000000a00 */
[----:B0-----:R-:W-:-:S04]  /*6c80*/  @!P3 IADD3 R32, P4, P5, R24, R32, R3 ;  /* 0x000000201820b210 */ /* 0x001fc80007d9e003 */
[----:B------:R-:W-:Y:S02]  /*6c90*/  @!P3 IADD3.X R33, R36, R33, R6, P4, P5 ;  /* 0x000000212421b210 */ /* 0x000fe400027ea406 */
[----:B----4-:R-:W-:-:S04]  /*6ca0*/  LOP3.LUT R38, R38, 0xff, RZ, 0xc0, !PT ;  /* 0x000000ff26267812 */ /* 0x010fc800078ec0ff */
[----:B------:R-:W-:-:S05]  /*6cb0*/  F2FP.F16.E4M3.UNPACK_B R38, R38 ;  /* 0x00000026ff26723e */ /* 0x000fca00020006ff */
[----:B------:R-:W-:-:S05]  /*6cc0*/  HADD2.F32 R38, -RZ, R38.H0_H0 ;  /* 0x20000026ff267230 */ /* 0x000fca0000004100 */
[----:B------:R-:W-:-:S04]  /*6cd0*/  FMUL R41, R38, UR21 ;  /* 0x0000001526297c20 */ /* 0x000fc80008400000 */
[----:B------:R-:W-:Y:S01]  /*6ce0*/  FFMA R41, R224, UR20, R41 ;  /* 0x00000014e0297c23 */ /* 0x000fe20008000029 */
[----:B------:R-:W-:Y:S01]  /*6cf0*/  PRMT R38, RZ, 0x7610, R38 ;  /* 0x00007610ff267816 */ /* 0x000fe20000000026 */
[----:B------:R-:W4:Y:S03]  /*6d00*/  LDL.LU R224, [R1+0x4] ;  /* 0x0000040001e07983 */ /* 0x000f260000300800 */
[----:B------:R-:W-:-:S05]  /*6d10*/  F2FP.SATFINITE.E4M3.F32.PACK_AB_MERGE_C R41, RZ, R41, RZ ;  /* 0x00000029ff29723e */ /* 0x000fca00048070ff */
[----:B------:R0:W-:Y:S04]  /*6d20*/  @!P3 STG.E.U8 desc[UR14][R32.64], R41 ;  /* 0x000000292000b986 */ /* 0x0001e8000c10110e */
[----:B------:R-:W2:Y:S01]  /*6d30*/  @!P2 LDG.E.U8 R38, desc[UR14][R28.64+0x1] ;  /* 0x0000010e1c26a981 */ /* 0x000ea2000c1e1100 */
[----:B------:R-:W-:Y:S01]  /*6d40*/  ISETP.LT.OR P3, PT, R34, 0x9, !P1 ;  /* 0x000000092200780c */ /* 0x000fe20004f61670 */
[----:B0-----:R-:W0:Y:S02]  /*6d50*/  @!P2 LDC.64 R32, c[0x0][0x5c0] ;  /* 0x00017000ff20ab82 */ /* 0x001e240000000a00 */
[----:B0-----:R-:W-:-:S04]  /*6d60*/  @!P2 IADD3 R32, P4, P5, R24, R32, R3 ;  /* 0x000000201820a210 */ /* 0x001fc80007d9e003 */
[----:B------:R-:W-:Y:S02]  /*6d70*/  @!P2 IADD3.X R33, R36, R33, R6, P4, P5 ;  /* 0x000000212421a210 */ /* 0x000fe400027ea406 */
[----:B--2---:R-:W-:-:S04]  /*6d80*/  LOP3.LUT R38, R38, 0xff, RZ, 0xc0, !PT ;  /* 0x000000ff26267812 */ /* 0x004fc800078ec0ff */
[----:B------:R-:W-:-:S05]  /*6d90*/  F2FP.F16.E4M3.UNPACK_B R38, R38 ;  /* 0x00000026ff26723e */ /* 0x000fca00020006ff */
[----:B------:R-:W-:-:S05]  /*6da0*/  HADD2.F32 R38, -RZ, R38.H0_H0 ;  /* 0x20000026ff267230 */ /* 0x000fca0000004100 */
[----:B------:R-:W-:-:S04]  /*6db0*/  FMUL R38, R38, UR21 ;  /* 0x0000001526267c20 */ /* 0x000fc80008400000 */
[----:B------:R-:W-:-:S05]  /*6dc0*/  FFMA R38, R223, UR20, R38 ;  /* 0x00000014df267c23 */ /* 0x000fca0008000026 */
[----:B------:R-:W-:Y:S02]  /*6dd0*/  F2FP.SATFINITE.E4M3.F32.PACK_AB_MERGE_C R43, RZ, R38, RZ ;  /* 0x00000026ff2b723e */ /* 0x000fe400048070ff */
[----:B------:R-:W-:-:S03]  /*6de0*/  PRMT R38, RZ, 0x7610, R38 ;  /* 0x00007610ff267816 */ /* 0x000fc60000000026 */
[----:B------:R0:W-:Y:S04]  /*6df0*/  @!P2 STG.E.U8 desc[UR14][R32.64+0x1], R43 ;  /* 0x0000012b2000a986 */ /* 0x0001e8000c10110e */
[----:B------:R-:W2:Y:S01]  /*6e00*/  @!P3 LDG.E.U8 R38, desc[UR14][R26.64+0x8] ;  /* 0x0000080e1a26b981 */ /* 0x000ea2000c1e1100 */
[----:B------:R-:W-:Y:S01]  /*6e10*/  ISETP.LT.OR P2, PT, R34, 0xa, !P1 ;  /* 0x0000000a2200780c */ /* 0x000fe20004f41670 */
[----:B0-----:R-:W0:Y:S02]  /*6e20*/  @!P3 LDC.64 R32, c[0x0][0x5c0] ;  /* 0x00017000ff20bb82 */ /* 0x001e240000000a00 */
[----:B0-----:R-:W-:-:S05]  /*6e30*/  @!P3 IADD3 R32, P4, R24, R32, RZ ;  /* 0x000000201820b210 */ /* 0x001fca0007f9e0ff */
[----:B------:R-:W-:Y:S01]  /*6e40*/  @!P3 IMAD.X R33, R36, 0x1, R33, P4 ;  /* 0x000000012421b824 */ /* 0x000fe200020e0621 */
[----:B--2---:R-:W-:-:S04]  /*6e50*/  LOP3.LUT R38, R38, 0xff, RZ, 0xc0, !PT ;  /* 0x000000ff26267812 */ /* 0x004fc800078ec0ff */
[----:B------:R-:W-:-:S05]  /*6e60*/  F2FP.F16.E4M3.UNPACK_B R38, R38 ;  /* 0x00000026ff26723e */ /* 0x000fca00020006ff */
[----:B------:R-:W-:-:S05]  /*6e70*/  HADD2.F32 R38, -RZ, R38.H0_H0 ;  /* 0x20000026ff267230 */ /* 0x000fca0000004100 */
[----:B------:R-:W-:Y:S01]  /*6e80*/  FMUL R41, R38, UR21 ;  /* 0x0000001526297c20 */ /* 0x000fe20008400000 */
[----:B------:R-:W-:-:S03]  /*6e90*/  PRMT R38, RZ, 0x7610, R38 ;  /* 0x00007610ff267816 */ /* 0x000fc60000000026 */
[----:B------:R-:W-:-:S05]  /*6ea0*/  FFMA R41, R222, UR20, R41 ;  /* 0x00000014de297c23 */ /* 0x000fca0008000029 */
[----:B------:R-:W-:-:S05]  /*6eb0*/  F2FP.SATFINITE.E4M3.F32.PACK_AB_MERGE_C R41, RZ, R41, RZ ;  /* 0x00000029ff29723e */ /* 0x000fca00048070ff */
        /* <DEDUP_REMOVED lines=521> */
[----:B------:R1:W2:Y:S01]  /*8f50*/  @!P1 LDG.E.U8 R38, desc[UR14][R26.64+0x59] ;  /* 0x0000590e1a269981 */ /* 0x0002a2000c1e1100 */
[----:B------:R-:W-:Y:S02]  /*8f60*/  ISETP.LT.OR P2, PT, R34, 0x59, !P0 ;  /* 0x000000592200780c */ /* 0x000fe40004741670 */
[----:B0-----:R-:W-:Y:S01]  /*8f70*/  PRMT R32, RZ, 0x7610, R32 ;  /* 0x00007610ff207816 */ /* 0x001fe20000000020 */
[----:B-1----:R-:W0:Y:S02]  /*8f80*/  @!P1 LDC.64 R26, c[0x0][0x5c0] ;  /* 0x00017000ff1a9b82 */ /* 0x002e240000000a00 */
[----:B0-----:R-:W-:-:S05]  /*8f90*/  @!P1 IADD3 R26, P3, R24, R26, RZ ;  /* 0x0000001a181a9210 */ /* 0x001fca0007f7e0ff */
[----:B------:R-:W-:Y:S01]  /*8fa0*/  @!P1 IMAD.X R27, R36, 0x1, R27, P3 ;  /* 0x00000001241b9824 */ /* 0x000fe200018e061b */
[----:B--2---:R-:W-:-:S04]  /*8fb0*/  LOP3.LUT R38, R38, 0xff, RZ, 0xc0, !PT ;  /* 0x000000ff26267812 */ /* 0x004fc800078ec0ff */
[----:B------:R-:W-:-:S05]  /*8fc0*/  F2FP.F16.E4M3.UNPACK_B R38, R38 ;  /* 0x00000026ff26723e */ /* 0x000fca00020006ff */
[----:B------:R-:W-:-:S05]  /*8fd0*/  HADD2.F32 R38, -RZ, R38.H0_H0 ;  /* 0x20000026ff267230 */ /* 0x000fca0000004100 */
[----:B------:R-:W-:-:S04]  /*8fe0*/  FMUL R38, R38, UR21 ;  /* 0x0000001526267c20 */ /* 0x000fc80008400000 */
        /* <DEDUP_REMOVED lines=17> */
[----:B------:R-:W-:-:S05]  /*9100*/  IADD3 R33, P0, R37, 0x80, RZ ;  /* 0x0000008025217810 */ /* 0x000fca0007f1e0ff */
[----:B------:R-:W-:Y:S01]  /*9110*/  IMAD.X R38, RZ, RZ, R39, P0 ;  /* 0x000000ffff267224 */ /* 0x000fe200000e0627 */
[----:B------:R-:W-:Y:S01]  /*9120*/  ISETP.GE.AND P0, PT, R35, 0x81, PT ;  /* 0x000000812300780c */ /* 0x000fe20003f06270 */
[----:B0-----:R-:W-:Y:S01]  /*9130*/  IMAD.WIDE.U32 R26, R33, UR6, R30 ;  /* 0x00000006211a7c25 */ /* 0x001fe2000f8e001e */
[----:B-1----:R-:W0:Y:S02]  /*9140*/  @!P1 LDC.64 R28, c[0x0][0x5c0] ;  /* 0x00017000ff1c9b82 */ /* 0x002e240000000a00 */
[----:B------:R-:W-:Y:S01]  /*9150*/  ISETP.LT.OR P3, PT, R34, 0x1, !P0 ;  /* 0x000000012200780c */ /* 0x000fe20004761670 */
[----:B------:R-:W-:Y:S01]  /*9160*/  IMAD R38, R38, UR6, RZ ;  /* 0x0000000626267c24 */ /* 0x000fe2000f8e02ff */
[----:B------:R-:W-:-:S03]  /*9170*/  IADD3 R26, P2, R26, UR10, RZ ;  /* 0x0000000a1a1a7c10 */ /* 0x000fc6000ff5e0ff */
[----:B------:R-:W-:-:S05]  /*9180*/  IMAD R33, R33, UR7, R38 ;  /* 0x0000000721217c24 */ /* 0x000fca000f8e0226 */
[----:B------:R-:W-:Y:S02]  /*9190*/  IADD3.X R27, R27, UR11, R33, P2, !PT ;  /* 0x0000000b1b1b7c10 */ /* 0x000fe400097fe421 */
        /* <DEDUP_REMOVED lines=24> */
[----:B------:R-:W-:-:S05]  /*9320*/  IADD3 R41, P1, R37, 0x88, RZ ;  /* 0x0000008825297810 */ /* 0x000fca0007f3e0ff */
[----:B------:R-:W-:Y:S01]  /*9330*/  IMAD.X R33, RZ, RZ, R39, P1 ;  /* 0x000000ffff217224 */ /* 0x000fe200008e0627 */
[----:B------:R-:W-:Y:S01]  /*9340*/  ISETP.GE.AND P1, PT, R35, 0x89, PT ;  /* 0x000000892300780c */ /* 0x000fe20003f26270 */
[----:B0-----:R-:W0:Y:S02]  /*9350*/  @!P2 LDC.64 R28, c[0x0][0x5c0] ;  /* 0x00017000ff1cab82 */ /* 0x001e240000000a00 */
[----:B------:R-:W-:Y:S01]  /*9360*/  IMAD R40, R33, UR6, RZ ;  /* 0x0000000621287c24 */ /* 0x000fe2000f8e02ff */
[----:B------:R-:W-:Y:S02]  /*9370*/  ISETP.LT.OR P3, PT, R34, 0x1, !P1 ;  /* 0x000000012200780c */ /* 0x000fe40004f61670 */
[----:B0-----:R-:W-:-:S04]  /*9380*/  @!P2 IADD3 R28, P4, P5, R24, R28, R4 ;  /* 0x0000001c181ca210 */ /* 0x001fc80007d9e004 */
[----:B------:R-:W-:Y:S02]  /*9390*/  @!P2 IADD3.X R29, R36, R29, R7, P4, P5 ;  /* 0x0000001d241da210 */ /* 0x000fe400027ea407 */
[----:B--2---:R-:W-:-:S04]  /*93a0*/  LOP3.LUT R32, R32, 0xff, RZ, 0xc0, !PT ;  /* 0x000000ff20207812 */ /* 0x004fc800078ec0ff */
[----:B------:R-:W-:-:S05]  /*93b0*/  F2FP.F16.E4M3.UNPACK_B R32, R32 ;  /* 0x00000020ff20723e */ /* 0x000fca00020006ff */
[----:B------:R-:W-:-:S05]  /*93c0*/  HADD2.F32 R32, -RZ, R32.H0_H0 ;  /* 0x20000020ff207230 */ /* 0x000fca0000004100 */
[----:B------:R-:W-:Y:S01]  /*93d0*/  FMUL R38, R32, UR21 ;  /* 0x0000001520267c20 */ /* 0x000fe20008400000 */
[----:B------:R-:W-:-:S04]  /*93e0*/  IMAD.WIDE.U32 R32, R41, UR6, R30 ;  /* 0x0000000629207c25 */ /* 0x000fc8000f8e001e */
[----:B------:R-:W-:Y:S01]  /*93f0*/  FFMA R38, R177, UR20, R38 ;  /* 0x00000014b1267c23 */ /* 0x000fe20008000026 */
[----:B------:R-:W-:Y:S01]  /*9400*/  IMAD R41, R41, UR7, R40 ;  /* 0x0000000729297c24 */ /* 0x000fe2000f8e0228 */
[----:B------:R-:W-:-:S03]  /*9410*/  IADD3 R32, P4, R32, UR10, RZ ;  /* 0x0000000a20207c10 */ /* 0x000fc6000ff9e0ff */
[----:B------:R-:W-:Y:S02]  /*9420*/  F2FP.SATFINITE.E4M3.F32.PACK_AB_MERGE_C R45, RZ, R38, RZ ;  /* 0x00000026ff2d723e */ /* 0x000fe400048070ff */
[----:B------:R-:W-:Y:S02]  /*9430*/  PRMT R38, RZ, 0x7610, R38 ;  /* 0x00007610ff267816 */ /* 0x000fe40000000026 */
[----:B------:R-:W-:Y:S01]  /*9440*/  IADD3.X R33, R33, UR11, R41, P4, !PT ;  /* 0x0000000b21217c10 */ /* 0x000fe2000a7fe429 */
[----:B------:R0:W-:Y:S04]  /*9450*/  @!P2 STG.E.U8 desc[UR14][R28.64+0x1], R45 ;  /* 0x0000012d1c00a986 */ /* 0x0001e8000c10110e */
[----:B------:R-:W2:Y:S01]  /*9460*/  @!P3 LDG.E.U8 R38, desc[UR14][R32.64] ;  /* 0x0000000e2026b981 */ /* 0x000ea2000c1e1100 */
[----:B------:R-:W-:-:S02]  /*9470*/  @!P3 IADD3 R43, P4, P5, R3, R24, R4 ;  /* 0x00000018032bb210 */ /* 0x000fc40007d9e004 */
[----:B------:R-:W-:Y:S01]  /*9480*/  ISETP.LT.OR P2, PT, R34, 0x2, !P1 ;  /* 0x000000022200780c */ /* 0x000fe20004f41670 */
[----:B0-----:R-:W0:Y:S01]  /*9490*/  @!P3 LDC.64 R28, c[0x0][0x5c0] ;  /* 0x00017000ff1cbb82 */ /* 0x001e220000000a00 */
[----:B--2---:R-:W-:-:S04]  /*94a0*/  LOP3.LUT R38, R38, 0xff, RZ, 0xc0, !PT ;  /* 0x000000ff26267812 */ /* 0x004fc800078ec0ff */
[----:B------:R-:W-:-:S05]  /*94b0*/  F2FP.F16.E4M3.UNPACK_B R38, R38 ;  /* 0x00000026ff26723e */ /* 0x000fca00020006ff */
[----:B------:R-:W-:-:S05]  /*94c0*/  HADD2.F32 R38, -RZ, R38.H0_H0 ;  /* 0x20000026ff267230 */ /* 0x000fca0000004100 */
[----:B------:R-:W-:Y:S01]  /*94d0*/  FMUL R41, R38, UR21 ;  /* 0x0000001526297c20 */ /* 0x000fe20008400000 */
[----:B------:R-:W-:Y:S02]  /*94e0*/  @!P3 IADD3.X R38, R6, R36, R7, P4, P5 ;  /* 0x000000240626b210 */ /* 0x000fe400027ea407 */
[----:B0-----:R-:W-:Y:S01]  /*94f0*/  @!P3 IADD3 R28, P4, R43, R28, RZ ;  /* 0x0000001c2b1cb210 */ /* 0x001fe20007f9e0ff */
[----:B------:R-:W-:-:S04]  /*9500*/  FFMA R41, R176, UR20, R41 ;  /* 0x00000014b0297c23 */ /* 0x000fc80008000029 */
[----:B------:R-:W-:Y:S01]  /*9510*/  @!P3 IMAD.X R29, R38, 0x1, R29, P4 ;  /* 0x00000001261db824 */ /* 0x000fe200020e061d */
[----:B------:R-:W-:Y:S02]  /*9520*/  F2FP.SATFINITE.E4M3.F32.PACK_AB_MERGE_C R41, RZ, R41, RZ ;  /* 0x00000029ff29723e */ /* 0x000fe400048070ff */
[----:B------:R-:W-:-:S03]  /*9530*/  PRMT R38, RZ, 0x7610, R38 ;  /* 0x00007610ff267816 */ /* 0x000fc60000000026 */
[----:B------:R0:W-:Y:S04]  /*9540*/  @!P3 STG.E.U8 desc[UR14][R28.64], R41 ;  /* 0x000000291c00b986 */ /* 0x0001e8000c10110e */
[----:B------:R-:W2:Y:S01]  /*9550*/  @!P2 LDG.E.U8 R38, desc[UR14][R32.64+0x1] ;  /* 0x0000010e2026a981 */ /* 0x000ea2000c1e1100 */
[----:B------:R-:W-:Y:S02]  /*9560*/  @!P2 IADD3 R43, P4, P5, R3, R24, R4 ;  /* 0x00000018032ba210 */ /* 0x000fe40007d9e004 */
[----:B------:R-:W-:Y:S02]  /*9570*/  ISETP.LT.OR P3, PT, R34, 0x9, !P0 ;  /* 0x000000092200780c */ /* 0x000fe40004761670 */
[----:B------:R-:W-:Y:S01]  /*9580*/  @!P2 IADD3.X R40, R6, R36, R7, P4, P5 ;  /* 0x000000240628a210 */ /* 0x000fe200027ea407 */
        /* <DEDUP_REMOVED lines=22> */
[----:B------:R-:W-:Y:S02]  /*96f0*/  F2FP.SATFINITE.E4M3.F32.PACK_AB_MERGE_C R43, RZ, R41, RZ ;  /* 0x00000029ff2b723e */ /* 0x000fe400048070ff */
[----:B------:R-:W0:Y:S03]  /*9700*/  @!P2 LDC.64 R40, c[0x0][0x5c0] ;  /* 0x00017000ff28ab82 */ /* 0x000e260000000a00 */
[----:B------:R1:W-:Y:S04]  /*9710*/  @!P3 STG.E.U8 desc[UR14][R28.64+0x8], R43 ;  /* 0x0000082b1c00b986 */ /* 0x0003e8000c10110e */
[----:B------:R-:W2:Y:S01]  /*9720*/  @!P2 LDG.E.U8 R38, desc[UR14][R26.64+0x9] ;  /* 0x0000090e1a26a981 */ /* 0x000ea2000c1e1100 */
[----:B------:R-:W-:-:S13]  /*9730*/  ISETP.LT.OR P3, PT, R34, 0x9, !P1 ;  /* 0x000000092200780c */ /* 0x000fda0004f61670 */
[----:B-1----:R-:W1:Y:S01]  /*9740*/  @!P3 LDC.64 R28, c[0x0][0x5c0] ;  /* 0x00017000ff1cbb82 */ /* 0x002e620000000a00 */
        /* <DEDUP_REMOVED lines=11> */
[----:B------:R-:W-:Y:S02]  /*9800*/  @!P3 IADD3 R47, P4, P5, R3, R24, R4 ;  /* 0x00000018032fb210 */ /* 0x000fe40007d9e004 */
[----:B------:R-:W-:-:S13]  /*9810*/  ISETP.LT.OR P2, PT, R34, 0xa, !P1 ;  /* 0x0000000a2200780c */ /* 0x000fda0004f41670 */
[----:B0-----:R-:W0:Y:S01]  /*9820*/  @!P2 LDC.64 R40, c[0x0][0x5c0] ;  /* 0x00017000ff28ab82 */ /* 0x001e220000000a00 */
[----:B--2---:R-:W-:-:S04]  /*9830*/  LOP3.LUT R38, R38, 0xff, RZ, 0xc0, !PT ;  /* 0x000000ff26267812 */ /* 0x004fc800078ec0ff */
[----:B------:R-:W-:-:S05]  /*9840*/  F2FP.F16.E4M3.UNPACK_B R38, R38 ;  /* 0x00000026ff26723e */ /* 0x000fca00020006ff */
[----:B------:R-:W-:-:S05]  /*9850*/  HADD2.F32 R38, -RZ, R38.H0_H0 ;  /* 0x20000026ff267230 */ /* 0x000fca0000004100 */
[----:B------:R-:W-:Y:S01]  /*9860*/  FMUL R43, R38, UR21 ;  /* 0x00000015262b7c20 */ /* 0x000fe20008400000 */
[----:B------:R-:W-:Y:S02]  /*9870*/  @!P3 IADD3.X R38, R6, R36, R7, P4, P5 ;  /* 0x000000240626b210 */ /* 0x000fe400027ea407 */
[----:B-1----:R-:W-:Y:S01]  /*9880*/  @!P3 IADD3 R28, P4, R47, R28, RZ ;  /* 0x0000001c2f1cb210 */ /* 0x002fe20007f9e0ff */
        /* <DEDUP_REMOVED lines=8> */
[----:B------:R-:W-:Y:S02]  /*9910*/  @!P2 IADD3.X R42, R6, R36, R7, P4, P5 ;  /* 0x00000024062aa210 */ /* 0x000fe400027ea407 */
[----:B0-----:R-:W-:-:S05]  /*9920*/  @!P2 IADD3 R40, P4, R45, R40, RZ ;  /* 0x000000282d28a210 */ /* 0x001fca0007f9e0ff */
[----:B------:R-:W-:-:S04]  /*9930*/  @!P2 IMAD.X R41, R42, 0x1, R41, P4 ;  /* 0x000000012a29a824 */ /* 0x000fc800020e0629 */
[----:B-1----:R-:W0:Y:S01]  /*9940*/  @!P3 LDC.64 R28, c[0x0][0x5c0] ;  /* 0x00017000ff1cbb82 */ /* 0x002e220000000a00 */
        /* <DEDUP_REMOVED lines=9> */
[----:B------:R-:W-:Y:S02]  /*99e0*/  ISETP.LT.OR P2, PT, R34, 0x12, !P0 ;  /* 0x000000122200780c */ /* 0x000fe40004741670 */
[----:B0-----:R-:W-:Y:S02]  /*99f0*/  @!P3 IADD3 R42, P4, P5, R24, R28, R4 ;  /* 0x0000001c182ab210 */ /* 0x001fe40007d9e004 */
[----:B--2---:R-:W-:-:S04]  /*9a00*/  LOP3.LUT R38, R38, 0xff, RZ, 0xc0, !PT ;  /* 0x000000ff26267812 */ /* 0x004fc800078ec0ff */
[----:B------:R-:W-:-:S05]  /*9a10*/  F2FP.F16.E4M3.UNPACK_B R38, R38 ;  /* 0x00000026ff26723e */ /* 0x000fca00020006ff */
[----:B------:R-:W-:-:S05]  /*9a20*/  HADD2.F32 R38, -RZ, R38.H0_H0 ;  /* 0x20000026ff267230 */ /* 0x000fca0000004100 */
[----:B------:R-:W-:Y:S01]  /*9a30*/  FMUL R43, R38, UR21 ;  /* 0x00000015262b7c20 */ /* 0x000fe20008400000 */
[----:B------:R-:W-:-:S03]  /*9a40*/  PRMT R38, RZ, 0x7610, R38 ;  /* 0x00007610ff267816 */ /* 0x000fc60000000026 */
[----:B------:R-:W-:Y:S01]  /*9a50*/  FFMA R170, R170, UR20, R43 ;  /* 0x00000014aaaa7c23 */ /* 0x000fe2000800002b */
[----:B------:R-:W-:Y:S02]  /*9a60*/  @!P3 IADD3.X R43, R36, R29, R7, P4, P5 ;  /* 0x0000001d242bb210 */ /* 0x000fe400027ea407 */
[----:B------:R-:W0:Y:S02]  /*9a70*/  @!P2 LDC.64 R28, c[0x0][0x5c0] ;  /* 0x00017000ff1cab82 */ /* 0x000e240000000a00 */
[----:B-1----:R-:W-:-:S05]  /*9a80*/  F2FP.SATFINITE.E4M3.F32.PACK_AB_MERGE_C R45, RZ, R170, RZ ;  /* 0x000000aaff2d723e */ /* 0x002fca00048070ff */
[----:B------:R1:W-:Y:S04]  /*9a90*/  @!P3 STG.E.U8 desc[UR14][R42.64+0x10], R45 ;  /* 0x0000102d2a00b986 */ /* 0x0003e8000c10110e */
[----:B------:R-:W2:Y:S01]  /*9aa0*/  @!P2 LDG.E.U8 R38, desc[UR14][R26.64+0x11] ;  /* 0x0000110e1a26a981 */ /* 0x000ea2000c1e1100 */
[----:B------:R-:W-:Y:S02]  /*9ab0*/  ISETP.LT.OR P3, PT, R34, 0x11, !P1 ;  /* 0x000000112200780c */ /* 0x000fe40004f61670 */
[----:B0-----:R-:W-:-:S04]  /*9ac0*/  @!P2 IADD3 R40, P4, P5, R24, R28, R4 ;  /* 0x0000001c1828a210 */ /* 0x001fc80007d9e004 */
[----:B------:R-:W-:-:S07]  /*9ad0*/  @!P2 IADD3.X R41, R36, R29, R7, P4, P5 ;  /* 0x0000001d2429a210 */ /* 0x000fce00027ea407 */
[----:B------:R-:W0:Y:S01]  /*9ae0*/  @!P3 LDC.64 R28, c[0x0][0x5c0] ;  /* 0x00017000ff1cbb82 */ /* 0x000e220000000a00 */
[----:B--2---:R-:W-:-:S04]  /*9af0*/  LOP3.LUT R38, R38, 0xff, RZ, 0xc0, !PT ;  /* 0x000000ff26267812 */ /* 0x004fc800078ec0ff */
[----:B------:R-:W-:-:S05]  /*9b00*/  F2FP.F16.E4M3.UNPACK_B R38, R38 ;  /* 0x00000026ff26723e */ /* 0x000fca00020006ff */
[----:B------:R-:W-:-:S05]  /*9b10*/  HADD2.F32 R38, -RZ, R38.H0_H0 ;  /* 0x20000026ff267230 */ /* 0x000fca0000004100 */
[----:B------:R-:W-:-:S04]  /*9b20*/  FMUL R38, R38, UR21 ;  /* 0x0000001526267c20 */ /* 0x000fc80008400000 */
[----:B------:R-:W-:-:S05]  /*9b30*/  FFMA R38, R169, UR20, R38 ;  /* 0x00000014a9267c23 */ /* 0x000fca0008000026 */
[----:B-1----:R-:W-:Y:S02]  /*9b40*/  F2FP.SATFINITE.E4M3.F32.PACK_AB_MERGE_C R45, RZ, R38, RZ ;  /* 0x00000026ff2d723e */ /* 0x002fe400048070ff */
[----:B------:R-:W-:-:S03]  /*9b50*/  PRMT R38, RZ, 0x7610, R38 ;  /* 0x00007610ff267816 */ /* 0x000fc60000000026 */
[----:B------:R1:W-:Y:S04]  /*9b60*/  @!P2 STG.E.U8 desc[UR14][R40.64+0x11], R45 ;  /* 0x0000112d2800a986 */ /* 0x0003e8000c10110e */
[----:B------:R-:W2:Y:S01]  /*9b70*/  @!P3 LDG.E.U8 R38, desc[UR14][R32.64+0x10] ;  /* 0x0000100e2026b981 */ /* 0x000ea2000c1e1100 */
[----:B------:R-:W-:Y:S02]  /*9b80*/  @!P3 IADD3 R47, P4, P5, R3, R24, R4 ;  /* 0x00000018032fb210 */ /* 0x000fe40007d9e004 */
[----:B------:R-:W-:Y:S02]  /*9b90*/  ISETP.LT.OR P2, PT, R34, 0x12, !P1 ;  /* 0x000000122200780c */ /* 0x000fe40004f41670 */
        /* <DEDUP_REMOVED lines=8> */
[----:B-1----:R-:W-:Y:S01]  /*9c20*/  F2FP.SATFINITE.E4M3.F32.PACK_AB_MERGE_C R41, RZ, R168, RZ ;  /* 0x000000a8ff29723e */ /* 0x002fe200048070ff */
[----:B------:R-:W0:Y:S01]  /*9c30*/  @!P2 LDC.64 R28, c[0x0][0x5c0] ;  /* 0x00017000ff1cab82 */ /* 0x000e220000000a00 */
        /* <DEDUP_REMOVED lines=13> */
[----:B------:R-:W-:Y:S01]  /*9d10*/  FFMA R38, R23, UR20, R38 ;  /* 0x0000001417267c23 */ /* 0x000fe20008000026 */
[----:B------:R-:W-:-:S04]  /*9d20*/  PRMT R23, RZ, 0x7610, R23 ;  /* 0x00007610ff177816 */ /* 0x000fc80000000017 */
[----:B------:R-:W-:-:S05]  /*9d30*/  F2FP.SATFINITE.E4M3.F32.PACK_AB_MERGE_C R43, RZ, R38, RZ ;  /* 0x00000026ff2b723e */ /* 0x000fca00048070ff */
[----:B------:R1:W-:Y:S04]  /*9d40*/  @!P2 STG.E.U8 desc[UR14][R28.64+0x11], R43 ;  /* 0x0000112b1c00a986 */ /* 0x0003e8000c10110e */
[----:B------:R-:W2:Y:S01]  /*9d50*/  @!P3 LDG.E.U8 R23, desc[UR14][R26.64+0x18] ;  /* 0x0000180e1a17b981 */ /* 0x000ea2000c1e1100 */
[----:B------:R-:W-:Y:S02]  /*9d60*/  ISETP.LT.OR P2, PT, R34, 0x1a, !P0 ;  /* 0x0000001a2200780c */ /* 0x000fe40004741670 */
[----:B0-----:R-:W-:-:S04]  /*9d70*/  @!P3 IADD3 R40, P4, P5, R24, R40, R4 ;  /* 0x000000281828b210 */ /* 0x001fc80007d9e004 */
[----:B------:R-:W-:-:S07]  /*9d80*/  @!P3 IADD3.X R41, R36, R41, R7, P4, P5 ;  /* 0x000000292429b210 */ /* 0x000fce00027ea407 */
        /* <DEDUP_REMOVED lines=11> */
[----:B--2---:R-:W-:-:S04]  /*9e40*/  LOP3.LUT R22, R22, 0xff, RZ, 0xc0, !PT ;  /* 0x000000ff16167812 */ /* 0x004fc800078ec0ff */
[----:B------:R-:W-:-:S05]  /*9e50*/  F2FP.F16.E4M3.UNPACK_B R22, R22 ;  /* 0x00000016ff16723e */ /* 0x000fca00020006ff */
[----:B------:R-:W-:-:S05]  /*9e60*/  HADD2.F32 R22, -RZ, R22.H0_H0 ;  /* 0x20000016ff167230 */ /* 0x000fca0000004100 */
[----:B------:R-:W-:Y:S01]  /*9e70*/  FMUL R28, R22, UR21 ;  /* 0x00000015161c7c20 */ /* 0x000fe20008400000 */
[----:B0-----:R-:W-:-:S03]  /*9e80*/  @!P2 IADD3 R22, P4, P5, R24, R42, R4 ;  /* 0x0000002a1816a210 */ /* 0x001fc60007d9e004 */
[----:B------:R-:W-:Y:S01]  /*9e90*/  FFMA R28, R21, UR20, R28 ;  /* 0x00000014151c7c23 */ /* 0x000fe2000800001c */
[----:B------:R-:W-:Y:S02]  /*9ea0*/  @!P2 IADD3.X R23, R36, R43, R7, P4, P5 ;  /* 0x0000002b2417a210 */ /* 0x000fe400027ea407 */
[----:B------:R-:W-:Y:S01]  /*9eb0*/  PRMT R21, RZ, 0x7610, R21 ;  /* 0x00007610ff157816 */ /* 0x000fe20000000015 */
[----:B------:R-:W0:Y:S01]  /*9ec0*/  @!P3 LDC.64 R42, c[0x0][0x5c0] ;  /* 0x00017000ff2abb82 */ /* 0x000e220000000a00 */
[----:B-1----:R-:W-:-:S05]  /*9ed0*/  F2FP.SATFINITE.E4M3.F32.PACK_AB_MERGE_C R41, RZ, R28, RZ ;  /* 0x0000001cff29723e */ /* 0x002fca00048070ff */
[----:B------:R1:W-:Y:S04]  /*9ee0*/  @!P2 STG.E.U8 desc[UR14][R22.64+0x19], R41 ;  /* 0x000019291600a986 */ /* 0x0003e8000c10110e */
[----:B------:R-:W2:Y:S01]  /*9ef0*/  @!P3 LDG.E.U8 R21, desc[UR14][R32.64+0x18] ;  /* 0x0000180e2015b981 */ /* 0x000ea2000c1e1100 */
[----:B------:R-:W-:Y:S02]  /*9f00*/  @!P3 IADD3 R29, P4, P5, R3, R24, R4 ;  /* 0x00000018031db210 */ /* 0x000fe40007d9e004 */
[----:B------:R-:W-:Y:S02]  /*9f10*/  ISETP.LT.OR P2, PT, R34, 0x1a, !P1 ;  /* 0x0000001a2200780c */ /* 0x000fe40004f41670 */
[----:B------:R-:W-:Y:S02]  /*9f20*/  @!P3 IADD3.X R38, R6, R36, R7, P4, P5 ;  /* 0x000000240626b210 */ /* 0x000fe400027ea407 */
[----:B0-----:R-:W-:-:S09]  /*9f30*/  @!P3 IADD3 R28, P4, R29, R42, RZ ;  /* 0x0000002a1d1cb210 */ /* 0x001fd20007f9e0ff */
[----:B-1----:R-:W0:Y:S01]  /*9f40*/  @!P2 LDC.64 R40, c[0x0][0x5c0] ;  /* 0x00017000ff28ab82 */ /* 0x002e220000000a00 */
[----:B------:R-:W-:Y:S01]  /*9f50*/  @!P3 IMAD.X R29, R38, 0x1, R43, P4 ;  /* 0x00000001261db824 */ /* 0x000fe200020e062b */
        /* <DEDUP_REMOVED lines=9> */
[----:B------:R-:W-:Y:S02]  /*9ff0*/  @!P2 IADD3 R21, P4, P5, R3, R24, R4 ;  /* 0x000000180315a210 */ /* 0x000fe40007d9e004 */
[----:B------:R-:W-:Y:S02]  /*a000*/  ISETP.LT.OR P3, PT, R34, 0x21, !P0 ;  /* 0x000000212200780c */ /* 0x000fe40004761670 */
[----:B------:R-:W-:Y:S02]  /*a010*/  @!P2 IADD3.X R38, R6, R36, R7, P4, P5 ;  /* 0x000000240626a210 */ /* 0x000fe400027ea407 */
[----:B--2---:R-:W-:-:S04]  /*a020*/  LOP3.LUT R20, R20, 0xff, RZ, 0xc0, !PT ;  /* 0x000000ff14147812 */ /* 0x004fc800078ec0ff */
[----:B------:R-:W-:-:S05]  /*a030*/  F2FP.F16.E4M3.UNPACK_B R20, R20 ;  /* 0x00000014ff14723e */ /* 0x000fca00020006ff */
[----:B------:R-:W-:-:S05]  /*a040*/  HADD2.F32 R20, -RZ, R20.H0_H0 ;  /* 0x20000014ff147230 */ /* 0x000fca0000004100 */
[----:B------:R-:W-:Y:S01]  /*a050*/  FMUL R22, R20, UR21 ;  /* 0x0000001514167c20 */ /* 0x000fe20008400000 */
[----:B0-----:R-:W-:-:S03]  /*a060*/  @!P2 IADD3 R20, P4, R21, R40, RZ ;  /* 0x000000281514a210 */ /* 0x001fc60007f9e0ff */
[----:B------:R-:W-:Y:S01]  /*a070*/  FFMA R22, R19, UR20, R22 ;  /* 0x0000001413167c23 */ /* 0x000fe20008000016 */
[----:B------:R-:W-:Y:S01]  /*a080*/  PRMT R19, RZ, 0x7610, R19 ;  /* 0x00007610ff137816 */ /* 0x000fe20000000013 */
[----:B------:R-:W-:-:S03]  /*a090*/  @!P2 IMAD.X R21, R38, 0x1, R41, P4 ;  /* 0x000000012615a824 */ /* 0x000fc600020e0629 */
[----:B-1----:R-:W-:Y:S02]  /*a0a0*/  F2FP.SATFINITE.E4M3.F32.PACK_AB_MERGE_C R29, RZ, R22, RZ ;  /* 0x00000016ff1d723e */ /* 0x002fe400048070ff */
        /* <DEDUP_REMOVED lines=21> */
[----:B-1----:R-:W-:-:S03]  /*a200*/  @!P2 IADD3 R18, P4, P5, R24, R28, R4 ;  /* 0x0000001c1812a210 */ /* 0x002fc60007d9e004 */
[----:B------:R-:W-:Y:S01]  /*a210*/  FFMA R20, R17, UR20, R20 ;  /* 0x0000001411147c23 */ /* 0x000fe20008000014 */
[----:B------:R-:W-:Y:S02]  /*a220*/  @!P2 IADD3.X R19, R36, R29, R7, P4, P5 ;  /* 0x0000001d2413a210 */ /* 0x000fe400027ea407 */
[----:B------:R-:W-:Y:S01]  /*a230*/  PRMT R17, RZ, 0x7610, R17 ;  /* 0x00007610ff117816 */ /* 0x000fe20000000011 */
[----:B------:R-:W1:Y:S01]  /*a240*/  @!P3 LDC.64 R28, c[0x0][0x5c0] ;  /* 0x00017000ff1cbb82 */ /* 0x000e620000000a00 */
[----:B0-----:R-:W-:-:S05]  /*a250*/  F2FP.SATFINITE.E4M3.F32.PACK_AB_MERGE_C R23, RZ, R20, RZ ;  /* 0x00000014ff17723e */ /* 0x001fca00048070ff */
[----:B------:R0:W-:Y:S04]  /*a260*/  @!P2 STG.E.U8 desc[UR14][R18.64+0x21], R23 ;  /* 0x000021171200a986 */ /* 0x0001e8000c10110e */
[----:B------:R-:W2:Y:S01]  /*a270*/  @!P3 LDG.E.U8 R17, desc[UR14][R32.64+0x20] ;  /* 0x0000200e2011b981 */ /* 0x000ea2000c1e1100 */
[----:B------:R-:W-:Y:S02]  /*a280*/  @!P3 IADD3 R21, P4, P5, R3, R24, R4 ;  /* 0x000000180315b210 */ /* 0x000fe40007d9e004 */
[----:B------:R-:W-:Y:S02]  /*a290*/  ISETP.LT.OR P2, PT, R34, 0x22, !P1 ;  /* 0x000000222200780c */ /* 0x000fe40004f41670 */
[----:B------:R-:W-:Y:S02]  /*a2a0*/  @!P3 IADD3.X R22, R6, R36, R7, P4, P5 ;  /* 0x000000240616b210 */ /* 0x000fe400027ea407 */
[----:B-1----:R-:W-:-:S05]  /*a2b0*/  @!P3 IADD3 R20, P4, R21, R28, RZ ;  /* 0x0000001c1514b210 */ /* 0x002fca0007f9e0ff */
[----:B------:R-:W-:-:S04]  /*a2c0*/  @!P3 IMAD.X R21, R22, 0x1, R29, P4 ;  /* 0x000000011615b824 */ /* 0x000fc800020e061d */
[----:B------:R-:W1:Y:S01]  /*a2d0*/  @!P2 LDC.64 R28, c[0x0][0x5c0] ;  /* 0x00017000ff1cab82 */ /* 0x000e620000000a00 */
[----:B--2---:R-:W-:-:S04]  /*a2e0*/  LOP3.LUT R17, R17, 0xff, RZ, 0xc0, !PT ;  /* 0x000000ff11117812 */ /* 0x004fc800078ec0ff */
[----:B------:R-:W-:-:S05]  /*a2f0*/  F2FP.F16.E4M3.UNPACK_B R17, R17 ;  /* 0x00000011ff11723e */ /* 0x000fca00020006ff */
[----:B------:R-:W-:-:S05]  /*a300*/  HADD2.F32 R17, -RZ, R17.H0_H0 ;  /* 0x20000011ff117230 */ /* 0x000fca0000004100 */
[----:B------:R-:W-:-:S04]  /*a310*/  FMUL R17, R17, UR21 ;  /* 0x0000001511117c20 */ /* 0x000fc80008400000 */
[----:B------:R-:W-:Y:S01]  /*a320*/  FFMA R17, R16, UR20, R17 ;  /* 0x0000001410117c23 */ /* 0x000fe20008000011 */
[----:B------:R-:W-:-:S04]  /*a330*/  PRMT R16, RZ, 0x7610, R16 ;  /* 0x00007610ff107816 */ /* 0x000fc80000000010 */
[----:B0-----:R-:W-:-:S05]  /*a340*/  F2FP.SATFINITE.E4M3.F32.PACK_AB_MERGE_C R19, RZ, R17, RZ ;  /* 0x00000011ff13723e */ /* 0x001fca00048070ff */
        /* <DEDUP_REMOVED lines=9> */
[----:B-1----:R-:W-:-:S03]  /*a3e0*/  @!P2 IADD3 R16, P4, R17, R28, RZ ;  /* 0x0000001c1110a210 */ /* 0x002fc60007f9e0ff */
[----:B------:R-:W-:Y:S01]  /*a3f0*/  FFMA R18, R15, UR20, R18 ;  /* 0x000000140f127c23 */ /* 0x000fe20008000012 */
[----:B------:R-:W-:Y:S01]  /*a400*/  PRMT R15, RZ, 0x7610, R15 ;  /* 0x00007610ff0f7816 */ /* 0x000fe2000000000f */
[----:B------:R-:W-:-:S03]  /*a410*/  @!P2 IMAD.X R17, R22, 0x1, R29, P4 ;  /* 0x000000011611a824 */ /* 0x000fc600020e061d */
[----:B0-----:R-:W-:Y:S02]  /*a420*/  F2FP.SATFINITE.E4M3.F32.PACK_AB_MERGE_C R21, RZ, R18, RZ ;  /* 0x00000012ff15723e */ /* 0x001fe400048070ff */
        /* <DEDUP_REMOVED lines=108> */
[----:B------:R-:W-:Y:S02]  /*aaf0*/  FFMA R10, R226, UR20, R9 ;  /* 0x00000014e20a7c23 */ /* 0x000fe40008000009 */
[----:B------:R-:W-:Y:S01]  /*ab00*/  @!P2 IMAD.X R9, R14, 0x1, R17, P4 ;  /* 0x000000010e09a824 */ /* 0x000fe200020e0611 */
[----:B------:R-:W2:Y:S01]  /*ab10*/  LDL.LU R226, [R1+0xc] ;  /* 0x00000c0001e27983 */ /* 0x000ea20000300800 */
[----:B------:R-:W1:Y:S01]  /*ab20*/  @!P3 LDC.64 R14, c[0x0][0x5c0] ;  /* 0x00017000ff0ebb82 */ /* 0x000e620000000a00 */
[----:B0-----:R-:W-:Y:S02]  /*ab30*/  F2FP.SATFINITE.E4M3.F32.PACK_AB_MERGE_C R13, RZ, R10, RZ ;  /* 0x0000000aff0d723e */ /* 0x001fe400048070ff */
[----:B------:R-:W-:-:S03]  /*ab40*/  PRMT R10, RZ, 0x7610, R10 ;  /* 0x00007610ff0a7816 */ /* 0x000fc6000000000a */
[----:B------:R0:W-:Y:S04]  /*ab50*/  @!P2 STG.E.U8 desc[UR14][R8.64+0x31], R13 ;  /* 0x0000310d0800a986 */ /* 0x0001e8000c10110e */
[----:B------:R-:W3:Y:S01]  /*ab60*/  @!P3 LDG.E.U8 R10, desc[UR14][R26.64+0x38] ;  /* 0x0000380e1a0ab981 */ /* 0x000ee2000c1e1100 */
[----:B------:R-:W-:Y:S02]  /*ab70*/  ISETP.LT.OR P2, PT, R34, 0x3a, !P0 ;  /* 0x0000003a2200780c */ /* 0x000fe40004741670 */
[----:B0-----:R-:W-:Y:S02]  /*ab80*/  PRMT R8, RZ, 0x7610, R8 ;  /* 0x00007610ff087816 */ /* 0x001fe40000000008 */
[----:B---3--:R-:W-:-:S04]  /*ab90*/  LOP3.LUT R10, R10, 0xff, RZ, 0xc0, !PT ;  /* 0x000000ff0a0a7812 */ /* 0x008fc800078ec0ff */
[----:B------:R-:W-:-:S05]  /*aba0*/  F2FP.F16.E4M3.UNPACK_B R10, R10 ;  /* 0x0000000aff0a723e */ /* 0x000fca00020006ff */
[----:B------:R-:W-:-:S05]  /*abb0*/  HADD2.F32 R10, -RZ, R10.H0_H0 ;  /* 0x2000000aff0a7230 */ /* 0x000fca0000004100 */
[----:B------:R-:W-:Y:S01]  /*abc0*/  FMUL R11, R10, UR21 ;  /* 0x000000150a0b7c20 */ /* 0x000fe20008400000 */
[----:B-1----:R-:W-:-:S03]  /*abd0*/  @!P3 IADD3 R10, P4, P5, R24, R14, R4 ;  /* 0x0000000e180ab210 */ /* 0x002fc60007d9e004 */
[----:B----4-:R-:W-:Y:S01]  /*abe0*/  FFMA R12, R224, UR20, R11 ;  /* 0x00000014e00c7c23 */ /* 0x010fe2000800000b */
[----:B------:R-:W-:Y:S02]  /*abf0*/  @!P3 IADD3.X R11, R36, R15, R7, P4, P5 ;  /* 0x0000000f240bb210 */ /* 0x000fe400027ea407 */
[----:B------:R-:W0:Y:S02]  /*ac00*/  @!P2 LDC.64 R14, c[0x0][0x5c0] ;  /* 0x00017000ff0eab82 */ /* 0x000e240000000a00 */
[----:B------:R-:W-:-:S05]  /*ac10*/  F2FP.SATFINITE.E4M3.F32.PACK_AB_MERGE_C R13, RZ, R12, RZ ;  /* 0x0000000cff0d723e */ /* 0x000fca00048070ff */
[----:B------:R1:W-:Y:S04]  /*ac20*/  @!P3 STG.E.U8 desc[UR14][R10.64+0x38], R13 ;  /* 0x0000380d0a00b986 */ /* 0x0003e8000c10110e */
[----:B------:R-:W3:Y:S01]  /*ac30*/  @!P2 LDG.E.U8 R8, desc[UR14][R26.64+0x39] ;  /* 0x0000390e1a08a981 */ /* 0x000ee2000c1e1100 */
[----:B------:R-:W-:Y:S02]  /*ac40*/  ISETP.LT.OR P3, PT, R34, 0x39, !P1 ;  /* 0x000000392200780c */ /* 0x000fe40004f61670 */
[----:B-1----:R-:W-:-:S11]  /*ac50*/  PRMT R10, RZ, 0x7610, R10 ;  /* 0x00007610ff0a7816 */ /* 0x002fd6000000000a */
[----:B------:R-:W1:Y:S01]  /*ac60*/  @!P3 LDC.64 R16, c[0x0][0x5c0] ;  /* 0x00017000ff10bb82 */ /* 0x000e620000000a00 */
[----:B---3--:R-:W-:-:S04]  /*ac70*/  LOP3.LUT R8, R8, 0xff, RZ, 0xc0, !PT ;  /* 0x000000ff08087812 */ /* 0x008fc800078ec0ff */
[----:B------:R-:W-:-:S05]  /*ac80*/  F2FP.F16.E4M3.UNPACK_B R8, R8 ;  /* 0x00000008ff08723e */ /* 0x000fca00020006ff */
[----:B------:R-:W-:-:S05]  /*ac90*/  HADD2.F32 R8, -RZ, R8.H0_H0 ;  /* 0x20000008ff087230 */ /* 0x000fca0000004100 */
[----:B------:R-:W-:Y:S01]  /*aca0*/  FMUL R9, R8, UR21 ;  /* 0x0000001508097c20 */ /* 0x000fe20008400000 */
[----:B0-----:R-:W-:-:S03]  /*acb0*/  @!P2 IADD3 R8, P4, P5, R24, R14, R4 ;  /* 0x0000000e1808a210 */ /* 0x001fc60007d9e004 */
[----:B------:R-:W-:Y:S01]  /*acc0*/  FFMA R12, R225, UR20, R9 ;  /* 0x00000014e10c7c23 */ /* 0x000fe20008000009 */
[----:B------:R-:W-:Y:S01]  /*acd0*/  @!P2 IADD3.X R9, R36, R15, R7, P4, P5 ;  /* 0x0000000f2409a210 */ /* 0x000fe200027ea407 */
[----:B------:R-:W3:Y:S03]  /*ace0*/  LDL.LU R225, [R1+0x10] ;  /* 0x0000100001e17983 */ /* 0x000ee60000300800 */
[----:B------:R-:W-:Y:S01]  /*acf0*/  F2FP.SATFINITE.E4M3.F32.PACK_AB_MERGE_C R13, RZ, R12, RZ ;  /* 0x0000000cff0d723e */ /* 0x000fe200048070ff */
[----:B------:R-:W4:Y:S04]  /*ad00*/  LDL.LU R224, [R1+0x14] ;  /* 0x0000140001e07983 */ /* 0x000f280000300800 */
[----:B------:R2:W-:Y:S04]  /*ad10*/  @!P2 STG.E.U8 desc[UR14][R8.64+0x39], R13 ;  /* 0x0000390d0800a986 */ /* 0x0005e8000c10110e */
[----:B------:R-:W2:Y:S01]  /*ad20*/  @!P3 LDG.E.U8 R10, desc[UR14][R32.64+0x38] ;  /* 0x0000380e200ab981 */ /* 0x000ea2000c1e1100 */
[----:B------:R-:W-:-:S02]  /*ad30*/  @!P3 IADD3 R15, P4, P5, R3, R24, R4 ;  /* 0x00000018030fb210 */ /* 0x000fc40007d9e004 */
        /* <DEDUP_REMOVED lines=10> */
[----:B------:R-:W0:Y:S01]  /*ade0*/  @!P2 LDC.64 R16, c[0x0][0x5c0] ;  /* 0x00017000ff10ab82 */ /* 0x000e220000000a00 */
[----:B------:R-:W-:Y:S02]  /*adf0*/  F2FP.SATFINITE.E4M3.F32.PACK_AB_MERGE_C R13, RZ, R8, RZ ;  /* 0x00000008ff0d723e */ /* 0x000fe400048070ff */
[----:B------:R-:W-:-:S03]  /*ae00*/  PRMT R8, RZ, 0x7610, R8 ;  /* 0x00007610ff087816 */ /* 0x000fc60000000008 */
[----:B------:R3:W-:Y:S04]  /*ae10*/  @!P3 STG.E.U8 desc[UR14][R10.64+0x38], R13 ;  /* 0x0000380d0a00b986 */ /* 0x0007e8000c10110e */
[----:B------:R-:W4:Y:S01]  /*ae20*/  @!P2 LDG.E.U8 R8, desc[UR14][R32.64+0x39] ;  /* 0x0000390e2008a981 */ /* 0x000f22000c1e1100 */
[----:B------:R-:W-:Y:S02]  /*ae30*/  @!P2 IADD3 R15, P4, P5, R3, R24, R4 ;  /* 0x00000018030fa210 */ /* 0x000fe40007d9e004 */
[----:B------:R-:W-:Y:S02]  /*ae40*/  ISETP.LT.OR P3, PT, R34, 0x41, !P0 ;  /* 0x000000412200780c */ /* 0x000fe40004761670 */
[----:B------:R-:W-:Y:S02]  /*ae50*/  @!P2 IADD3.X R12, R6, R36, R7, P4, P5 ;  /* 0x00000024060ca210 */ /* 0x000fe400027ea407 */
[----:B----4-:R-:W-:-:S04]  /*ae60*/  LOP3.LUT R8, R8, 0xff, RZ, 0xc0, !PT ;  /* 0x000000ff08087812 */ /* 0x010fc800078ec0ff */
[----:B------:R-:W-:-:S05]  /*ae70*/  F2FP.F16.E4M3.UNPACK_B R8, R8 ;  /* 0x00000008ff08723e */ /* 0x000fca00020006ff */
[----:B------:R-:W-:-:S05]  /*ae80*/  HADD2.F32 R8, -RZ, R8.H0_H0 ;  /* 0x20000008ff087230 */ /* 0x000fca0000004100 */
[----:B------:R-:W-:Y:S01]  /*ae90*/  FMUL R9, R8, UR21 ;  /* 0x0000001508097c20 */ /* 0x000fe20008400000 */
[----:B0-----:R-:W-:Y:S02]  /*aea0*/  @!P2 IADD3 R8, P4, R15, R16, RZ ;  /* 0x000000100f08a210 */ /* 0x001fe40007f9e0ff */
[----:B------:R-:W0:Y:S01]  /*aeb0*/  @!P3 LDC.64 R14, c[0x0][0x5c0] ;  /* 0x00017000ff0ebb82 */ /* 0x000e220000000a00 */
[----:B---3--:R-:W-:Y:S02]  /*aec0*/  FFMA R10, R225, UR20, R9 ;  /* 0x00000014e10a7c23 */ /* 0x008fe40008000009 */
[----:B------:R-:W-:Y:S01]  /*aed0*/  @!P2 IMAD.X R9, R12, 0x1, R17, P4 ;  /* 0x000000010c09a824 */ /* 0x000fe200020e0611 */
[----:B------:R-:W3:Y:S02]  /*aee0*/  LDL.LU R225, [R1+0x1c] ;  /* 0x00001c0001e17983 */ /* 0x000ee40000300800 */
[----:B------:R-:W-:Y:S02]  /*aef0*/  F2FP.SATFINITE.E4M3.F32.PACK_AB_MERGE_C R13, RZ, R10, RZ ;  /* 0x0000000aff0d723e */ /* 0x000fe400048070ff */
[----:B------:R-:W-:-:S03]  /*af00*/  PRMT R10, RZ, 0x7610, R10 ;  /* 0x00007610ff0a7816 */ /* 0x000fc6000000000a */
[----:B------:R1:W-:Y:S04]  /*af10*/  @!P2 STG.E.U8 desc[UR14][R8.64+0x39], R13 ;  /* 0x0000390d0800a986 */ /* 0x0003e8000c10110e */
[----:B------:R-:W4:Y:S01]  /*af20*/  @!P3 LDG.E.U8 R10, desc[UR14][R26.64+0x40] ;  /* 0x0000400e1a0ab981 */ /* 0x000f22000c1e1100 */
[----:B------:R-:W-:Y:S02]  /*af30*/  ISETP.LT.OR P2, PT, R34, 0x42, !P0 ;  /* 0x000000422200780c */ /* 0x000fe40004741670 */
[----:B-1----:R-:W-:Y:S02]  /*af40*/  PRMT R8, RZ, 0x7610, R8 ;  /* 0x00007610ff087816 */ /* 0x002fe40000000008 */
[----:B----4-:R-:W-:-:S04]  /*af50*/  LOP3.LUT R10, R10, 0xff, RZ, 0xc0, !PT ;  /* 0x000000ff0a0a7812 */ /* 0x010fc800078ec0ff */
[----:B------:R-:W-:-:S05]  /*af60*/  F2FP.F16.E4M3.UNPACK_B R10, R10 ;  /* 0x0000000aff0a723e */ /* 0x000fca00020006ff */
[----:B------:R-:W-:-:S05]  /*af70*/  HADD2.F32 R10, -RZ, R10.H0_H0 ;  /* 0x2000000aff0a7230 */ /* 0x000fca0000004100 */
[----:B------:R-:W-:Y:S01]  /*af80*/  FMUL R11, R10, UR21 ;  /* 0x000000150a0b7c20 */ /* 0x000fe20008400000 */
[----:B0-----:R-:W-:-:S03]  /*af90*/  @!P3 IADD3 R10, P4, P5, R24, R14, R4 ;  /* 0x0000000e180ab210 */ /* 0x001fc60007d9e004 */
[----:B------:R-:W-:Y:S01]  /*afa0*/  FFMA R12, R224, UR20, R11 ;  /* 0x00000014e00c7c23 */ /* 0x000fe2000800000b */
[----:B------:R-:W-:Y:S02]  /*afb0*/  @!P3 IADD3.X R11, R36, R15, R7, P4, P5 ;  /* 0x0000000f240bb210 */ /* 0x000fe400027ea407 */
[----:B------:R-:W0:Y:S02]  /*afc0*/  @!P2 LDC.64 R14, c[0x0][0x5c0] ;  /* 0x00017000ff0eab82 */ /* 0x000e240000000a00 */
[----:B------:R-:W-:-:S05]  /*afd0*/  F2FP.SATFINITE.E4M3.F32.PACK_AB_MERGE_C R13, RZ, R12, RZ ;  /* 0x0000000cff0d723e */ /* 0x000fca00048070ff */
[----:B------:R1:W-:Y:S04]  /*afe0*/  @!P3 STG.E.U8 desc[UR14][R10.64+0x40], R13 ;  /* 0x0000400d0a00b986 */ /* 0x0003e8000c10110e */
[----:B------:R-:W4:Y:S01]  /*aff0*/  @!P2 LDG.E.U8 R8, desc[UR14][R26.64+0x41] ;  /* 0x0000410e1a08a981 */ /* 0x000f22000c1e1100 */
[----:B------:R-:W-:Y:S02]  /*b000*/  ISETP.LT.OR P3, PT, R34, 0x41, !P1 ;  /* 0x000000412200780c */ /* 0x000fe40004f61670 */
[----:B-1----:R-:W-:-:S11]  /*b010*/  PRMT R10, RZ, 0x7610, R10 ;  /* 0x00007610ff0a7816 */ /* 0x002fd6000000000a */
[----:B------:R-:W1:Y:S01]  /*b020*/  @!P3 LDC.64 R16, c[0x0][0x5c0] ;  /* 0x00017000ff10bb82 */ /* 0x000e620000000a00 */
[----:B----4-:R-:W-:-:S04]  /*b030*/  LOP3.LUT R8, R8, 0xff, RZ, 0xc0, !PT ;  /* 0x000000ff08087812 */ /* 0x010fc800078ec0ff */
[----:B------:R-:W-:-:S05]  /*b040*/  F2FP.F16.E4M3.UNPACK_B R8, R8 ;  /* 0x00000008ff08723e */ /* 0x000fca00020006ff */
[----:B------:R-:W-:-:S05]  /*b050*/  HADD2.F32 R8, -RZ, R8.H0_H0 ;  /* 0x20000008ff087230 */ /* 0x000fca0000004100 */
[----:B------:R-:W-:Y:S01]  /*b060*/  FMUL R9, R8, UR21 ;  /* 0x0000001508097c20 */ /* 0x000fe20008400000 */
[----:B0-----:R-:W-:-:S03]  /*b070*/  @!P2 IADD3 R8, P4, P5, R24, R14, R4 ;  /* 0x0000000e1808a210 */ /* 0x001fc60007d9e004 */
[----:B--2---:R-:W-:Y:S01]  /*b080*/  FFMA R12, R226, UR20, R9 ;  /* 0x00000014e20c7c23 */ /* 0x004fe20008000009 */
[----:B------:R-:W-:Y:S01]  /*b090*/  @!P2 IADD3.X R9, R36, R15, R7, P4, P5 ;  /* 0x0000000f2409a210 */ /* 0x000fe200027ea407 */
[----:B------:R-:W2:Y:S03]  /*b0a0*/  LDL.LU R226, [R1+0x20] ;  /* 0x0000200001e27983 */ /* 0x000ea60000300800 */
[----:B------:R-:W-:Y:S01]  /*b0b0*/  F2FP.SATFINITE.E4M3.F32.PACK_AB_MERGE_C R13, RZ, R12, RZ ;  /* 0x0000000cff0d723e */ /* 0x000fe200048070ff */
[----:B------:R-:W4:Y:S04]  /*b0c0*/  LDL.LU R224, [R1+0x24] ;  /* 0x0000240001e07983 */ /* 0x000f280000300800 */
[----:B------:R3:W-:Y:S04]  /*b0d0*/  @!P2 STG.E.U8 desc[UR14][R8.64+0x41], R13 ;  /* 0x0000410d0800a986 */ /* 0x0007e8000c10110e */
[----:B------:R-:W3:Y:S01]  /*b0e0*/  @!P3 LDG.E.U8 R10, desc[UR14][R32.64+0x40] ;  /* 0x0000400e200ab981 */ /* 0x000ee2000c1e1100 */
[----:B------:R-:W-:-:S02]  /*b0f0*/  @!P3 IADD3 R15, P4, P5, R3, R24, R4 ;  /* 0x00000018030fb210 */ /* 0x000fc40007d9e004 */
[----:B------:R-:W-:Y:S02]  /*b100*/  ISETP.LT.OR P2, PT, R34, 0x42, !P1 ;  /* 0x000000422200780c */ /* 0x000fe40004f41670 */
[----:B------:R-:W-:Y:S02]  /*b110*/  @!P3 IADD3.X R12, R6, R36, R7, P4, P5 ;  /* 0x00000024060cb210 */ /* 0x000fe400027ea407 */
[----:B---3--:R-:W-:-:S04]  /*b120*/  LOP3.LUT R10, R10, 0xff, RZ, 0xc0, !PT ;  /* 0x000000ff0a0a7812 */ /* 0x008fc800078ec0ff */
[----:B------:R-:W-:-:S05]  /*b130*/  F2FP.F16.E4M3.UNPACK_B R10, R10 ;  /* 0x0000000aff0a723e */ /* 0x000fca00020006ff */
[----:B------:R-:W-:-:S05]  /*b140*/  HADD2.F32 R10, -RZ, R10.H0_H0 ;  /* 0x2000000aff0a7230 */ /* 0x000fca0000004100 */
[----:B------:R-:W-:Y:S01]  /*b150*/  FMUL R11, R10, UR21 ;  /* 0x000000150a0b7c20 */ /* 0x000fe20008400000 */
[----:B-1----:R-:W-:-:S03]  /*b160*/  @!P3 IADD3 R10, P4, R15, R16, RZ ;  /* 0x000000100f0ab210 */ /* 0x002fc60007f9e0ff */
[----:B------:R-:W-:Y:S02]  /*b170*/  FFMA R8, R225, UR20, R11 ;  /* 0x00000014e1087c23 */ /* 0x000fe4000800000b */
[----:B------:R-:W-:Y:S01]  /*b180*/  @!P3 IMAD.X R11, R12, 0x1, R17, P4 ;  /* 0x000000010c0bb824 */ /* 0x000fe200020e0611 */
[----:B------:R-:W3:Y:S01]  /*b190*/  LDL.LU R225, [R1+0x28] ;  /* 0x0000280001e17983 */ /* 0x000ee20000300800 */
        /* <DEDUP_REMOVED lines=14> */
[----:B--2---:R-:W-:Y:S02]  /*b280*/  FFMA R10, R226, UR20, R9 ;  /* 0x00000014e20a7c23 */ /* 0x004fe40008000009 */
[----:B------:R-:W-:Y:S01]  /*b290*/  @!P2 IMAD.X R9, R12, 0x1, R17, P4 ;  /* 0x000000010c09a824 */ /* 0x000fe200020e0611 */
[----:B------:R-:W2:Y:S02]  /*b2a0*/  LDL.LU R226, [R1+0x2c] ;  /* 0x00002c0001e27983 */ /* 0x000ea40000300800 */
        /* <DEDUP_REMOVED lines=12> */
[----:B------:R-:W-:Y:S01]  /*b370*/  @!P3 IADD3.X R11, R36, R15, R7, P4, P5 ;  /* 0x0000000f240bb210 */ /* 0x000fe200027ea407 */
[----:B------:R-:W4:Y:S01]  /*b380*/  LDL.LU R224, [R1+0x30] ;  /* 0x0000300001e07983 */ /* 0x000f220000300800 */
        /* <DEDUP_REMOVED lines=15> */
[----:B------:R-:W-:-:S05]  /*b480*/  F2FP.SATFINITE.E4M3.F32.PACK_AB_MERGE_C R13, RZ, R12, RZ ;  /* 0x0000000cff0d723e */ /* 0x000fca00048070ff */
        /* <DEDUP_REMOVED lines=9> */
[----:B-1----:R-:W-:-:S03]  /*b520*/  @!P3 IADD3 R10, P4, R15, R16, RZ ;  /* 0x000000100f0ab210 */ /* 0x002fc60007f9e0ff */
[----:B--2---:R-:W-:Y:S02]  /*b530*/  FFMA R8, R226, UR20, R11 ;  /* 0x00000014e2087c23 */ /* 0x004fe4000800000b */
        /* <DEDUP_REMOVED lines=16> */
[----:B-1----:R-:W-:Y:S02]  /*b640*/  FFMA R10, R224, UR20, R9 ;  /* 0x00000014e00a7c23 */ /* 0x002fe40008000009 */
[----:B------:R-:W-:Y:S01]  /*b650*/  @!P2 IMAD.X R9, R12, 0x1, R17, P4 ;  /* 0x000000010c09a824 */ /* 0x000fe200020e0611 */
[----:B------:R-:W4:Y:S02]  /*b660*/  LDL.LU R224, [R1+0x3c] ;  /* 0x00003c0001e07983 */ /* 0x000f240000300800 */
[----:B------:R-:W-:Y:S02]  /*b670*/  F2FP.SATFINITE.E4M3.F32.PACK_AB_MERGE_C R13, RZ, R10, RZ ;  /* 0x0000000aff0d723e */ /* 0x000fe400048070ff */
[----:B------:R-:W-:-:S03]  /*b680*/  PRMT R10, RZ, 0x7610, R10 ;  /* 0x00007610ff0a7816 */ /* 0x000fc6000000000a */
[----:B------:R1:W-:Y:S04]  /*b690*/  @!P2 STG.E.U8 desc[UR14][R8.64+0x49], R13 ;  /* 0x0000490d0800a986 */ /* 0x0003e8000c10110e */
[----:B------:R-:W3:Y:S01]  /*b6a0*/  @!P3 LDG.E.U8 R10, desc[UR14][R26.64+0x50] ;  /* 0x0000500e1a0ab981 */ /* 0x000ee2000c1e1100 */
[----:B------:R-:W-:Y:S02]  /*b6b0*/  ISETP.LT.OR P2, PT, R34, 0x52, !P0 ;  /* 0x000000522200780c */ /* 0x000fe40004741670 */
[----:B-1----:R-:W-:Y:S02]  /*b6c0*/  PRMT R8, RZ, 0x7610, R8 ;  /* 0x00007610ff087816 */ /* 0x002fe40000000008 */
[----:B---3--:R-:W-:-:S04]  /*b6d0*/  LOP3.LUT R10, R10, 0xff, RZ, 0xc0, !PT ;  /* 0x000000ff0a0a7812 */ /* 0x008fc800078ec0ff */
[----:B------:R-:W-:-:S05]  /*b6e0*/  F2FP.F16.E4M3.UNPACK_B R10, R10 ;  /* 0x0000000aff0a723e */ /* 0x000fca00020006ff */
[----:B------:R-:W-:-:S05]  /*b6f0*/  HADD2.F32 R10, -RZ, R10.H0_H0 ;  /* 0x2000000aff0a7230 */ /* 0x000fca0000004100 */
[----:B------:R-:W-:Y:S01]  /*b700*/  FMUL R11, R10, UR21 ;  /* 0x000000150a0b7c20 */ /* 0x000fe20008400000 */
[----:B0-----:R-:W-:-:S03]  /*b710*/  @!P3 IADD3 R10, P4, P5, R24, R14, R4 ;  /* 0x0000000e180ab210 */ /* 0x001fc60007d9e004 */
[----:B------:R-:W-:Y:S01]  /*b720*/  FFMA R12, R225, UR20, R11 ;  /* 0x00000014e10c7c23 */ /* 0x000fe2000800000b */
[----:B------:R-:W-:Y:S01]  /*b730*/  @!P3 IADD3.X R11, R36, R15, R7, P4, P5 ;  /* 0x0000000f240bb210 */ /* 0x000fe200027ea407 */
[----:B------:R-:W3:Y:S01]  /*b740*/  LDL.LU R225, [R1+0x40] ;  /* 0x0000400001e17983 */ /* 0x000ee20000300800 */
[----:B------:R-:W0:Y:S02]  /*b750*/  @!P2 LDC.64 R14, c[0x0][0x5c0] ;  /* 0x00017000ff0eab82 */ /* 0x000e240000000a00 */
[----:B------:R-:W-:-:S05]  /*b760*/  F2FP.SATFINITE.E4M3.F32.PACK_AB_MERGE_C R13, RZ, R12, RZ ;  /* 0x0000000cff0d723e */ /* 0x000fca00048070ff */
[----:B------:R1:W-:Y:S04]  /*b770*/  @!P3 STG.E.U8 desc[UR14][R10.64+0x50], R13 ;  /* 0x0000500d0a00b986 */ /* 0x0003e8000c10110e */
[----:B------:R-:W2:Y:S01]  /*b780*/  @!P2 LDG.E.U8 R8, desc[UR14][R26.64+0x51] ;  /* 0x0000510e1a08a981 */ /* 0x000ea2000c1e1100 */
[----:B------:R-:W-:Y:S02]  /*b790*/  ISETP.LT.OR P3, PT, R34, 0x51, !P1 ;  /* 0x000000512200780c */ /* 0x000fe40004f61670 */
[----:B-1----:R-:W-:-:S11]  /*b7a0*/  PRMT R10, RZ, 0x7610, R10 ;  /* 0x00007610ff0a7816 */ /* 0x002fd6000000000a */
[----:B------:R-:W1:Y:S01]  /*b7b0*/  @!P3 LDC.64 R16, c[0x0][0x5c0] ;  /* 0x00017000ff10bb82 */ /* 0x000e620000000a00 */
[----:B--2---:R-:W-:-:S04]  /*b7c0*/  LOP3.LUT R8, R8, 0xff, RZ, 0xc0, !PT ;  /* 0x000000ff08087812 */ /* 0x004fc800078ec0ff */
[----:B------:R-:W-:-:S05]  /*b7d0*/  F2FP.F16.E4M3.UNPACK_B R8, R8 ;  /* 0x00000008ff08723e */ /* 0x000fca00020006ff */
[----:B------:R-:W-:-:S05]  /*b7e0*/  HADD2.F32 R8, -RZ, R8.H0_H0 ;  /* 0x20000008ff087230 */ /* 0x000fca0000004100 */
[----:B------:R-:W-:Y:S01]  /*b7f0*/  FMUL R9, R8, UR21 ;  /* 0x0000001508097c20 */ /* 0x000fe20008400000 */
[----:B0-----:R-:W-:-:S03]  /*b800*/  @!P2 IADD3 R8, P4, P5, R24, R14, R4 ;  /* 0x0000000e1808a210 */ /* 0x001fc60007d9e004 */
[----:B------:R-:W-:Y:S01]  /*b810*/  FFMA R12, R226, UR20, R9 ;  /* 0x00000014e20c7c23 */ /* 0x000fe20008000009 */
[----:B------:R-:W-:Y:S01]  /*b820*/  @!P2 IADD3.X R9, R36, R15, R7, P4, P5 ;  /* 0x0000000f2409a210 */ /* 0x000fe200027ea407 */
[----:B------:R-:W2:Y:S03]  /*b830*/  LDL.LU R226, [R1+0x44] ;  /* 0x0000440001e27983 */ /* 0x000ea60000300800 */
[----:B------:R-:W-:-:S05]  /*b840*/  F2FP.SATFINITE.E4M3.F32.PACK_AB_MERGE_C R13, RZ, R12, RZ ;  /* 0x0000000cff0d723e */ /* 0x000fca00048070ff */
[----:B------:R4:W-:Y:S04]  /*b850*/  @!P2 STG.E.U8 desc[UR14][R8.64+0x51], R13 ;  /* 0x0000510d0800a986 */ /* 0x0009e8000c10110e */
[----:B------:R-:W3:Y:S01]  /*b860*/  @!P3 LDG.E.U8 R10, desc[UR14][R32.64+0x50] ;  /* 0x0000500e200ab981 */ /* 0x000ee2000c1e1100 */
[----:B------:R-:W-:Y:S02]  /*b870*/  @!P3 IADD3 R15, P4, P5, R3, R24, R4 ;  /* 0x00000018030fb210 */ /* 0x000fe40007d9e004 */
[----:B------:R-:W-:Y:S02]  /*b880*/  ISETP.LT.OR P2, PT, R34, 0x52, !P1 ;  /* 0x000000522200780c */ /* 0x000fe40004f41670 */
[----:B------:R-:W-:Y:S02]  /*b890*/  @!P3 IADD3.X R12, R6, R36, R7, P4, P5 ;  /* 0x00000024060cb210 */ /* 0x000fe400027ea407 */
[----:B---3--:R-:W-:-:S04]  /*b8a0*/  LOP3.LUT R10, R10, 0xff, RZ, 0xc0, !PT ;  /* 0x000000ff0a0a7812 */ /* 0x008fc800078ec0ff */
[----:B------:R-:W-:-:S05]  /*b8b0*/  F2FP.F16.E4M3.UNPACK_B R10, R10 ;  /* 0x0000000aff0a723e */ /* 0x000fca00020006ff */
[----:B------:R-:W-:-:S05]  /*b8c0*/  HADD2.F32 R10, -RZ, R10.H0_H0 ;  /* 0x2000000aff0a7230 */ /* 0x000fca0000004100 */
[----:B------:R-:W-:Y:S01]  /*b8d0*/  FMUL R11, R10, UR21 ;  /* 0x000000150a0b7c20 */ /* 0x000fe20008400000 */
[----:B-1----:R-:W-:-:S03]  /*b8e0*/  @!P3 IADD3 R10, P4, R15, R16, RZ ;  /* 0x000000100f0ab210 */ /* 0x002fc60007f9e0ff */
[----:B----4-:R-:W-:Y:S02]  /*b8f0*/  FFMA R8, R224, UR20, R11 ;  /* 0x00000014e0087c23 */ /* 0x010fe4000800000b */
        /* <DEDUP_REMOVED lines=18> */
[----:B------:R-:W-:Y:S01]  /*ba20*/  ISETP.LT.OR P0, PT, R34, 0x5a, !P0 ;  /* 0x0000005a2200780c */ /* 0x000fe20004701670 */
[----:B------:R-:W4:Y:S01]  /*ba30*/  LDL.LU R225, [R1+0x4c] ;  /* 0x00004c0001e17983 */ /* 0x000f220000300800 */
[----:B------:R-:W-:Y:S02]  /*ba40*/  F2FP.SATFINITE.E4M3.F32.PACK_AB_MERGE_C R13, RZ, R10, RZ ;  /* 0x0000000aff0d723e */ /* 0x000fe400048070ff */
[----:B------:R-:W-:-:S03]  /*ba50*/  PRMT R10, RZ, 0x7610, R10 ;  /* 0x00007610ff0a7816 */ /* 0x000fc6000000000a */
[----:B------:R1:W-:Y:S04]  /*ba60*/  @!P2 STG.E.U8 desc[UR14][R8.64+0x51], R13 ;  /* 0x0000510d0800a986 */ /* 0x0003e8000c10110e */
[----:B------:R-:W2:Y:S01]  /*ba70*/  @!P3 LDG.E.U8 R10, desc[UR14][R26.64+0x58] ;  /* 0x0000580e1a0ab981 */ /* 0x000ea2000c1e1100 */
[----:B-1----:R-:W-:Y:S02]  /*ba80*/  PRMT R8, RZ, 0x7610, R8 ;  /* 0x00007610ff087816 */ /* 0x002fe40000000008 */
[----:B--2---:R-:W-:-:S04]  /*ba90*/  LOP3.LUT R10, R10, 0xff, RZ, 0xc0, !PT ;  /* 0x000000ff0a0a7812 */ /* 0x004fc800078ec0ff */
[----:B------:R-:W-:-:S05]  /*baa0*/  F2FP.F16.E4M3.UNPACK_B R10, R10 ;  /* 0x0000000aff0a723e */ /* 0x000fca00020006ff */
[----:B------:R-:W-:-:S05]  /*bab0*/  HADD2.F32 R10, -RZ, R10.H0_H0 ;  /* 0x2000000aff0a7230 */ /* 0x000fca0000004100 */
[----:B------:R-:W-:Y:S01]  /*bac0*/  FMUL R11, R10, UR21 ;  /* 0x000000150a0b7c20 */ /* 0x000fe20008400000 */
[----:B0-----:R-:W-:-:S03]  /*bad0*/  @!P3 IADD3 R10, P2, P4, R24, R14, R4 ;  /* 0x0000000e180ab210 */ /* 0x001fc60007c5e004 */
[----:B------:R-:W-:Y:S01]  /*bae0*/  FFMA R12, R226, UR20, R11 ;  /* 0x00000014e20c7c23 */ /* 0x000fe2000800000b */
[----:B------:R-:W-:Y:S01]  /*baf0*/  @!P3 IADD3.X R11, R36, R15, R7, P2, P4 ;  /* 0x0000000f240bb210 */ /* 0x000fe200017e8407 */
[----:B------:R-:W2:Y:S01]  /*bb00*/  LDL.LU R226, [R1+0x50] ;  /* 0x0000500001e27983 */ /* 0x000ea20000300800 */
        /* <DEDUP_REMOVED lines=13> */
[----:B------:R-:W-:-:S04]  /*bbe0*/  @!P0 IADD3.X R9, R36, R15, R7, P3, P4 ;  /* 0x0000000f24098210 */ /* 0x000fc80001fe8407 */
[----:B------:R-:W-:-:S05]  /*bbf0*/  F2FP.SATFINITE.E4M3.F32.PACK_AB_MERGE_C R13, RZ, R12, RZ ;  /* 0x0000000cff0d723e */ /* 0x000fca00048070ff */
[----:B------:R0:W-:Y:S04]  /*bc00*/  @!P0 STG.E.U8 desc[UR14][R8.64+0x59], R13 ;  /* 0x0000590d08008986 */ /* 0x0001e8000c10110e */
[----:B------:R-:W3:Y:S01]  /*bc10*/  @!P2 LDG.E.U8 R10, desc[UR14][R32.64+0x58] ;  /* 0x0000580e200aa981 */ /* 0x000ee2000c1e1100 */
[----:B------:R-:W-:Y:S02]  /*bc20*/  @!P2 IADD3 R15, P0, P3, R3, R24, R4 ;  /* 0x00000018030fa210 */ /* 0x000fe40007b1e004 */
[----:B------:R-:W-:Y:S02]  /*bc30*/  ISETP.LT.OR P1, PT, R34, 0x5a, !P1 ;  /* 0x0000005a2200780c */ /* 0x000fe40004f21670 */
[----:B0-----:R-:W-:-:S11]  /*bc40*/  @!P2 IADD3.X R8, R6, R36, R7, P0, P3 ;  /* 0x000000240608a210 */ /* 0x001fd600007e6407 */
[----:B------:R-:W0:Y:S01]  /*bc50*/  @!P1 LDC.64 R18, c[0x0][0x5c0] ;  /* 0x00017000ff129b82 */ /* 0x000e220000000a00 */
[----:B---3--:R-:W-:-:S04]  /*bc60*/  LOP3.LUT R10, R10, 0xff, RZ, 0xc0, !PT ;  /* 0x000000ff0a0a7812 */ /* 0x008fc800078ec0ff */
[----:B------:R-:W-:-:S05]  /*bc70*/  F2FP.F16.E4M3.UNPACK_B R10, R10 ;  /* 0x0000000aff0a723e */ /* 0x000fca00020006ff */
[----:B------:R-:W-:-:S05]  /*bc80*/  HADD2.F32 R10, -RZ, R10.H0_H0 ;  /* 0x2000000aff0a7230 */ /* 0x000fca0000004100 */
[----:B------:R-:W-:Y:S01]  /*bc90*/  FMUL R11, R10, UR21 ;  /* 0x000000150a0b7c20 */ /* 0x000fe20008400000 */
[----:B-1----:R-:W-:-:S03]  /*bca0*/  @!P2 IADD3 R10, P4, R15, R16, RZ ;  /* 0x000000100f0aa210 */ /* 0x002fc60007f9e0ff */
[----:B----4-:R-:W-:Y:S02]  /*bcb0*/  FFMA R12, R225, UR20, R11 ;  /* 0x00000014e10c7c23 */ /* 0x010fe4000800000b */
[----:B------:R-:W-:Y:S01]  /*bcc0*/  @!P2 IMAD.X R11, R8, 0x1, R17, P4 ;  /* 0x00000001080ba824 */ /* 0x000fe200020e0611 */
[----:B------:R-:W-:Y:S01]  /*bcd0*/  PRMT R8, RZ, 0x7610, R8 ;  /* 0x00007610ff087816 */ /* 0x000fe20000000008 */
[----:B------:R-:W3:Y:S01]  /*bce0*/  LDL.LU R225, [R1+0x54] ;  /* 0x0000540001e17983 */ /* 0x000ee20000300800 */
[----:B------:R-:W-:-:S05]  /*bcf0*/  F2FP.SATFINITE.E4M3.F32.PACK_AB_MERGE_C R15, RZ, R12, RZ ;  /* 0x0000000cff0f723e */ /* 0x000fca00048070ff */
[----:B------:R1:W-:Y:S04]  /*bd00*/  @!P2 STG.E.U8 desc[UR14][R10.64+0x58], R15 ;  /* 0x0000580f0a00a986 */ /* 0x0003e8000c10110e */
[----:B------:R-:W4:Y:S01]  /*bd10*/  @!P1 LDG.E.U8 R8, desc[UR14][R32.64+0x59] ;  /* 0x0000590e20089981 */ /* 0x000f22000c1e1100 */
[----:B------:R-:W-:-:S05]  /*bd20*/  IADD3 R13, P0, R37, 0x100, RZ ;  /* 0x00000100250d7810 */ /* 0x000fca0007f1e0ff */
[----:B------:R-:W-:Y:S01]  /*bd30*/  IMAD.X R9, RZ, RZ, R39, P0 ;  /* 0x000000ffff097224 */ /* 0x000fe200000e0627 */
[----:B------:R-:W-:Y:S02]  /*bd40*/  ISETP.GE.AND P0, PT, R35, 0x101, PT ;  /* 0x000001012300780c */ /* 0x000fe40003f06270 */
[----:B------:R-:W-:Y:S01]  /*bd50*/  @!P1 IADD3 R17, P4, P5, R3, R24, R4 ;  /* 0x0000001803119210 */ /* 0x000fe20007d9e004 */
[----:B-1----:R-:W-:Y:S01]  /*bd60*/  IMAD R10, R9, UR6, RZ ;  /* 0x00000006090a7c24 */ /* 0x002fe2000f8e02ff */
[----:B------:R-:W-:Y:S02]  /*bd70*/  ISETP.LT.OR P2, PT, R34, 0x1, !P0 ;  /* 0x000000012200780c */ /* 0x000fe40004741670 */
[----:B0-----:R-:W-:Y:S01]  /*bd80*/  @!P1 IADD3 R12, P3, R17, R18, RZ ;  /* 0x00000012110c9210 */ /* 0x001fe20007f7e0ff */
[--C-:B------:R-:W-:Y:S01]  /*bd90*/  IMAD R11, R13, UR7, R10.reuse ;  /* 0x000000070d0b7c24 */ /* 0x100fe2000f8e020a */
[----:B------:R-:W-:Y:S02]  /*bda0*/  @!P1 IADD3.X R16, R6, R36, R7, P4, P5 ;  /* 0x0000002406109210 */ /* 0x000fe400027ea407 */
[----:B------:R-:W-:-:S02]  /*bdb0*/  PRMT R10, RZ, 0x7610, R10 ;  /* 0x00007610ff0a7816 */ /* 0x000fc4000000000a */
[----:B----4-:R-:W-:-:S04]  /*bdc0*/  LOP3.LUT R8, R8, 0xff, RZ, 0xc0, !PT ;  /* 0x000000ff08087812 */ /* 0x010fc800078ec0ff */
[----:B------:R-:W-:-:S05]  /*bdd0*/  F2FP.F16.E4M3.UNPACK_B R8, R8 ;  /* 0x00000008ff08723e */ /* 0x000fca00020006ff */
[----:B------:R-:W-:-:S05]  /*bde0*/  HADD2.F32 R8, -RZ, R8.H0_H0 ;  /* 0x20000008ff087230 */ /* 0x000fca0000004100 */
[----:B------:R-:W-:-:S04]  /*bdf0*/  FMUL R8, R8, UR21 ;  /* 0x0000001508087c20 */ /* 0x000fc80008400000 */
[----:B--2---:R-:W-:Y:S01]  /*be00*/  FFMA R14, R226, UR20, R8 ;  /* 0x00000014e20e7c23 */ /* 0x004fe20008000008 */
[----:B------:R-:W-:Y:S01]  /*be10*/  IMAD.WIDE.U32 R8, R13, UR6, R30 ;  /* 0x000000060d087c25 */ /* 0x000fe2000f8e001e */
[----:B------:R-:W2:Y:S02]  /*be20*/  LDL.LU R226, [R1+0x58] ;  /* 0x0000580001e27983 */ /* 0x000ea40000300800 */
[----:B------:R-:W-:Y:S01]  /*be30*/  IADD3 R8, P4, R8, UR10, RZ ;  /* 0x0000000a08087c10 */ /* 0x000fe2000ff9e0ff */
[----:B------:R-:W-:Y:S01]  /*be40*/  @!P1 IMAD.X R13, R16, 0x1, R19, P3 ;  /* 0x00000001100d9824 */ /* 0x000fe200018e0613 */
[----:B------:R-:W-:Y:S01]  /*be50*/  F2FP.SATFINITE.E4M3.F32.PACK_AB_MERGE_C R15, RZ, R14, RZ ;  /* 0x0000000eff0f723e */ /* 0x000fe200048070ff */
[----:B------:R-:W0:Y:S01]  /*be60*/  @!P2 LDC.64 R16, c[0x0][0x5c0] ;  /* 0x00017000ff10ab82 */ /* 0x000e220000000a00 */
[----:B------:R-:W-:-:S03]  /*be70*/  IADD3.X R9, R9, UR11, R11, P4, !PT ;  /* 0x0000000b09097c10 */ /* 0x000fc6000a7fe40b */
        /* <DEDUP_REMOVED lines=8> */
[----:B0----5:R-:W-:-:S03]  /*bf00*/  @!P2 IADD3 R10, P1, P4, R24, R16, R2 ;  /* 0x00000010180aa210 */ /* 0x021fc60007c3e002 */
[----:B---3--:R-:W-:Y:S01]  /*bf10*/  FFMA R14, R225, UR20, R11 ;  /* 0x00000014e10e7c23 */ /* 0x008fe2000800000b */
[----:B------:R-:W-:Y:S01]  /*bf20*/  @!P2 IADD3.X R11, R36, R17, R5, P1, P4 ;  /* 0x00000011240ba210 */ /* 0x000fe20000fe8405 */
[----:B------:R-:W3:Y:S03]  /*bf30*/  LDL.LU R225, [R1+0x5c] ;  /* 0x00005c0001e17983 */ /* 0x000ee60000300800 */
[----:B------:R-:W-:Y:S02]  /*bf40*/  F2FP.SATFINITE.E4M3.F32.PACK_AB_MERGE_C R13, RZ, R14, RZ ;  /* 0x0000000eff0d723e */ /* 0x000fe400048070ff */
[----:B------:R-:W0:Y:S03]  /*bf50*/  @!P3 LDC.64 R14, c[0x0][0x5c0] ;  /* 0x00017000ff0ebb82 */ /* 0x000e260000000a00 */
[----:B------:R1:W-:Y:S04]  /*bf60*/  @!P2 STG.E.U8 desc[UR14][R10.64], R13 ;  /* 0x0000000d0a00a986 */ /* 0x0003e8000c10110e */
[----:B------:R-:W4:Y:S01]  /*bf70*/  @!P3 LDG.E.U8 R12, desc[UR14][R8.64+0x1] ;  /* 0x0000010e080cb981 */ /* 0x000f22000c1e1100 */
[----:B------:R-:W-:-:S05]  /*bf80*/  IADD3 R37, P1, R37, 0x108, RZ ;  /* 0x0000010825257810 */ /* 0x000fca0007f3e0ff */
[----:B------:R-:W-:Y:S01]  /*bf90*/  IMAD.X R38, RZ, RZ, R39, P1 ;  /* 0x000000ffff267224 */ /* 0x000fe200008e0627 */
[----:B------:R-:W-:Y:S01]  /*bfa0*/  ISETP.GE.AND P1, PT, R35, 0x109, PT ;  /* 0x000001092300780c */ /* 0x000fe20003f26270 */
[----:B------:R-:W-:-:S03]  /*bfb0*/  IMAD.WIDE.U32 R30, R37, UR6, R30 ;  /* 0x00000006251e7c25 */ /* 0x000fc6000f8e001e */
[----:B------:R-:W-:Y:S01]  /*bfc0*/  ISETP.LT.OR P2, PT, R34, 0x1, !P1 ;  /* 0x000000012200780c */ /* 0x000fe20004f41670 */
[----:B------:R-:W-:Y:S01]  /*bfd0*/  IMAD R38, R38, UR6, RZ ;  /* 0x0000000626267c24 */ /* 0x000fe2000f8e02ff */
[----:B0-----:R-:W-:-:S03]  /*bfe0*/  @!P3 IADD3 R14, P4, P5, R24, R14, R2 ;  /* 0x0000000e180eb210 */ /* 0x001fc60007d9e002 */
[----:B------:R-:W-:Y:S01]  /*bff0*/  IMAD R37, R37, UR7, R38 ;  /* 0x0000000725257c24 */ /* 0x000fe2000f8e0226 */
[----:B------:R-:W-:Y:S02]  /*c000*/  @!P3 IADD3.X R15, R36, R15, R5, P4, P5 ;  /* 0x0000000f240fb210 */ /* 0x000fe400027ea405 */
[----:B-1----:R-:W-:-:S05]  /*c010*/  IADD3 R10, P4, R30, UR10, RZ ;  /* 0x0000000a1e0a7c10 */ /* 0x002fca000ff9e0ff */
[----:B------:R-:W0:Y:S01]  /*c020*/  @!P2 LDC.64 R20, c[0x0][0x5c0] ;  /* 0x00017000ff14ab82 */ /* 0x000e220000000a00 */
[----:B------:R-:W-:Y:S02]  /*c030*/  IADD3.X R11, R31, UR11, R37, P4, !PT ;  /* 0x0000000b1f0b7c10 */ /* 0x000fe4000a7fe425 */
[----:B----4-:R-:W-:-:S04]  /*c040*/  LOP3.LUT R12, R12, 0xff, RZ, 0xc0, !PT ;  /* 0x000000ff0c0c7812 */ /* 0x010fc800078ec0ff */
[----:B------:R-:W-:-:S05]  /*c050*/  F2FP.F16.E4M3.UNPACK_B R12, R12 ;  /* 0x0000000cff0c723e */ /* 0x000fca00020006ff */
[----:B------:R-:W-:-:S05]  /*c060*/  HADD2.F32 R12, -RZ, R12.H0_H0 ;  /* 0x2000000cff0c7230 */ /* 0x000fca0000004100 */
[----:B------:R-:W-:-:S04]  /*c070*/  FMUL R12, R12, UR21 ;  /* 0x000000150c0c7c20 */ /* 0x000fc80008400000 */
[----:B--2---:R-:W-:Y:S01]  /*c080*/  FFMA R12, R226, UR20, R12 ;  /* 0x00000014e20c7c23 */ /* 0x004fe2000800000c */
[----:B------:R-:W-:Y:S01]  /*c090*/  @!P2 IADD3 R17, P4, P5, R3, R24, R2 ;  /* 0x000000180311a210 */ /* 0x000fe20007d9e002 */
[----:B------:R-:W2:Y:S03]  /*c0a0*/  LDL.LU R226, [R1+0x60] ;  /* 0x0000600001e27983 */ /* 0x000ea60000300800 */
[----:B------:R-:W-:Y:S01]  /*c0b0*/  F2FP.SATFINITE.E4M3.F32.PACK_AB_MERGE_C R19, RZ, R12, RZ ;  /* 0x0000000cff13723e */ /* 0x000fe200048070ff */
[----:B------:R-:W4:Y:S01]  /*c0c0*/  LDL.LU R224, [R1+0x64] ;  /* 0x0000640001e07983 */ /* 0x000f220000300800 */
[----:B------:R-:W-:-:S03]  /*c0d0*/  PRMT R12, RZ, 0x7610, R12 ;  /* 0x00007610ff0c7816 */ /* 0x000fc6000000000c */
[----:B------:R3:W-:Y:S04]  /*c0e0*/  @!P3 STG.E.U8 desc[UR14][R14.64+0x1], R19 ;  /* 0x000001130e00b986 */ /* 0x0007e8000c10110e */
[----:B------:R-:W3:Y:S01]  /*c0f0*/  @!P2 LDG.E.U8 R12, desc[UR14][R10.64] ;  /* 0x0000000e0a0ca981 */ /* 0x000ee2000c1e1100 */
[----:B------:R-:W-:Y:S02]  /*c100*/  ISETP.LT.OR P3, PT, R34, 0x2, !P1 ;  /* 0x000000022200780c */ /* 0x000fe40004f61670 */
[----:B------:R-:W-:Y:S02]  /*c110*/  @!P2 IADD3.X R16, R6, R36, R5, P4, P5 ;  /* 0x000000240610a210 */ /* 0x000fe400027ea405 */
[----:B---3--:R-:W-:-:S04]  /*c120*/  LOP3.LUT R12, R12, 0xff, RZ, 0xc0, !PT ;  /* 0x000000ff0c0c7812 */ /* 0x008fc800078ec0ff */
[----:B------:R-:W-:-:S05]  /*c130*/  F2FP.F16.E4M3.UNPACK_B R12, R12 ;  /* 0x0000000cff0c723e */ /* 0x000fca00020006ff */
[----:B------:R-:W-:-:S05]  /*c140*/  HADD2.F32 R12, -RZ, R12.H0_H0 ;  /* 0x2000000cff0c7230 */ /* 0x000fca0000004100 */
[----:B------:R-:W-:Y:S01]  /*c150*/  FMUL R13, R12, UR21 ;  /* 0x000000150c0d7c20 */ /* 0x000fe20008400000 */
[----:B0-----:R-:W-:-:S03]  /*c160*/  @!P2 IADD3 R12, P4, R17, R20, RZ ;  /* 0x00000014110ca210 */ /* 0x001fc60007f9e0ff */
        /* <DEDUP_REMOVED lines=45> */
[----:B---3--:R-:W-:Y:S01]  /*c440*/  FFMA R16, R225, UR20, R15 ;  /* 0x00000014e1107c23 */ /* 0x008fe2000800000f */
        /* <DEDUP_REMOVED lines=573> */
[----:B------:R-:W-:Y:S01]  /*e820*/  ISETP.LT.OR P0, PT, R34, 0x5a, !P0 ;  /* 0x0000005a2200780c */ /* 0x000fe20004701670 */
[----:B------:R-:W2:Y:S01]  /*e830*/  LDL.LU R226, [R1+0x10c] ;  /* 0x00010c0001e27983 */ /* 0x000ea20000300800 */
[----:B------:R-:W-:Y:S02]  /*e840*/  F2FP.SATFINITE.E4M3.F32.PACK_AB_MERGE_C R17, RZ, R12, RZ ;  /* 0x0000000cff11723e */ /* 0x000fe400048070ff */
[----:B------:R-:W-:-:S03]  /*e850*/  PRMT R12, RZ, 0x7610, R12 ;  /* 0x00007610ff0c7816 */ /* 0x000fc6000000000c */
[----:B------:R1:W-:Y:S04]  /*e860*/  @!P3 STG.E.U8 desc[UR14][R14.64+0x51], R17 ;  /* 0x000051110e00b986 */ /* 0x0003e8000c10110e */
[----:B------:R-:W4:Y:S01]  /*e870*/  @!P2 LDG.E.U8 R12, desc[UR14][R8.64+0x58] ;  /* 0x0000580e080ca981 */ /* 0x000f22000c1e1100 */
        /* <DEDUP_REMOVED lines=11> */
[----:B------:R4:W3:Y:S01]  /*e930*/  @!P0 LDG.E.U8 R14, desc[UR14][R8.64+0x59] ;  /* 0x0000590e080e8981 */ /* 0x0008e2000c1e1100 */
[----:B------:R-:W-:Y:S02]  /*e940*/  ISETP.LT.OR P2, PT, R34, 0x59, !P1 ;  /* 0x000000592200780c */ /* 0x000fe40004f41670 */
[----:B----4-:R-:W-:Y:S02]  /*e950*/  PRMT R8, RZ, 0x7610, R8 ;  /* 0x00007610ff087816 */ /* 0x010fe40000000008 */
[----:B---3--:R-:W-:-:S04]  /*e960*/  LOP3.LUT R14, R14, 0xff, RZ, 0xc0, !PT ;  /* 0x000000ff0e0e7812 */ /* 0x008fc800078ec0ff */
[----:B------:R-:W-:-:S05]  /*e970*/  F2FP.F16.E4M3.UNPACK_B R14, R14 ;  /* 0x0000000eff0e723e */ /* 0x000fca00020006ff */
[----:B------:R-:W-:-:S05]  /*e980*/  HADD2.F32 R14, -RZ, R14.H0_H0 ;  /* 0x2000000eff0e7230 */ /* 0x000fca0000004100 */
[----:B------:R-:W-:Y:S01]  /*e990*/  FMUL R15, R14, UR21 ;  /* 0x000000150e0f7c20 */ /* 0x000fe20008400000 */
[----:B0-----:R-:W-:-:S03]  /*e9a0*/  @!P0 IADD3 R14, P3, P4, R24, R18, R2 ;  /* 0x00000012180e8210 */ /* 0x001fc60007c7e002 */
[----:B------:R-:W-:Y:S01]  /*e9b0*/  FFMA R16, R225, UR20, R15 ;  /* 0x00000014e1107c23 */ /* 0x000fe2000800000f */
[----:B------:R-:W-:Y:S02]  /*e9c0*/  @!P0 IADD3.X R15, R36, R19, R5, P3, P4 ;  /* 0x00000013240f8210 */ /* 0x000fe40001fe8405 */
[----:B------:R-:W0:Y:S02]  /*e9d0*/  @!P2 LDC.64 R18, c[0x0][0x5c0] ;  /* 0x00017000ff12ab82 */ /* 0x000e240000000a00 */
[----:B-1----:R-:W-:-:S05]  /*e9e0*/  F2FP.SATFINITE.E4M3.F32.PACK_AB_MERGE_C R13, RZ, R16, RZ ;  /* 0x00000010ff0d723e */ /* 0x002fca00048070ff */
[----:B------:R1:W-:Y:S04]  /*e9f0*/  @!P0 STG.E.U8 desc[UR14][R14.64+0x59], R13 ;  /* 0x0000590d0e008986 */ /* 0x0003e8000c10110e */
[----:B------:R-:W3:Y:S01]  /*ea00*/  @!P2 LDG.E.U8 R8, desc[UR14][R10.64+0x58] ;  /* 0x0000580e0a08a981 */ /* 0x000ee2000c1e1100 */
[----:B------:R-:W-:-:S04]  /*ea10*/  @!P2 IADD3 R17, P0, P3, R3, R24, R2 ;  /* 0x000000180311a210 */ /* 0x000fc80007b1e002 */
[----:B------:R-:W-:Y:S02]  /*ea20*/  @!P2 IADD3.X R16, R6, R36, R5, P0, P3 ;  /* 0x000000240610a210 */ /* 0x000fe400007e6405 */
[----:B------:R-:W-:Y:S01]  /*ea30*/  ISETP.LT.OR P1, PT, R34, 0x5a, !P1 ;  /* 0x0000005a2200780c */ /* 0x000fe20004f21670 */
[----:B------:R-:W-:Y:S01]  /*ea40*/  BSSY B1, `(.L_x_34) ;  /* 0x000000d000017945 */ /* 0x000fe20003800000 */
[----:B---3--:R-:W-:-:S04]  /*ea50*/  LOP3.LUT R8, R8, 0xff, RZ, 0xc0, !PT ;  /* 0x000000ff08087812 */ /* 0x008fc800078ec0ff */
[----:B------:R-:W-:-:S05]  /*ea60*/  F2FP.F16.E4M3.UNPACK_B R8, R8 ;  /* 0x00000008ff08723e */ /* 0x000fca00020006ff */
[----:B------:R-:W-:-:S05]  /*ea70*/  HADD2.F32 R8, -RZ, R8.H0_H0 ;  /* 0x20000008ff087230 */ /* 0x000fca0000004100 */
[----:B------:R-:W-:Y:S01]  /*ea80*/  FMUL R9, R8, UR21 ;  /* 0x0000001508097c20 */ /* 0x000fe20008400000 */
[----:B0-----:R-:W-:-:S03]  /*ea90*/  @!P2 IADD3 R8, P4, R17, R18, RZ ;  /* 0x000000121108a210 */ /* 0x001fc60007f9e0ff */
[----:B--2---:R-:W-:Y:S02]  /*eaa0*/  FFMA R12, R226, UR20, R9 ;  /* 0x00000014e20c7c23 */ /* 0x004fe40008000009 */
[----:B------:R-:W-:-:S03]  /*eab0*/  @!P2 IMAD.X R9, R16, 0x1, R19, P4 ;  /* 0x000000011009a824 */ /* 0x000fc600020e0613 */
[----:B-1----:R-:W-:-:S05]  /*eac0*/  F2FP.SATFINITE.E4M3.F32.PACK_AB_MERGE_C R13, RZ, R12, RZ ;  /* 0x0000000cff0d723e */ /* 0x002fca00048070ff */
[----:B------:R0:W-:Y:S01]  /*ead0*/  @!P2 STG.E.U8 desc[UR14][R8.64+0x58], R13 ;  /* 0x0000580d0800a986 */ /* 0x0001e2000c10110e */
[----:B------:R-:W-:Y:S01]  /*eae0*/  PRMT R12, RZ, 0x7610, R12 ;  /* 0x00007610ff0c7816 */ /* 0x000fe2000000000c */
[----:B------:R-:W-:Y:S06]  /*eaf0*/  @P1 BRA `(.L_x_35) ;  /* 0x0000000000041947 */ /* 0x000fec0003800000 */
[----:B------:R1:W5:Y:S02]  /*eb00*/  LDG.E.U8 R12, desc[UR14][R10.64+0x59] ;  /* 0x0000590e0a0c7981 */ /* 0x000364000c1e1100 */
.L_x_35:
[----:B------:R-:W-:Y:S05]  /*eb10*/  BSYNC B1 ;  /* 0x0000000000017941 */ /* 0x000fea0003800000 */
.L_x_34:
[----:B------:R-:W-:Y:S05]  /*eb20*/  @P1 BRA `(.L_x_36) ;  /* 0x0000005c00c41947 */ /* 0x000fea0003800000 */
[----:B-1----:R-:W2:Y:S01]  /*eb30*/  LDL.LU R10, [R1+0x110] ;  /* 0x00011000010a7983 */ /* 0x002ea20000300800 */
[----:B-----5:R-:W-:Y:S01]  /*eb40*/  LOP3.LUT R12, R12, 0xff, RZ, 0xc0, !PT ;  /* 0x000000ff0c0c7812 */ /* 0x020fe200078ec0ff */
[----:B------:R-:W-:Y:S01]  /*eb50*/  ULDC.64 UR6, c[0x0][0x5c0] ;  /* 0x0001700000067ab9 */ /* 0x000fe20000000a00 */
[----:B0-----:R-:W-:Y:S02]  /*eb60*/  IADD3 R8, P0, P1, R3, R24, R2 ;  /* 0x0000001803087210 */ /* 0x001fe4000791e002 */
[----:B------:R-:W-:Y:S02]  /*eb70*/  F2FP.F16.E4M3.UNPACK_B R12, R12 ;  /* 0x0000000cff0c723e */ /* 0x000fe400020006ff */
[----:B------:R-:W-:Y:S02]  /*eb80*/  IADD3.X R36, R6, R36, R5, P0, P1 ;  /* 0x0000002406247210 */ /* 0x000fe400007e2405 */
[----:B------:R-:W-:Y:S01]  /*eb90*/  IADD3 R8, P0, R8, UR6, RZ ;  /* 0x0000000608087c10 */ /* 0x000fe2000ff1e0ff */
[----:B------:R-:W-:-:S03]  /*eba0*/  HADD2.F32 R12, -RZ, R12.H0_H0 ;  /* 0x2000000cff0c7230 */ /* 0x000fc60000004100 */
[----:B------:R-:W-:Y:S02]  /*ebb0*/  IADD3.X R9, R36, UR7, RZ, P0, !PT ;  /* 0x0000000724097c10 */ /* 0x000fe400087fe4ff */
[----:B------:R-:W-:-:S04]  /*ebc0*/  FMUL R12, R12, UR21 ;  /* 0x000000150c0c7c20 */ /* 0x000fc80008400000 */
[----:B--2---:R-:W-:-:S05]  /*ebd0*/  FFMA R12, R10, UR20, R12 ;  /* 0x000000140a0c7c23 */ /* 0x004fca000800000c */
[----:B------:R-:W-:-:S05]  /*ebe0*/  F2FP.SATFINITE.E4M3.F32.PACK_AB_MERGE_C R11, RZ, R12, RZ ;  /* 0x0000000cff0b723e */ /* 0x000fca00048070ff */
[----:B------:R2:W-:Y:S01]  /*ebf0*/  STG.E.U8 desc[UR14][R8.64+0x59], R11 ;  /* 0x0000590b08007986 */ /* 0x0005e2000c10110e */
[----:B------:R-:W-:Y:S05]  /*ec00*/  BRA `(.L_x_36) ;  /* 0x0000005c008c7947 */ /* 0x000fea0003800000 */
.L_x_33:
[----:B------:R-:W-:Y:S01]  /*ec10*/  ISETP.GE.AND P0, PT, R35, 0x9, PT ;  /* 0x000000092300780c */ /* 0x000fe20003f06270 */
[----:B------:R-:W-:Y:S01]  /*ec20*/  FMUL R226, R226, UR20 ;  /* 0x00000014e2e27c20 */ /* 0x000fe20008400000 */
[----:B-----5:R-:W-:Y:S02]  /*ec30*/  LOP3.LUT R0, R0, 0x7fffffff, RZ, 0xc0, !PT ;  /* 0x7fffffff00007812 */ /* 0x020fe400078ec0ff */
[C---:B------:R-:W-:Y:S02]  /*ec40*/  ISETP.LT.OR P5, PT, R34.reuse, 0x1, !P0 ;  /* 0x000000012200780c */ /* 0x040fe400047a1670 */
[C---:B------:R-:W-:Y:S02]  /*ec50*/  ISETP.LT.OR P1, PT, R34.reuse, 0x2, !P0 ;  /* 0x000000022200780c */ /* 0x040fe40004721670 */
[----:B------:R-:W-:Y:S02]  /*ec60*/  ISETP.LT.OR P3, PT, R34, 0x9, !P0 ;  /* 0x000000092200780c */ /* 0x000fe40004761670 */
[----:B------:R-:W-:-:S02]  /*ec70*/  LOP3.LUT R25, R25, 0xffffffef, RZ, 0xc0, !PT ;  /* 0xffffffef19197812 */ /* 0x000fc400078ec0ff */
[----:B------:R-:W-:Y:S02]  /*ec80*/  LOP3.LUT R30, R30, 0xfffffdff, RZ, 0xc0, !PT ;  /* 0xfffffdff1e1e7812 */ /* 0x000fe400078ec0ff */
[----:B------:R-:W-:Y:S01]  /*ec90*/  F2FP.SATFINITE.E4M3.F32.PACK_AB_MERGE_C R31, RZ, R226, RZ ;  /* 0x000000e2ff1f723e */ /* 0x000fe200048070ff */
[----:B------:R-:W-:Y:S01]  /*eca0*/  FMUL R225, R225, UR20 ;  /* 0x00000014e1e17c20 */ /* 0x000fe20008400000 */
[----:B------:R-:W-:Y:S01]  /*ecb0*/  FMUL R224, R224, UR20 ;  /* 0x00000014e0e07c20 */ /* 0x000fe20008400000 */
[----:B------:R-:W0:Y:S01]  /*ecc0*/  @!P5 LDC.64 R32, c[0x0][0x5c0] ;  /* 0x00017000ff20db82 */ /* 0x000e220000000a00 */
[----:B------:R-:W-:Y:S01]  /*ecd0*/  @P5 LOP3.LUT R0, R0, 0x80000000, RZ, 0xfc, !PT ;  /* 0x8000000000005812 */ /* 0x000fe200078efcff */
[----:B------:R-:W-:Y:S01]  /*ece0*/  FMUL R223, R223, UR20 ;  /* 0x00000014dfdf7c20 */ /* 0x000fe20008400000 */
[----:B------:R-:W-:Y:S01]  /*ecf0*/  FMUL R222, R222, UR20 ;  /* 0x00000014dede7c20 */ /* 0x000fe20008400000 */
[----:B------:R-:W-:Y:S01]  /*ed00*/  FMUL R221, R221, UR20 ;  /* 0x00000014dddd7c20 */ /* 0x000fe20008400000 */
[----:B------:R-:W-:Y:S01]  /*ed10*/  LOP3.LUT R0, R0, 0xbfffffff, RZ, 0xc0, !PT ;  /* 0xbfffffff00007812 */ /* 0x000fe200078ec0ff */
[----:B------:R-:W-:Y:S01]  /*ed20*/  FMUL R220, R220, UR20 ;  /* 0x00000014dcdc7c20 */ /* 0x000fe20008400000 */
[----:B------:R-:W-:Y:S01]  /*ed30*/  FMUL R219, R219, UR20 ;  /* 0x00000014dbdb7c20 */ /* 0x000fe20008400000 */
[----:B------:R-:W1:Y:S01]  /*ed40*/  @!P1 LDC.64 R28, c[0x0][0x5c0] ;  /* 0x00017000ff1c9b82 */ /* 0x000e620000000a00 */
[----:B------:R-:W-:Y:S01]  /*ed50*/  @P1 LOP3.LUT R0, R0, 0x40000000, RZ, 0xfc, !PT ;  /* 0x4000000000001812 */ /* 0x000fe200078efcff */
[----:B------:R-:W-:Y:S01]  /*ed60*/  FMUL R218, R218, UR20 ;  /* 0x00000014dada7c20 */ /* 0x000fe20008400000 */
[----:B------:R-:W-:Y:S01]  /*ed70*/  FMUL R217, R217, UR20 ;  /* 0x00000014d9d97c20 */ /* 0x000fe20008400000 */
[----:B------:R-:W-:Y:S01]  /*ed80*/  FMUL R216, R216, UR20 ;  /* 0x00000014d8d87c20 */ /* 0x000fe20008400000 */
[----:B------:R-:W-:Y:S01]  /*ed90*/  FMUL R215, R215, UR20 ;  /* 0x00000014d7d77c20 */ /* 0x000fe20008400000 */
[----:B------:R-:W-:Y:S01]  /*eda0*/  FMUL R214, R214, UR20 ;  /* 0x00000014d6d67c20 */ /* 0x000fe20008400000 */
[----:B------:R-:W-:Y:S01]  /*edb0*/  FMUL R213, R213, UR20 ;  /* 0x00000014d5d57c20 */ /* 0x000fe20008400000 */
[----:B------:R-:W2:Y:S01]  /*edc0*/  @!P3 LDC.64 R26, c[0x0][0x5c0] ;  /* 0x00017000ff1abb82 */ /* 0x000ea20000000a00 */
[----:B------:R-:W-:Y:S01]  /*edd0*/  FMUL R212, R212, UR20 ;  /* 0x00000014d4d47c20 */ /* 0x000fe20008400000 */
[----:B------:R-:W-:Y:S01]  /*ede0*/  FMUL R211, R211, UR20 ;  /* 0x00000014d3d37c20 */ /* 0x000fe20008400000 */
[----:B------:R-:W-:Y:S01]  /*edf0*/  FMUL R210, R210, UR20 ;  /* 0x00000014d2d27c20 */ /* 0x000fe20008400000 */
[----:B------:R-:W-:Y:S01]  /*ee00*/  FMUL R209, R209, UR20 ;  /* 0x00000014d1d17c20 */ /* 0x000fe20008400000 */
[----:B------:R-:W-:Y:S01]  /*ee10*/  FMUL R208, R208, UR20 ;  /* 0x00000014d0d07c20 */ /* 0x000fe20008400000 */
[----:B------:R-:W-:Y:S01]  /*ee20*/  FMUL R207, R207, UR20 ;  /* 0x00000014cfcf7c20 */ /* 0x000fe20008400000 */
[----:B------:R-:W-:Y:S01]  /*ee30*/  FMUL R206, R206, UR20 ;  /* 0x00000014cece7c20 */ /* 0x000fe20008400000 */
[--C-:B0-----:R-:W-:Y:S01]  /*ee40*/  @!P5 IADD3 R32, P2, P4, R24, R32, R3.reuse ;  /* 0x000000201820d210 */ /* 0x101fe20007c5e003 */
[----:B------:R-:W-:Y:S01]  /*ee50*/  FMUL R205, R205, UR20 ;  /* 0x00000014cdcd7c20 */ /* 0x000fe20008400000 */
[----:B------:R-:W-:Y:S01]  /*ee60*/  FMUL R204, R204, UR20 ;  /* 0x00000014cccc7c20 */ /* 0x000fe20008400000 */
[----:B------:R-:W-:Y:S01]  /*ee70*/  FMUL R203, R203, UR20 ;  /* 0x00000014cbcb7c20 */ /* 0x000fe20008400000 */
[--C-:B------:R-:W-:Y:S01]  /*ee80*/  @!P5 IADD3.X R33, R36, R33, R6.reuse, P2, P4 ;  /* 0x000000212421d210 */ /* 0x100fe200017e8406 */
[----:B------:R-:W-:Y:S01]  /*ee90*/  FMUL R202, R202, UR20 ;  /* 0x00000014caca7c20 */ /* 0x000fe20008400000 */
[----:B------:R-:W-:Y:S01]  /*eea0*/  ISETP.LT.OR P5, PT, R34, 0x11, !P0 ;  /* 0x000000112200780c */ /* 0x000fe200047a1670 */
[----:B------:R-:W-:Y:S01]  /*eeb0*/  FMUL R201, R201, UR20 ;  /* 0x00000014c9c97c20 */ /* 0x000fe20008400000 */
[--C-:B-1----:R-:W-:Y:S01]  /*eec0*/  @!P1 IADD3 R28, P2, P4, R24, R28, R3.reuse ;  /* 0x0000001c181c9210 */ /* 0x102fe20007c5e003 */
[----:B------:R-:W-:Y:S01]  /*eed0*/  FMUL R200, R200, UR20 ;  /* 0x00000014c8c87c20 */ /* 0x000fe20008400000 */
[----:B------:R-:W-:Y:S01]  /*eee0*/  FMUL R199, R199, UR20 ;  /* 0x00000014c7c77c20 */ /* 0x000fe20008400000 */
[----:B------:R-:W-:Y:S01]  /*eef0*/  FMUL R198, R198, UR20 ;  /* 0x00000014c6c67c20 */ /* 0x000fe20008400000 */
[--C-:B------:R-:W-:Y:S01]  /*ef00*/  @!P1 IADD3.X R29, R36, R29, R6.reuse, P2, P4 ;  /* 0x0000001d241d9210 */ /* 0x100fe200017e8406 */
[----:B------:R-:W-:Y:S01]  /*ef10*/  FMUL R197, R197, UR20 ;  /* 0x00000014c5c57c20 */ /* 0x000fe20008400000 */
[----:B------:R-:W-:Y:S01]  /*ef20*/  ISETP.LT.OR P1, PT, R34, 0x12, !P0 ;  /* 0x000000122200780c */ /* 0x000fe20004721670 */
[----:B------:R-:W-:Y:S01]  /*ef30*/  FMUL R196, R196, UR20 ;  /* 0x00000014c4c47c20 */ /* 0x000fe20008400000 */
[--C-:B--2---:R-:W-:Y:S01]  /*ef40*/  @!P3 IADD3 R38, P2, P4, R24, R26, R3.reuse ;  /* 0x0000001a1826b210 */ /* 0x104fe20007c5e003 */
[----:B------:R-:W-:Y:S01]  /*ef50*/  FMUL R195, R195, UR20 ;  /* 0x00000014c3c37c20 */ /* 0x000fe20008400000 */
[----:B------:R-:W-:Y:S01]  /*ef60*/  FMUL R194, R194, UR20 ;  /* 0x00000014c2c27c20 */ /* 0x000fe20008400000 */
[----:B------:R-:W-:Y:S01]  /*ef70*/  @P5 LOP3.LUT R25, R25, 0x10, RZ, 0xfc, !PT ;  /* 0x0000001019195812 */ /* 0x000fe200078efcff */
[----:B------:R-:W-:Y:S01]  /*ef80*/  FMUL R193, R193, UR20 ;  /* 0x00000014c1c17c20 */ /* 0x000fe20008400000 */
[----:B------:R-:W-:Y:S01]  /*ef90*/  @!P3 IADD3.X R39, R36, R27, R6, P2, P4 ;  /* 0x0000001b2427b210 */ /* 0x000fe200017e8406 */
[----:B------:R-:W-:Y:S01]  /*efa0*/  FMUL R192, R192, UR20 ;  /* 0x00000014c0c07c20 */ /* 0x000fe20008400000 */
[----:B------:R-:W-:Y:S01]  /*efb0*/  ISETP.LT.OR P2, PT, R34, 0xa, !P0 ;  /* 0x0000000a2200780c */ /* 0x000fe20004741670 */
[----:B------:R-:W-:Y:S01]  /*efc0*/  FMUL R191, R191, UR20 ;  /* 0x00000014bfbf7c20 */ /* 0x000fe20008400000 */
[----:B------:R-:W-:Y:S01]  /*efd0*/  LOP3.LUT R25, R25, 0xffffffdf, RZ, 0xc0, !PT ;  /* 0xffffffdf19197812 */ /* 0x000fe200078ec0ff */
[----:B------:R-:W-:Y:S01]  /*efe0*/  FMUL R190, R190, UR20 ;  /* 0x00000014bebe7c20 */ /* 0x000fe20008400000 */
[----:B------:R-:W-:Y:S01]  /*eff0*/  FMUL R189, R189, UR20 ;  /* 0x00000014bdbd7c20 */ /* 0x000fe20008400000 */
[----:B------:R-:W-:Y:S01]  /*f000*/  FMUL R188, R188, UR20 ;  /* 0x00000014bcbc7c20 */ /* 0x000fe20008400000 */
[----:B------:R-:W-:Y:S01]  /*f010*/  @P1 LOP3.LUT R25, R25, 0x20, RZ, 0xfc, !PT ;  /* 0x0000002019191812 */ /* 0x000fe200078efcff */
[----:B------:R-:W-:Y:S01]  /*f020*/  FMUL R187, R187, UR20 ;  /* 0x00000014bbbb7c20 */ /* 0x000fe20008400000 */
[----:B------:R-:W-:Y:S01]  /*f030*/  FMUL R186, R186, UR20 ;  /* 0x00000014baba7c20 */ /* 0x000fe20008400000 */
[----:B------:R-:W-:Y:S01]  /*f040*/  FMUL R185, R185, UR20 ;  /* 0x00000014b9b97c20 */ /* 0x000fe20008400000 */
[----:B------:R-:W-:Y:S01]  /*f050*/  LOP3.LUT R25, R25, 0xffffff7f, RZ, 0xc0, !PT ;  /* 0xffffff7f19197812 */ /* 0x000fe200078ec0ff */
[----:B------:R-:W-:Y:S01]  /*f060*/  FMUL R184, R184, UR20 ;  /* 0x00000014b8b87c20 */ /* 0x000fe20008400000 */
[----:B------:R-:W-:Y:S01]  /*f070*/  FMUL R183, R183, UR20 ;  /* 0x00000014b7b77c20 */ /* 0x000fe20008400000 */
[----:B------:R-:W0:Y:S01]  /*f080*/  @!P2 LDC.64 R26, c[0x0][0x5c0] ;  /* 0x00017000ff1aab82 */ /* 0x000e220000000a00 */
[----:B------:R-:W-:Y:S01]  /*f090*/  FMUL R182, R182, UR20 ;  /* 0x00000014b6b67c20 */ /* 0x000fe20008400000 */
        /* <DEDUP_REMOVED lines=16> */
[----:B------:R-:W2:Y:S01]  /*f1a0*/  LDL.LU R226, [R1+0xc] ;  /* 0x00000c0001e27983 */ /* 0x000ea20000300800 */
[----:B0-----:R-:W-:-:S04]  /*f1b0*/  @!P2 IADD3 R40, P4, P6, R24, R26, R3 ;  /* 0x0000001a1828a210 */ /* 0x001fc80007e9e003 */
[----:B------:R-:W-:Y:S02]  /*f1c0*/  @!P2 IADD3.X R41, R36, R27, R6, P4, P6 ;  /* 0x0000001b2429a210 */ /* 0x000fe400027ec406 */
[----:B------:R-:W0:Y:S02]  /*f1d0*/  @!P5 LDC.64 R26, c[0x0][0x5c0] ;  /* 0x00017000ff1adb82 */ /* 0x000e240000000a00 */
[----:B0-----:R-:W-:-:S04]  /*f1e0*/  @!P5 IADD3 R42, P4, P6, R24, R26, R3 ;  /* 0x0000001a182ad210 */ /* 0x001fc80007e9e003 */
[----:B------:R-:W-:Y:S02]  /*f1f0*/  @!P5 IADD3.X R43, R36, R27, R6, P4, P6 ;  /* 0x0000001b242bd210 */ /* 0x000fe400027ec406 */
[----:B------:R-:W0:Y:S02]  /*f200*/  @!P1 LDC.64 R26, c[0x0][0x5c0] ;  /* 0x00017000ff1a9b82 */ /* 0x000e240000000a00 */
[----:B0-----:R-:W-:-:S04]  /*f210*/  @!P1 IADD3 R44, P4, P6, R24, R26, R3 ;  /* 0x0000001a182c9210 */ /* 0x001fc80007e9e003 */
[----:B------:R-:W-:Y:S02]  /*f220*/  @!P1 IADD3.X R45, R36, R27, R6, P4, P6 ;  /* 0x0000001b242d9210 */ /* 0x000fe400027ec406 */
[----:B------:R-:W-:-:S13]  /*f230*/  ISETP.LT.OR P1, PT, R34, 0x19, !P0 ;  /* 0x000000192200780c */ /* 0x000fda0004721670 */
[----:B------:R-:W0:Y:S01]  /*f240*/  @!P1 LDC.64 R26, c[0x0][0x5c0] ;  /* 0x00017000ff1a9b82 */ /* 0x000e220000000a00 */
[----:B------:R-:W-:-:S04]  /*f250*/  @P1 LOP3.LUT R25, R25, 0x80, RZ, 0xfc, !PT ;  /* 0x0000008019191812 */ /* 0x000fc800078efcff */
[----:B------:R-:W-:Y:S02]  /*f260*/  LOP3.LUT R25, R25, 0xffffffbf, RZ, 0xc0, !PT ;  /* 0xffffffbf19197812 */ /* 0x000fe400078ec0ff */
        /* <DEDUP_REMOVED lines=104> */
[----:B------:R-:W-:-:S04]  /*f8f0*/  ISETP.GE.AND P4, PT, R35, 0x81, PT ;  /* 0x000000812300780c */ /* 0x000fc80003f86270 */
        /* <DEDUP_REMOVED lines=14> */
[----:B------:R-:W-:Y:S02]  /*f9e0*/  @P1 LOP3.LUT R25, R25, 0x800000, RZ, 0xfc, !PT ;  /* 0x0080000019191812 */ /* 0x000fe400078efcff */
        /* <DEDUP_REMOVED lines=28> */
[----:B------:R-:W-:Y:S02]  /*fbb0*/  ISETP.LT.OR P5, PT, R34, 0x21, !P4 ;  /* 0x000000212200780c */ /* 0x000fe400067a1670 */
[----:B------:R-:W-:Y:S02]  /*fbc0*/  @P1 LOP3.LUT R30, R30, 0x4000000, RZ, 0xfc, !PT ;  /* 0x040000001e1e1812 */ /* 0x000fe400078efcff */
[----:B0-----:R-:W-:-:S04]  /*fbd0*/  @!P1 IADD3 R146, P0, P6, R24, R26, R4 ;  /* 0x0000001a18929210 */ /* 0x001fc80007e1e004 */
[----:B------:R-:W-:Y:S02]  /*fbe0*/  @!P1 IADD3.X R147, R36, R27, R7, P0, P6 ;  /* 0x0000001b24939210 */ /* 0x000fe400007ec407 */
[----:B------:R-:W-:-:S04]  /*fbf0*/  ISETP.GE.AND P0, PT, R35, 0x1, PT ;  /* 0x000000012300780c */ /* 0x000fc80003f06270 */
[----:B------:R-:W-:-:S13]  /*fc00*/  ISETP.LT.OR P6, PT, R34, 0x1, !P0 ;  /* 0x000000012200780c */ /* 0x000fda00047c1670 */
[----:B------:R-:W0:Y:S02]  /*fc10*/  @!P6 LDC.64 R26, c[0x0][0x5c0] ;  /* 0x00017000ff1aeb82 */ /* 0x000e240000000a00 */
[----:B0-----:R-:W-:-:S05]  /*fc20*/  @!P6 IADD3 R26, P1, R24, R26, RZ ;  /* 0x0000001a181ae210 */ /* 0x001fca0007f3e0ff */
[----:B------:R-:W-:-:S05]  /*fc30*/  @!P6 IMAD.X R27, R36, 0x1, R27, P1 ;  /* 0x00000001241be824 */ /* 0x000fca00008e061b */
[----:B------:R0:W-:Y:S02]  /*fc40*/  @!P6 STG.E.U8 desc[UR14][R26.64], R31 ;  /* 0x0000001f1a00e986 */ /* 0x0001e4000c10110e */
[----:B0-----:R-:W0:Y:S02]  /*fc50*/  @!P5 LDC.64 R26, c[0x0][0x5c0] ;  /* 0x00017000ff1adb82 */ /* 0x001e240000000a00 */
[----:B0-----:R-:W-:-:S04]  /*fc60*/  @!P5 IADD3 R144, P1, P6, R24, R26, R4 ;  /* 0x0000001a1890d210 */ /* 0x001fc80007e3e004 */
[----:B------:R-:W-:Y:S02]  /*fc70*/  @!P5 IADD3.X R145, R36, R27, R7, P1, P6 ;  /* 0x0000001b2491d210 */ /* 0x000fe40000fec407 */
[----:B------:R-:W-:-:S13]  /*fc80*/  ISETP.LT.OR P6, PT, R34, 0x2, !P0 ;  /* 0x000000022200780c */ /* 0x000fda00047c1670 */
[----:B------:R-:W0:Y:S01]  /*fc90*/  @!P6 LDC.64 R26, c[0x0][0x5c0] ;  /* 0x00017000ff1aeb82 */ /* 0x000e220000000a00 */
[----:B------:R-:W-:-:S04]  /*fca0*/  LOP3.LUT R0, R0, 0xfffffffd, RZ, 0xc0, !PT ;  /* 0xfffffffd00007812 */ /* 0x000fc800078ec0ff */
[----:B------:R-:W-:Y:S02]  /*fcb0*/  @P5 LOP3.LUT R0, R0, 0x2, RZ, 0xfc, !PT ;  /* 0x0000000200005812 */ /* 0x000fe400078efcff */
[----:B------:R-:W-:Y:S02]  /*fcc0*/  ISETP.LT.OR P5, PT, R34, 0x22, !P4 ;  /* 0x000000222200780c */ /* 0x000fe400067a1670 */
[----:B------:R-:W-:Y:S02]  /*fcd0*/  F2FP.SATFINITE.E4M3.F32.PACK_AB_MERGE_C R225, RZ, R225, RZ ;  /* 0x000000e1ffe1723e */ /* 0x000fe400048070ff */
[----:B0-----:R-:W-:-:S05]  /*fce0*/  @!P6 IADD3 R26, P1, R24, R26, RZ ;  /* 0x0000001a181ae210 */ /* 0x001fca0007f3e0ff */
[----:B------:R-:W-:-:S05]  /*fcf0*/  @!P6 IMAD.X R27, R36, 0x1, R27, P1 ;  /* 0x00000001241be824 */ /* 0x000fca00008e061b */
[----:B------:R0:W-:Y:S02]  /*fd00*/  @!P6 STG.E.U8 desc[UR14][R26.64+0x1], R225 ;  /* 0x000001e11a00e986 */ /* 0x0001e4000c10110e */
[----:B0-----:R-:W0:Y:S01]  /*fd10*/  @!P5 LDC.64 R26, c[0x0][0x5c0] ;  /* 0x00017000ff1adb82 */ /* 0x001e220000000a00 */
[----:B------:R-:W-:Y:S01]  /*fd20*/  LOP3.LUT R30, R30, 0x7fffffff, RZ, 0xc0, !PT ;  /* 0x7fffffff1e1e7812 */ /* 0x000fe200078ec0ff */
[----:B------:R-:W3:Y:S01]  /*fd30*/  LDL.LU R225, [R1+0x8] ;  /* 0x0000080001e17983 */ /* 0x000ee20000300800 */
[----:B0-----:R-:W-:-:S04]  /*fd40*/  @!P5 IADD3 R128, P1, P6, R24, R26, R4 ;  /* 0x0000001a1880d210 */ /* 0x001fc80007e3e004 */
[----:B------:R-:W-:Y:S02]  /*fd50*/  @!P5 IADD3.X R129, R36, R27, R7, P1, P6 ;  /* 0x0000001b2481d210 */ /* 0x000fe40000fec407 */
[----:B------:R-:W-:Y:S02]  /*fd60*/  ISETP.LT.OR P1, PT, R34, 0x29, !P4 ;  /* 0x000000292200780c */ /* 0x000fe40006721670 */
[----:B------:R-:W-:-:S11]  /*fd70*/  @P5 LOP3.LUT R30, R30, 0x80000000, RZ, 0xfc, !PT ;  /* 0x800000001e1e5812 */ /* 0x000fd600078efcff */
[----:B------:R-:W0:Y:S01]  /*fd80*/  @!P1 LDC.64 R26, c[0x0][0x5c0] ;  /* 0x00017000ff1a9b82 */ /* 0x000e220000000a00 */
[C---:B------:R-:W-:Y:S02]  /*fd90*/  LOP3.LUT P5, RZ, R0.reuse, 0x80000000, RZ, 0xc0, !PT ;  /* 0x8000000000ff7812 */ /* 0x040fe400078ac0ff */
[----:B------:R-:W-:Y:S02]  /*fda0*/  F2FP.SATFINITE.E4M3.F32.PACK_AB_MERGE_C R31, RZ, R224, RZ ;  /* 0x000000e0ff1f723e */ /* 0x000fe400048070ff */
[----:B------:R-:W-:Y:S01]  /*fdb0*/  LOP3.LUT R0, R0, 0xffffff7f, RZ, 0xc0, !PT ;  /* 0xffffff7f00007812 */ /* 0x000fe200078ec0ff */
[----:B------:R-:W4:Y:S03]  /*fdc0*/  LDL.LU R224, [R1] ;  /* 0x0000000001e07983 */ /* 0x000f260000300800 */
[----:B------:R-:W-:-:S05]  /*fdd0*/  @P1 LOP3.LUT R0, R0, 0x80, RZ, 0xfc, !PT ;  /* 0x0000008000001812 */ /* 0x000fca00078efcff */
[----:B------:R1:W-:Y:S01]  /*fde0*/  @!P5 STG.E.U8 desc[UR14][R32.64], R31 ;  /* 0x0000001f2000d986 */ /* 0x0003e2000c10110e */
[----:B0-----:R-:W-:-:S04]  /*fdf0*/  @!P1 IADD3 R134, P5, P6, R24, R26, R4 ;  /* 0x0000001a18869210 */ /* 0x001fc80007ebe004 */
[----:B------:R-:W-:Y:S02]  /*fe00*/  @!P1 IADD3.X R135, R36, R27, R7, P5, P6 ;  /* 0x0000001b24879210 */ /* 0x000fe40002fec407 */
[----:B------:R-:W-:-:S13]  /*fe10*/  ISETP.LT.OR P1, PT, R34, 0x2a, !P4 ;  /* 0x0000002a2200780c */ /* 0x000fda0006721670 */
[----:B------:R-:W0:Y:S01]  /*fe20*/  @!P1 LDC.64 R26, c[0x0][0x5c0] ;  /* 0x00017000ff1a9b82 */ /* 0x000e220000000a00 */
[----:B------:R-:W-:-:S04]  /*fe30*/  LOP3.LUT R0, R0, 0xfffffeff, RZ, 0xc0, !PT ;  /* 0xfffffeff00007812 */ /* 0x000fc800078ec0ff */
[----:B------:R-:W-:Y:S02]  /*fe40*/  @P1 LOP3.LUT R0, R0, 0x100, RZ, 0xfc, !PT ;  /* 0x0000010000001812 */ /* 0x000fe400078efcff */
[----:B------:R-:W-:Y:S02]  /*fe50*/  F2FP.SATFINITE.E4M3.F32.PACK_AB_MERGE_C R223, RZ, R223, RZ ;  /* 0x000000dfffdf723e */ /* 0x000fe400048070ff */
[----:B0-----:R-:W-:-:S04]  /*fe60*/  @!P1 IADD3 R126, P5, P6, R24, R26, R4 ;  /* 0x0000001a187e9210 */ /* 0x001fc80007ebe004 */
[----:B------:R-:W-:Y:S02]  /*fe70*/  @!P1 IADD3.X R127, R36, R27, R7, P5, P6 ;  /* 0x0000001b247f9210 */ /* 0x000fe40002fec407 */
[----:B------:R-:W-:-:S13]  /*fe80*/  LOP3.LUT P1, RZ, R0, 0x40000000, RZ, 0xc0, !PT ;  /* 0x4000000000ff7812 */ /* 0x000fda000782c0ff */
[----:B------:R0:W-:Y:S01]  /*fe90*/  @!P1 STG.E.U8 desc[UR14][R28.64+0x1], R223 ;  /* 0x000001df1c009986 */ /* 0x0001e2000c10110e */
[C---:B------:R-:W-:Y:S02]  /*fea0*/  ISETP.LT.OR P1, PT, R34.reuse, 0x9, !P0 ;  /* 0x000000092200780c */ /* 0x040fe40004721670 */
[----:B------:R-:W-:Y:S02]  /*feb0*/  ISETP.LT.OR P6, PT, R34, 0x31, !P4 ;  /* 0x000000312200780c */ /* 0x000fe400067c1670 */
[----:B-1----:R-:W-:Y:S02]  /*fec0*/  F2FP.SATFINITE.E4M3.F32.PACK_AB_MERGE_C R31, RZ, R222, RZ ;  /* 0x000000deff1f723e */ /* 0x002fe400048070ff */
[----:B------:R-:W-:Y:S02]  /*fed0*/  LOP3.LUT R0, R0, 0xfffff7ff, RZ, 0xc0, !PT ;  /* 0xfffff7ff00007812 */ /* 0x000fe400078ec0ff */
[----:B------:R-:W-:Y:S02]  /*fee0*/  F2FP.SATFINITE.E4M3.F32.PACK_AB_MERGE_C R221, RZ, R221, RZ ;  /* 0x000000ddffdd723e */ /* 0x000fe400048070ff */
[----:B------:R-:W-:Y:S01]  /*fef0*/  F2FP.SATFINITE.E4M3.F32.PACK_AB_MERGE_C R219, RZ, R219, RZ ;  /* 0x000000dbffdb723e */ /* 0x000fe200048070ff */
[----:B0-----:R-:W2:Y:S02]  /*ff00*/  LDL.LU R223, [R1+0x10] ;  /* 0x0000100001df7983 */ /* 0x001ea40000300800 */
[----:B------:R-:W0:Y:S02]  /*ff10*/  @!P1 LDC.64 R26, c[0x0][0x5c0] ;  /* 0x00017000ff1a9b82 */ /* 0x000e240000000a00 */
[----:B------:R-:W-:Y:S01]  /*ff20*/  @P6 LOP3.LUT R0, R0, 0x800, RZ, 0xfc, !PT ;  /* 0x0000080000006812 */ /* 0x000fe200078efcff */
[----:B------:R-:W3:Y:S01]  /*ff30*/  LDL.LU R222, [R1+0x4] ;  /* 0x0000040001de7983 */ /* 0x000ee20000300800 */
        /* <DEDUP_REMOVED lines=8> */
[----:B------:R-:W-:Y:S02]  /*ffc0*/  ISETP.LT.OR P6, PT, R34, 0x32, !P4 ;  /* 0x000000322200780c */ /* 0x000fe400067c1670 */
[----:B0-----:R-:W-:-:S05]  /*ffd0*/  @!P1 IADD3 R26, P5, R24, R26, RZ ;  /* 0x0000001a181a9210 */ /* 0x001fca0007fbe0ff */
[----:B------:R-:W-:-:S05]  /*ffe0*/  @!P1 IMAD.X R27, R36, 0x1, R27, P5 ;  /* 0x00000001241b9824 */ /* 0x000fca00028e061b */
[----:B------:R0:W-:Y:S02]  /*fff0*/  @!P1 STG.E.U8 desc[UR14][R26.64+0x9], R221 ;  /* 0x000009dd1a009986 */ /* 0x0001e4000c10110e */
[----:B0-----:R-:W0:Y:S01]  /*10000*/  @!P6 LDC.64 R26, c[0x0][0x5c0] ;  /* 0x00017000ff1aeb82 */ /* 0x001e220000000a00 */
[----:B------:R-:W-:Y:S01]  /*10010*/  LOP3.LUT R0, R0, 0xfffffbff, RZ, 0xc0, !PT ;  /* 0xfffffbff00007812 */ /* 0x000fe200078ec0ff */
[----:B------:R-:W-:Y:S01]  /*10020*/  FMUL R21, R21, UR20 ;  /* 0x0000001415157c20 */ /* 0x000fe20008400000 */
[----:B------:R-:W-:Y:S01]  /*10030*/  F2FP.SATFINITE.E4M3.F32.PACK_AB_MERGE_C R29, RZ, R220, RZ ;  /* 0x000000dcff1d723e */ /* 0x000fe200048070ff */
[----:B------:R-:W-:Y:S01]  /*10040*/  FMUL R20, R20, UR20 ;  /* 0x0000001414147c20 */ /* 0x000fe20008400000 */
[----:B------:R-:W-:Y:S01]  /*10050*/  @P6 LOP3.LUT R0, R0, 0x400, RZ, 0xfc, !PT ;  /* 0x0000040000006812 */ /* 0x000fe200078efcff */
[----:B------:R-:W-:Y:S01]  /*10060*/  FMUL R19, R19, UR20 ;  /* 0x0000001413137c20 */ /* 0x000fe20008400000 */
[----:B------:R-:W-:Y:S01]  /*10070*/  F2FP.SATFINITE.E4M3.F32.PACK_AB_MERGE_C R217, RZ, R217, RZ ;  /* 0x000000d9ffd9723e */ /* 0x000fe200048070ff */
[----:B------:R-:W-:Y:S01]  /*10080*/  FMUL R18, R18, UR20 ;  /* 0x0000001412127c20 */ /* 0x000fe20008400000 */
[----:B------:R-:W-:Y:S01]  /*10090*/  F2FP.SATFINITE.E4M3.F32.PACK_AB_MERGE_C R215, RZ, R215, RZ ;  /* 0x000000d7ffd7723e */ /* 0x000fe200048070ff */
[----:B------:R-:W-:Y:S01]  /*100a0*/  FMUL R17, R17, UR20 ;  /* 0x0000001411117c20 */ /* 0x000fe20008400000 */
[----:B------:R-:W-:Y:S01]  /*100b0*/  F2FP.SATFINITE.E4M3.F32.PACK_AB_MERGE_C R213, RZ, R213, RZ ;  /* 0x000000d5ffd5723e */ /* 0x000fe200048070ff */
[----:B------:R-:W-:Y:S01]  /*100c0*/  FMUL R16, R16, UR20 ;  /* 0x0000001410107c20 */ /* 0x000fe20008400000 */
[----:B------:R-:W-:Y:S01]  /*100d0*/  LOP3.LUT R30, R30, 0xbfffffff, RZ, 0xc0, !PT ;  /* 0xbfffffff1e1e7812 */ /* 0x000fe200078ec0ff */
[----:B------:R-:W-:Y:S01]  /*100e0*/  FMUL R15, R15, UR20 ;  /* 0x000000140f0f7c20 */ /* 0x000fe20008400000 */
[----:B------:R-:W-:Y:S01]  /*100f0*/  F2FP.SATFINITE.E4M3.F32.PACK_AB_MERGE_C R211, RZ, R211, RZ ;  /* 0x000000d3ffd3723e */ /* 0x000fe200048070ff */
        /* <DEDUP_REMOVED lines=9> */
[----:B0-----:R-:W-:Y:S01]  /*10190*/  @!P6 IADD3 R108, P1, P5, R24, R26, R4 ;  /* 0x0000001a186ce210 */ /* 0x001fe20007d3e004 */
[----:B------:R-:W-:Y:S01]  /*101a0*/  FMUL R9, R9, UR20 ;  /* 0x0000001409097c20 */ /* 0x000fe20008400000 */
[----:B------:R-:W-:Y:S01]  /*101b0*/  F2FP.SATFINITE.E4M3.F32.PACK_AB_MERGE_C R201, RZ, R201, RZ ;  /* 0x000000c9ffc9723e */ /* 0x000fe200048070ff */
[----:B------:R-:W2:Y:S01]  /*101c0*/  LDL.LU R221, [R1+0x14] ;  /* 0x0000140001dd7983 */ /* 0x000ea20000300800 */
[----:B------:R-:W-:-:S02]  /*101d0*/  @!P6 IADD3.X R109, R36, R27, R7, P1, P5 ;  /* 0x0000001b246de210 */ /* 0x000fc40000fea407 */
[----:B------:R-:W-:-:S13]  /*101e0*/  ISETP.LT.OR P6, PT, R34, 0x39, !P4 ;  /* 0x000000392200780c */ /* 0x000fda00067c1670 */
[----:B------:R-:W0:Y:S01]  /*101f0*/  @!P6 LDC.64 R26, c[0x0][0x5c0] ;  /* 0x00017000ff1aeb82 */ /* 0x000e220000000a00 */
[----:B------:R1:W-:Y:S01]  /*10200*/  @!P3 STG.E.U8 desc[UR14][R38.64+0x8], R29 ;  /* 0x0000081d2600b986 */ /* 0x0003e2000c10110e */
[----:B------:R-:W-:-:S04]  /*10210*/  LOP3.LUT R0, R0, 0xfffffdff, RZ, 0xc0, !PT ;  /* 0xfffffdff00007812 */ /* 0x000fc800078ec0ff */
[----:B------:R-:W-:Y:S02]  /*10220*/  @P6 LOP3.LUT R0, R0, 0x200, RZ, 0xfc, !PT ;  /* 0x0000020000006812 */ /* 0x000fe400078efcff */
[----:B0-----:R-:W-:-:S04]  /*10230*/  @!P6 IADD3 R110, P1, P3, R24, R26, R4 ;  /* 0x0000001a186ee210 */ /* 0x001fc80007b3e004 */
[----:B------:R-:W-:Y:S02]  /*10240*/  @!P6 IADD3.X R111, R36, R27, R7, P1, P3 ;  /* 0x0000001b246fe210 */ /* 0x000fe40000fe6407 */
[----:B------:R-:W-:-:S13]  /*10250*/  ISETP.LT.OR P6, PT, R34, 0x3a, !P4 ;  /* 0x0000003a2200780c */ /* 0x000fda00067c1670 */
[----:B------:R-:W0:Y:S02]  /*10260*/  @!P6 LDC.64 R26, c[0x0][0x5c0] ;  /* 0x00017000ff1aeb82 */ /* 0x000e240000000a00 */
[----:B0-----:R-:W-:-:S04]  /*10270*/  @!P6 IADD3 R106, P1, P3, R24, R26, R4 ;  /* 0x0000001a186ae210 */ /* 0x001fc80007b3e004 */
[----:B------:R-:W-:Y:S02]  /*10280*/  @!P6 IADD3.X R107, R36, R27, R7, P1, P3 ;  /* 0x0000001b246be210 */ /* 0x000fe40000fe6407 */
[----:B------:R-:W-:-:S13]  /*10290*/  ISETP.LT.OR P1, PT, R34, 0x11, !P0 ;  /* 0x000000112200780c */ /* 0x000fda0004721670 */
[----:B------:R-:W0:Y:S01]  /*102a0*/  @!P1 LDC.64 R26, c[0x0][0x5c0] ;  /* 0x00017000ff1a9b82 */ /* 0x000e220000000a00 */
[----:B------:R-:W-:Y:S01]  /*102b0*/  ISETP.LT.OR P3, PT, R34, 0x41, !P4 ;  /* 0x000000412200780c */ /* 0x000fe20006761670 */
[----:B------:R-:W-:Y:S01]  /*102c0*/  @!P2 STG.E.U8 desc[UR14][R40.64+0x9], R219 ;  /* 0x000009db2800a986 */ /* 0x000fe2000c10110e */
[----:B-1----:R-:W-:Y:S02]  /*102d0*/  F2FP.SATFINITE.E4M3.F32.PACK_AB_MERGE_C R29, RZ, R218, RZ ;  /* 0x000000daff1d723e */ /* 0x002fe400048070ff */
[----:B0-----:R-:W-:-:S05]  /*102e0*/  @!P1 IADD3 R26, P2, R24, R26, RZ ;  /* 0x0000001a181a9210 */ /* 0x001fca0007f5e0ff */
[----:B------:R-:W-:-:S05]  /*102f0*/  @!P1 IMAD.X R27, R36, 0x1, R27, P2 ;  /* 0x00000001241b9824 */ /* 0x000fca00010e061b */
[----:B------:R0:W-:Y:S02]  /*10300*/  @!P1 STG.E.U8 desc[UR14][R26.64+0x10], R29 ;  /* 0x0000101d1a009986 */ /* 0x0001e4000c10110e */
[----:B0-----:R-:W0:Y:S02]  /*10310*/  @!P3 LDC.64 R26, c[0x0][0x5c0] ;  /* 0x00017000ff1abb82 */ /* 0x001e240000000a00 */
[----:B0-----:R-:W-:-:S04]  /*10320*/  @!P3 IADD3 R102, P1, P2, R24, R26, R4 ;  /* 0x0000001a1866b210 */ /* 0x001fc80007a3e004 */
[----:B------:R-:W-:Y:S02]  /*10330*/  @!P3 IADD3.X R103, R36, R27, R7, P1, P2 ;  /* 0x0000001b2467b210 */ /* 0x000fe40000fe4407 */
[----:B------:R-:W-:Y:S02]  /*10340*/  ISETP.LT.OR P1, PT, R34, 0x12, !P0 ;  /* 0x000000122200780c */ /* 0x000fe40004721670 */
[----:B------:R-:W-:-:S11]  /*10350*/  LOP3.LUT R0, R0, 0xffffffbf, RZ, 0xc0, !PT ;  /* 0xffffffbf00007812 */ /* 0x000fd600078ec0ff */
[----:B------:R-:W0:Y:S01]  /*10360*/  @!P1 LDC.64 R26, c[0x0][0x5c0] ;  /* 0x00017000ff1a9b82 */ /* 0x000e220000000a00 */
[----:B------:R-:W-:-:S04]  /*10370*/  @P6 LOP3.LUT R0, R0, 0x40, RZ, 0xfc, !PT ;  /* 0x0000004000006812 */ /* 0x000fc800078efcff */
[----:B------:R-:W-:-:S04]  /*10380*/  LOP3.LUT R0, R0, 0xffffffdf, RZ, 0xc0, !PT ;  /* 0xffffffdf00007812 */ /* 0x000fc800078ec0ff */
[----:B------:R-:W-:Y:S02]  /*10390*/  @P3 LOP3.LUT R0, R0, 0x20, RZ, 0xfc, !PT ;  /* 0x0000002000003812 */ /* 0x000fe400078efcff */
[----:B------:R-:W-:Y:S02]  /*103a0*/  ISETP.LT.OR P3, PT, R34, 0x42, !P4 ;  /* 0x000000422200780c */ /* 0x000fe40006761670 */
[----:B0-----:R-:W-:-:S05]  /*103b0*/  @!P1 IADD3 R26, P2, R24, R26, RZ ;  /* 0x0000001a181a9210 */ /* 0x001fca0007f5e0ff */
[----:B------:R-:W-:-:S05]  /*103c0*/  @!P1 IMAD.X R27, R36, 0x1, R27, P2 ;  /* 0x00000001241b9824 */ /* 0x000fca00010e061b */
[----:B------:R0:W-:Y:S02]  /*103d0*/  @!P1 STG.E.U8 desc[UR14][R26.64+0x11], R217 ;  /* 0x000011d91a009986 */ /* 0x0001e4000c10110e */
[----:B0-----:R-:W0:Y:S01]  /*103e0*/  @!P3 LDC.64 R26, c[0x0][0x5c0] ;  /* 0x00017000ff1abb82 */ /* 0x001e220000000a00 */
[----:B------:R-:W-:-:S04]  /*103f0*/  LOP3.LUT R0, R0, 0xffffffef, RZ, 0xc0, !PT ;  /* 0xffffffef00007812 */ /* 0x000fc800078ec0ff */
[----:B------:R-:W-:Y:S02]  /*10400*/  @P3 LOP3.LUT R0, R0, 0x10, RZ, 0xfc, !PT ;  /* 0x0000001000003812 */ /* 0x000fe400078efcff */
[----:B0-----:R-:W-:-:S04]  /*10410*/  @!P3 IADD3 R98, P1, P2, R24, R26, R4 ;  /* 0x0000001a1862b210 */ /* 0x001fc80007a3e004 */
[----:B------:R-:W-:Y:S02]  /*10420*/  @!P3 IADD3.X R99, R36, R27, R7, P1, P2 ;  /* 0x0000001b2463b210 */ /* 0x000fe40000fe4407 */
[----:B------:R-:W-:-:S13]  /*10430*/  ISETP.LT.OR P3, PT, R34, 0x49, !P4 ;  /* 0x000000492200780c */ /* 0x000fda0006761670 */
[----:B------:R-:W0:Y:S01]  /*10440*/  @!P3 LDC.64 R26, c[0x0][0x5c0] ;  /* 0x00017000ff1abb82 */ /* 0x000e220000000a00 */
        /* <DEDUP_REMOVED lines=10> */
[C---:B------:R-:W-:Y:S02]  /*104f0*/  LOP3.LUT P5, RZ, R25.reuse, 0x10, RZ, 0xc0, !PT ;  /* 0x0000001019ff7812 */ /* 0x040fe400078ac0ff */
[----:B------:R-:W-:Y:S02]  /*10500*/  LOP3.LUT R0, R0, 0xfffffffb, RZ, 0xc0, !PT ;  /* 0xfffffffb00007812 */ /* 0x000fe400078ec0ff */
[----:B------:R-:W-:Y:S02]  /*10510*/  LOP3.LUT P6, RZ, R25, 0x20, RZ, 0xc0, !PT ;  /* 0x0000002019ff7812 */ /* 0x000fe400078cc0ff */
[----:B------:R-:W-:Y:S02]  /*10520*/  @P3 LOP3.LUT R0, R0, 0x4, RZ, 0xfc, !PT ;  /* 0x0000000400003812 */ /* 0x000fe400078efcff */
[----:B------:R-:W-:Y:S02]  /*10530*/  ISETP.LT.OR P3, PT, R34, 0x51, !P4 ;  /* 0x000000512200780c */ /* 0x000fe40006761670 */
[----:B------:R-:W-:-:S05]  /*10540*/  F2FP.SATFINITE.E4M3.F32.PACK_AB_MERGE_C R29, RZ, R216, RZ ;  /* 0x000000d8ff1d723e */ /* 0x000fca00048070ff */
[----:B------:R1:W-:Y:S01]  /*10550*/  @!P5 STG.E.U8 desc[UR14][R42.64+0x10], R29 ;  /* 0x0000101d2a00d986 */ /* 0x0003e2000c10110e */
[----:B0-----:R-:W-:Y:S02]  /*10560*/  @!P1 IADD3 R26, P2, R24, R26, RZ ;  /* 0x0000001a181a9210 */ /* 0x001fe40007f5e0ff */
[----:B-1----:R-:W-:-:S03]  /*10570*/  F2FP.SATFINITE.E4M3.F32.PACK_AB_MERGE_C R29, RZ, R214, RZ ;  /* 0x000000d6ff1d723e */ /* 0x002fc600048070ff */
[----:B------:R-:W-:Y:S01]  /*10580*/  @!P1 IMAD.X R27, R36, 0x1, R27, P2 ;  /* 0x00000001241b9824 */ /* 0x000fe200010e061b */
[----:B------:R-:W-:Y:S04]  /*10590*/  @!P6 STG.E.U8 desc[UR14][R44.64+0x11], R215 ;  /* 0x000011d72c00e986 */ /* 0x000fe8000c10110e */
        /* <DEDUP_REMOVED lines=9> */
[----:B0-----:R-:W-:-:S05]  /*10630*/  @!P1 IADD3 R26, P2, R24, R26, RZ ;  /* 0x0000001a181a9210 */ /* 0x001fca0007f5e0ff */
[----:B------:R-:W-:-:S05]  /*10640*/  @!P1 IMAD.X R27, R36, 0x1, R27, P2 ;  /* 0x00000001241b9824 */ /* 0x000fca00010e061b */
[----:B------:R0:W-:Y:S02]  /*10650*/  @!P1 STG.E.U8 desc[UR14][R26.64+0x19], R213 ;  /* 0x000019d51a009986 */ /* 0x0001e4000c10110e */
[----:B0-----:R-:W0:Y:S01]  /*10660*/  @!P3 LDC.64 R26, c[0x0][0x5c0] ;  /* 0x00017000ff1abb82 */ /* 0x001e220000000a00 */
        /* <DEDUP_REMOVED lines=16> */
[----:B------:R-:W-:Y:S02]  /*10770*/  LOP3.LUT P6, RZ, R25, 0x40, RZ, 0xc0, !PT ;  /* 0x0000004019ff7812 */ /* 0x000fe400078cc0ff */
[----:B------:R-:W-:-:S09]  /*10780*/  F2FP.SATFINITE.E4M3.F32.PACK_AB_MERGE_C R29, RZ, R212, RZ ;  /* 0x000000d4ff1d723e */ /* 0x000fd200048070ff */
[----:B------:R1:W-:Y:S01]  /*10790*/  @!P5 STG.E.U8 desc[UR14][R46.64+0x18], R29 ;  /* 0x0000181d2e00d986 */ /* 0x0003e2000c10110e */
[----:B0-----:R-:W-:Y:S02]  /*107a0*/  @!P1 IADD3 R26, P2, R24, R26, RZ ;  /* 0x0000001a181a9210 */ /* 0x001fe40007f5e0ff */
[----:B-1----:R-:W-:-:S03]  /*107b0*/  F2FP.SATFINITE.E4M3.F32.PACK_AB_MERGE_C R29, RZ, R210, RZ ;  /* 0x000000d2ff1d723e */ /* 0x002fc600048070ff */
[----:B------:R-:W-:Y:S01]  /*107c0*/  @!P1 IMAD.X R27, R36, 0x1, R27, P2 ;  /* 0x00000001241b9824 */ /* 0x000fe200010e061b */
[----:B------:R-:W-:Y:S04]  /*107d0*/  @!P6 STG.E.U8 desc[UR14][R48.64+0x19], R211 ;  /* 0x000019d33000e986 */ /* 0x000fe8000c10110e */
[----:B------:R0:W-:Y:S01]  /*107e0*/  @!P1 STG.E.U8 desc[UR14][R26.64+0x20], R29 ;  /* 0x0000201d1a009986 */ /* 0x0001e2000c10110e */
[----:B------:R-:W-:-:S04]  /*107f0*/  ISETP.GE.AND P1, PT, R35, 0x101, PT ;  /* 0x000001012300780c */ /* 0x000fc80003f26270 */
[----:B------:R-:W-:-:S13]  /*10800*/  ISETP.LT.OR P4, PT, R34, 0x1, !P1 ;  /* 0x000000012200780c */ /* 0x000fda0004f81670 */
        /* <DEDUP_REMOVED lines=115> */
[----:B------:R-:W-:-:S02]  /*10f40*/  F2FP.SATFINITE.E4M3.F32.PACK_AB_MERGE_C R29, RZ, R200, RZ ;  /* 0x000000c8ff1d723e */ /* 0x000fc400048070ff */
[----:B------:R-:W-:-:S03]  /*10f50*/  F2FP.SATFINITE.E4M3.F32.PACK_AB_MERGE_C R199, RZ, R199, RZ ;  /* 0x000000c7ffc7723e */ /* 0x000fc600048070ff */
        /* <DEDUP_REMOVED lines=77> */
[----:B------:R-:W-:Y:S02]  /*11430*/  ISETP.LT.OR P4, PT, R34, 0x51, !P1 ;  /* 0x000000512200780c */ /* 0x000fe40004f81670 */
[----:B------:R-:W-:Y:S02]  /*11440*/  F2FP.SATFINITE.E4M3.F32.PACK_AB_MERGE_C R29, RZ, R192, RZ ;  /* 0x000000c0ff1d723e */ /* 0x000fe400048070ff */
        /* <DEDUP_REMOVED lines=22> */
[----:B------:R-:W-:-:S04]  /*115b0*/  ISETP.GE.AND P4, PT, R35, 0x89, PT ;  /* 0x000000892300780c */ /* 0x000fc80003f86270 */
[----:B------:R-:W-:Y:S02]  /*115c0*/  ISETP.LT.OR P1, PT, R34, 0x1, !P4 ;  /* 0x000000012200780c */ /* 0x000fe40006721670 */
[----:B------:R-:W-:-:S11]  /*115d0*/  LOP3.LUT P5, RZ, R25, 0x2, RZ, 0xc0, !PT ;  /* 0x0000000219ff7812 */ /* 0x000fd600078ac0ff */
[----:B------:R-:W-:-:S04]  /*115e0*/  @!P1 IADD3 R89, P2, P3, R3, R24, R4 ;  /* 0x0000001803599210 */ /* 0x000fc80007b5e004 */
[----:B------:R-:W-:Y:S02]  /*115f0*/  @!P1 IADD3.X R101, R6, R36, R7, P2, P3 ;  /* 0x0000002406659210 */ /* 0x000fe400017e6407 */
[----:B------:R-:W-:Y:S02]  /*11600*/  ISETP.LT.OR P2, PT, R34, 0x2, !P4 ;  /* 0x000000022200780c */ /* 0x000fe40006741670 */
[----:B------:R-:W-:-:S05]  /*11610*/  F2FP.SATFINITE.E4M3.F32.PACK_AB_MERGE_C R31, RZ, R188, RZ ;  /* 0x000000bcff1f723e */ /* 0x000fca00048070ff */
[----:B------:R0:W-:Y:S06]  /*11620*/  @!P5 STG.E.U8 desc[UR14][R114.64+0x48], R31 ;  /* 0x0000481f7200d986 */ /* 0x0001ec000c10110e */
[----:B------:R-:W-:-:S04]  /*11630*/  @!P2 IADD3 R105, P3, P5, R3, R24, R4 ;  /* 0x000000180369a210 */ /* 0x000fc80007d7e004 */
[----:B0-----:R-:W-:Y:S02]  /*11640*/  @!P2 IADD3.X R114, R6, R36, R7, P3, P5 ;  /* 0x000000240672a210 */ /* 0x001fe40001fea407 */
[----:B------:R-:W-:-:S13]  /*11650*/  ISETP.LT.OR P3, PT, R34, 0x51, !P0 ;  /* 0x000000512200780c */ /* 0x000fda0004761670 */
[----:B------:R-:W0:Y:S01]  /*11660*/  @!P3 LDC.64 R26, c[0x0][0x5c0] ;  /* 0x00017000ff1abb82 */ /* 0x000e220000000a00 */
[----:B------:R-:W-:Y:S02]  /*11670*/  LOP3.LUT P6, RZ, R25, 0x8, RZ, 0xc0, !PT ;  /* 0x0000000819ff7812 */ /* 0x000fe400078cc0ff */
[----:B------:R-:W-:Y:S02]  /*11680*/  F2FP.SATFINITE.E4M3.F32.PACK_AB_MERGE_C R187, RZ, R187, RZ ;  /* 0x000000bbffbb723e */ /* 0x000fe400048070ff */
[----:B------:R-:W-:Y:S02]  /*11690*/  F2FP.SATFINITE.E4M3.F32.PACK_AB_MERGE_C R31, RZ, R186, RZ ;  /* 0x000000baff1f723e */ /* 0x000fe400048070ff */
[----:B0-----:R-:W-:-:S05]  /*116a0*/  @!P3 IADD3 R26, P5, R24, R26, RZ ;  /* 0x0000001a181ab210 */ /* 0x001fca0007fbe0ff */
[----:B------:R-:W-:Y:S01]  /*116b0*/  @!P3 IMAD.X R27, R36, 0x1, R27, P5 ;  /* 0x00000001241bb824 */ /* 0x000fe200028e061b */
[----:B------:R-:W-:Y:S01]  /*116c0*/  ISETP.LT.OR P5, PT, R34, 0x9, !P4 ;  /* 0x000000092200780c */ /* 0x000fe200067a1670 */
[----:B------:R-:W-:Y:S04]  /*116d0*/  @!P6 STG.E.U8 desc[UR14][R112.64+0x49], R187 ;  /* 0x000049bb7000e986 */ /* 0x000fe8000c10110e */
[----:B------:R0:W-:Y:S08]  /*116e0*/  @!P3 STG.E.U8 desc[UR14][R26.64+0x50], R31 ;  /* 0x0000501f1a00b986 */ /* 0x0001f0000c10110e */
[----:B------:R-:W-:-:S04]  /*116f0*/  @!P5 IADD3 R88, P3, P6, R3, R24, R4 ;  /* 0x000000180358d210 */ /* 0x000fc80007e7e004 */
[----:B------:R-:W-:Y:S02]  /*11700*/  @!P5 IADD3.X R100, R6, R36, R7, P3, P6 ;  /* 0x000000240664d210 */ /* 0x000fe40001fec407 */
[----:B------:R-:W-:-:S13]  /*11710*/  ISETP.LT.OR P3, PT, R34, 0x52, !P0 ;  /* 0x000000522200780c */ /* 0x000fda0004761670 */
[----:B0-----:R-:W0:Y:S01]  /*11720*/  @!P3 LDC.64 R26, c[0x0][0x5c0] ;  /* 0x00017000ff1abb82 */ /* 0x001e220000000a00 */
[----:B------:R-:W-:Y:S02]  /*11730*/  F2FP.SATFINITE.E4M3.F32.PACK_AB_MERGE_C R185, RZ, R185, RZ ;  /* 0x000000b9ffb9723e */ /* 0x000fe400048070ff */
[----:B------:R-:W-:-:S04]  /*11740*/  LOP3.LUT R0, R0, 0xefffffff, RZ, 0xc0, !PT ;  /* 0xefffffff00007812 */ /* 0x000fc800078ec0ff */
[----:B------:R-:W-:Y:S02]  /*11750*/  @P2 LOP3.LUT R0, R0, 0x10000000, RZ, 0xfc, !PT ;  /* 0x1000000000002812 */ /* 0x000fe400078efcff */
[----:B0-----:R-:W-:-:S05]  /*11760*/  @!P3 IADD3 R26, P6, R24, R26, RZ ;  /* 0x0000001a181ab210 */ /* 0x001fca0007fde0ff */
[----:B------:R-:W-:-:S05]  /*11770*/  @!P3 IMAD.X R27, R36, 0x1, R27, P6 ;  /* 0x00000001241bb824 */ /* 0x000fca00030e061b */
[----:B------:R0:W-:Y:S01]  /*11780*/  @!P3 STG.E.U8 desc[UR14][R26.64+0x51], R185 ;  /* 0x000051b91a00b986 */ /* 0x0001e2000c10110e */
[----:B------:R-:W-:Y:S02]  /*11790*/  ISETP.LT.OR P3, PT, R34, 0xa, !P4 ;  /* 0x0000000a2200780c */ /* 0x000fe40006761670 */
[----:B------:R-:W-:-:S04]  /*117a0*/  LOP3.LUT R0, R0, 0xfbffffff, RZ, 0xc0, !PT ;  /* 0xfbffffff00007812 */ /* 0x000fc800078ec0ff */
[----:B------:R-:W-:-:S04]  /*117b0*/  @P5 LOP3.LUT R0, R0, 0x4000000, RZ, 0xfc, !PT ;  /* 0x0400000000005812 */ /* 0x000fc800078efcff */
[----:B------:R-:W-:-:S03]  /*117c0*/  LOP3.LUT R0, R0, 0xf7ffffff, RZ, 0xc0, !PT ;  /* 0xf7ffffff00007812 */ /* 0x000fc600078ec0ff */
[----:B------:R-:W-:Y:S02]  /*117d0*/  @!P3 IADD3 R37, P5, P6, R3, R24, R4 ;  /* 0x000000180325b210 */ /* 0x000fe40007ebe004 */
[----:B------:R-:W-:Y:S02]  /*117e0*/  LOP3.LUT P2, RZ, R25, 0x20000, RZ, 0xc0, !PT ;  /* 0x0002000019ff7812 */ /* 0x000fe4000784c0ff */
[----:B------:R-:W-:Y:S02]  /*117f0*/  @!P3 IADD3.X R95, R6, R36, R7, P5, P6 ;  /* 0x00000024065fb210 */ /* 0x000fe40002fec407 */
[----:B------:R-:W-:Y:S02]  /*11800*/  @P3 LOP3.LUT R0, R0, 0x8000000, RZ, 0xfc, !PT ;  /* 0x0800000000003812 */ /* 0x000fe400078efcff */
[----:B------:R-:W-:Y:S02]  /*11810*/  ISETP.LT.OR P3, PT, R34, 0x11, !P4 ;  /* 0x000000112200780c */ /* 0x000fe40006761670 */
[----:B------:R-:W-:-:S02]  /*11820*/  F2FP.SATFINITE.E4M3.F32.PACK_AB_MERGE_C R31, RZ, R184, RZ ;  /* 0x000000b8ff1f723e */ /* 0x000fc400048070ff */
[C---:B------:R-:W-:Y:S02]  /*11830*/  LOP3.LUT P1, RZ, R25.reuse, 0x40000, RZ, 0xc0, !PT ;  /* 0x0004000019ff7812 */ /* 0x040fe4000782c0ff */
[----:B------:R-:W-:Y:S01]  /*11840*/  LOP3.LUT R25, R25, 0xfffffffb, RZ, 0xc0, !PT ;  /* 0xfffffffb19197812 */ /* 0x000fe200078ec0ff */
[----:B------:R1:W-:Y:S06]  /*11850*/  @!P2 STG.E.U8 desc[UR14][R124.64+0x50], R31 ;  /* 0x0000501f7c00a986 */ /* 0x0003ec000c10110e */
[----:B------:R-:W-:Y:S02]  /*11860*/  @!P3 IADD3 R85, P2, P6, R3, R24, R4 ;  /* 0x000000180355b210 */ /* 0x000fe40007e5e004 */
[----:B------:R-:W-:-:S02]  /*11870*/  @P3 LOP3.LUT R25, R25, 0x4, RZ, 0xfc, !PT ;  /* 0x0000000419193812 */ /* 0x000fc400078efcff */
[----:B------:R-:W-:Y:S02]  /*11880*/  @!P3 IADD3.X R97, R6, R36, R7, P2, P6 ;  /* 0x000000240661b210 */ /* 0x000fe400017ec407 */
[----:B------:R-:W-:Y:S02]  /*11890*/  LOP3.LUT P2, RZ, R25, 0x80000, RZ, 0xc0, !PT ;  /* 0x0008000019ff7812 */ /* 0x000fe4000784c0ff */
[----:B------:R-:W-:Y:S02]  /*118a0*/  ISETP.LT.OR P3, PT, R34, 0x12, !P4 ;  /* 0x000000122200780c */ /* 0x000fe40006761670 */
[----:B------:R-:W-:-:S09]  /*118b0*/  LOP3.LUT R0, R0, 0xdfffffff, RZ, 0xc0, !PT ;  /* 0xdfffffff00007812 */ /* 0x000fd200078ec0ff */
[----:B------:R-:W-:Y:S02]  /*118c0*/  @P2 LOP3.LUT R0, R0, 0x20000000, RZ, 0xfc, !PT ;  /* 0x2000000000002812 */ /* 0x000fe400078efcff */
[----:B------:R-:W-:-:S04]  /*118d0*/  @!P3 IADD3 R104, P2, P6, R3, R24, R4 ;  /* 0x000000180368b210 */ /* 0x000fc80007e5e004 */
[----:B------:R-:W-:Y:S02]  /*118e0*/  @!P3 IADD3.X R112, R6, R36, R7, P2, P6 ;  /* 0x000000240670b210 */ /* 0x000fe400017ec407 */
[----:B------:R-:W-:-:S13]  /*118f0*/  ISETP.LT.OR P6, PT, R34, 0x59, !P0 ;  /* 0x000000592200780c */ /* 0x000fda00047c1670 */
[----:B0-----:R-:W0:Y:S01]  /*11900*/  @!P6 LDC.64 R26, c[0x0][0x5c0] ;  /* 0x00017000ff1aeb82 */ /* 0x001e220000000a00 */
[----:B------:R-:W-:Y:S02]  /*11910*/  F2FP.SATFINITE.E4M3.F32.PACK_AB_MERGE_C R183, RZ, R183, RZ ;  /* 0x000000b7ffb7723e */ /* 0x000fe400048070ff */
[----:B------:R-:W-:-:S03]  /*11920*/  ISETP.LT.OR P0, PT, R34, 0x5a, !P0 ;  /* 0x0000005a2200780c */ /* 0x000fc60004701670 */
[----:B------:R-:W-:Y:S01]  /*11930*/  @!P1 STG.E.U8 desc[UR14][R120.64+0x51], R183 ;  /* 0x000051b778009986 */ /* 0x000fe2000c10110e */
[----:B-1----:R-:W-:Y:S02]  /*11940*/  F2FP.SATFINITE.E4M3.F32.PACK_AB_MERGE_C R31, RZ, R182, RZ ;  /* 0x000000b6ff1f723e */ /* 0x002fe400048070ff */
[----:B------:R-:W-:Y:S02]  /*11950*/  ISETP.LT.OR P2, PT, R34, 0x19, !P4 ;  /* 0x000000192200780c */ /* 0x000fe40006741670 */
[----:B0-----:R-:W-:-:S05]  /*11960*/  @!P6 IADD3 R26, P1, R24, R26, RZ ;  /* 0x0000001a181ae210 */ /* 0x001fca0007f3e0ff */
[----:B------:R-:W-:-:S05]  /*11970*/  @!P6 IMAD.X R27, R36, 0x1, R27, P1 ;  /* 0x00000001241be824 */ /* 0x000fca00008e061b */
[----:B------:R0:W-:Y:S01]  /*11980*/  @!P6 STG.E.U8 desc[UR14][R26.64+0x58], R31 ;  /* 0x0000581f1a00e986 */ /* 0x0001e2000c10110e */
[----:B------:R-:W-:Y:S01]  /*11990*/  LOP3.LUT R25, R25, 0xfffffff7, RZ, 0xc0, !PT ;  /* 0xfffffff719197812 */ /* 0x000fe200078ec0ff */
[----:B0-----:R-:W0:Y:S03]  /*119a0*/  @!P0 LDC.64 R26, c[0x0][0x5c0] ;  /* 0x00017000ff1a8b82 */ /* 0x001e260000000a00 */
[----:B------:R-:W-:Y:S02]  /*119b0*/  @P3 LOP3.LUT R25, R25, 0x8, RZ, 0xfc, !PT ;  /* 0x0000000819193812 */ /* 0x000fe400078efcff */
[----:B------:R-:W-:Y:S02]  /*119c0*/  @!P2 IADD3 R84, P1, P6, R3, R24, R4 ;  /* 0x000000180354a210 */ /* 0x000fe40007e3e004 */
[C---:B------:R-:W-:Y:S02]  /*119d0*/  LOP3.LUT P3, RZ, R25.reuse, 0x100000, RZ, 0xc0, !PT ;  /* 0x0010000019ff7812 */ /* 0x040fe4000786c0ff */
[----:B------:R-:W-:-:S02]  /*119e0*/  LOP3.LUT P5, RZ, R25, 0x200000, RZ, 0xc0, !PT ;  /* 0x0020000019ff7812 */ /* 0x000fc400078ac0ff */
[----:B------:R-:W-:Y:S02]  /*119f0*/  LOP3.LUT R25, R25, 0xffffffdf, RZ, 0xc0, !PT ;  /* 0xffffffdf19197812 */ /* 0x000fe400078ec0ff */
[----:B------:R-:W-:Y:S02]  /*11a00*/  @!P2 IADD3.X R96, R6, R36, R7, P1, P6 ;  /* 0x000000240660a210 */ /* 0x000fe40000fec407 */
[----:B------:R-:W-:Y:S02]  /*11a10*/  @P2 LOP3.LUT R25, R25, 0x20, RZ, 0xfc, !PT ;  /* 0x0000002019192812 */ /* 0x000fe400078efcff */
[----:B------:R-:W-:Y:S02]  /*11a20*/  ISETP.LT.OR P2, PT, R34, 0x1a, !P4 ;  /* 0x0000001a2200780c */ /* 0x000fe40006741670 */
[----:B------:R-:W-:Y:S02]  /*11a30*/  F2FP.SATFINITE.E4M3.F32.PACK_AB_MERGE_C R181, RZ, R181, RZ ;  /* 0x000000b5ffb5723e */ /* 0x000fe400048070ff */
[----:B0-----:R-:W-:-:S05]  /*11a40*/  @!P0 IADD3 R26, P6, R24, R26, RZ ;  /* 0x0000001a181a8210 */ /* 0x001fca0007fde0ff */
[----:B------:R-:W-:Y:S01]  /*11a50*/  @!P0 IMAD.X R27, R36, 0x1, R27, P6 ;  /* 0x00000001241b8824 */ /* 0x000fe200030e061b */
[C---:B------:R-:W-:Y:S02]  /*11a60*/  LOP3.LUT P1, RZ, R25.reuse, 0x400000, RZ, 0xc0, !PT ;  /* 0x0040000019ff7812 */ /* 0x040fe4000782c0ff */
[----:B------:R-:W-:Y:S02]  /*11a70*/  LOP3.LUT R25, R25, 0xffffffef, RZ, 0xc0, !PT ;  /* 0xffffffef19197812 */ /* 0x000fe400078ec0ff */
[----:B------:R-:W-:Y:S01]  /*11a80*/  @!P0 STG.E.U8 desc[UR14][R26.64+0x59], R181 ;  /* 0x000059b51a008986 */ /* 0x000fe2000c10110e */
[----:B------:R-:W-:Y:S02]  /*11a90*/  @!P2 IADD3 R31, P0, P6, R3, R24, R4 ;  /* 0x00000018031fa210 */ /* 0x000fe40007e1e004 */
[----:B------:R-:W-:Y:S02]  /*11aa0*/  @P2 LOP3.LUT R25, R25, 0x10, RZ, 0xfc, !PT ;  /* 0x0000001019192812 */ /* 0x000fe400078efcff */
[----:B------:R-:W-:-:S02]  /*11ab0*/  @!P2 IADD3.X R94, R6, R36, R7, P0, P6 ;  /* 0x00000024065ea210 */ /* 0x000fc400007ec407 */
[----:B------:R-:W-:Y:S02]  /*11ac0*/  LOP3.LUT P2, RZ, R0, 0x20000000, RZ, 0xc0, !PT ;  /* 0x2000000000ff7812 */ /* 0x000fe4000784c0ff */
[----:B------:R-:W-:-:S11]  /*11ad0*/  F2FP.SATFINITE.E4M3.F32.PACK_AB_MERGE_C R125, RZ, R180, RZ ;  /* 0x000000b4ff7d723e */ /* 0x000fd600048070ff */
[----:B------:R0:W-:Y:S01]  /*11ae0*/  @!P2 STG.E.U8 desc[UR14][R138.64+0x58], R125 ;  /* 0x0000587d8a00a986 */ /* 0x0001e2000c10110e */
[----:B------:R-:W-:Y:S02]  /*11af0*/  ISETP.LT.OR P2, PT, R34, 0x21, !P4 ;  /* 0x000000212200780c */ /* 0x000fe40006741670 */
[----:B------:R-:W-:Y:S02]  /*11b00*/  LOP3.LUT R25, R25, 0xfbffffff, RZ, 0xc0, !PT ;  /* 0xfbffffff19197812 */ /* 0x000fe400078ec0ff */
[----:B------:R-:W-:-:S09]  /*11b10*/  F2FP.SATFINITE.E4M3.F32.PACK_AB_MERGE_C R179, RZ, R179, RZ ;  /* 0x000000b3ffb3723e */ /* 0x000fd200048070ff */
[----:B------:R-:W-:Y:S02]  /*11b20*/  @!P2 IADD3 R113, P0, P6, R3, R24, R4 ;  /* 0x000000180371a210 */ /* 0x000fe40007e1e004 */
[----:B------:R-:W-:Y:S02]  /*11b30*/  @P2 LOP3.LUT R25, R25, 0x4000000, RZ, 0xfc, !PT ;  /* 0x0400000019192812 */ /* 0x000fe400078efcff */
[----:B------:R-:W-:Y:S02]  /*11b40*/  @!P2 IADD3.X R115, R6, R36, R7, P0, P6 ;  /* 0x000000240673a210 */ /* 0x000fe400007ec407 */
[C---:B------:R-:W-:Y:S01]  /*11b50*/  ISETP.LT.OR P2, PT, R34.reuse, 0x22, !P4 ;  /* 0x000000222200780c */ /* 0x040fe20006741670 */
[----:B------:R1:W-:Y:S01]  /*11b60*/  @!P3 STG.E.U8 desc[UR14][R132.64+0x59], R179 ;  /* 0x000059b38400b986 */ /* 0x0003e2000c10110e */
[----:B------:R-:W-:Y:S02]  /*11b70*/  ISETP.LT.OR P3, PT, R34, 0x29, !P4 ;  /* 0x000000292200780c */ /* 0x000fe40006761670 */
[----:B0-----:R-:W-:-:S02]  /*11b80*/  F2FP.SATFINITE.E4M3.F32.PACK_AB_MERGE_C R125, RZ, R178, RZ ;  /* 0x000000b2ff7d723e */ /* 0x001fc400048070ff */
[----:B------:R-:W-:-:S07]  /*11b90*/  LOP3.LUT R30, R30, 0xfffffffe, RZ, 0xc0, !PT ;  /* 0xfffffffe1e1e7812 */ /* 0x000fce00078ec0ff */
[----:B------:R-:W-:-:S04]  /*11ba0*/  @!P2 IADD3 R120, P0, P6, R3, R24, R4 ;  /* 0x000000180378a210 */ /* 0x000fc80007e1e004 */
[--C-:B------:R-:W-:Y:S02]  /*11bb0*/  @!P2 IADD3.X R121, R6, R36, R7.reuse, P0, P6 ;  /* 0x000000240679a210 */ /* 0x100fe400007ec407 */
[----:B------:R-:W-:Y:S01]  /*11bc0*/  @!P3 IADD3 R124, P0, P6, R3, R24, R4 ;  /* 0x00000018037cb210 */ /* 0x000fe20007e1e004 */
[----:B------:R-:W-:Y:S01]  /*11bd0*/  @!P5 STG.E.U8 desc[UR14][R122.64], R125 ;  /* 0x0000007d7a00d986 */ /* 0x000fe2000c10110e */
[----:B------:R-:W-:Y:S02]  /*11be0*/  @P3 LOP3.LUT R30, R30, 0x1, RZ, 0xfc, !PT ;  /* 0x000000011e1e3812 */ /* 0x000fe400078efcff */
[----:B-1----:R-:W-:Y:S02]  /*11bf0*/  @!P3 IADD3.X R132, R6, R36, R7, P0, P6 ;  /* 0x000000240684b210 */ /* 0x002fe400007ec407 */
[C---:B------:R-:W-:Y:S02]  /*11c00*/  ISETP.LT.OR P5, PT, R34.reuse, 0x1, !P4 ;  /* 0x000000012200780c */ /* 0x040fe400067a1670 */
[----:B------:R-:W-:-:S02]  /*11c10*/  ISETP.LT.OR P3, PT, R34, 0x2a, !P4 ;  /* 0x0000002a2200780c */ /* 0x000fc40006761670 */
[----:B------:R-:W-:-:S04]  /*11c20*/  LOP3.LUT R25, R25, 0xefffffff, RZ, 0xc0, !PT ;  /* 0xefffffff19197812 */ /* 0x000fc800078ec0ff */
[----:B------:R-:W-:-:S04]  /*11c30*/  @P2 LOP3.LUT R25, R25, 0x10000000, RZ, 0xfc, !PT ;  /* 0x1000000019192812 */ /* 0x000fc800078efcff */
[----:B------:R-:W-:Y:S01]  /*11c40*/  LOP3.LUT R25, R25, 0x7fffffff, RZ, 0xc0, !PT ;  /* 0x7fffffff19197812 */ /* 0x000fe200078ec0ff */
[----:B------:R-:W0:Y:S02]  /*11c50*/  @!P5 LDC.64 R26, c[0x0][0x5c0] ;  /* 0x00017000ff1adb82 */ /* 0x000e240000000a00 */
[----:B------:R-:W-:Y:S02]  /*11c60*/  @!P3 IADD3 R133, P0, P6, R3, R24, R4 ;  /* 0x000000180385b210 */ /* 0x000fe40007e1e004 */
[----:B------:R-:W-:Y:S02]  /*11c70*/  @P3 LOP3.LUT R25, R25, 0x80000000, RZ, 0xfc, !PT ;  /* 0x8000000019193812 */ /* 0x000fe400078efcff */
[----:B------:R-:W-:Y:S02]  /*11c80*/  @!P3 IADD3.X R150, R6, R36, R7, P0, P6 ;  /* 0x000000240696b210 */ /* 0x000fe400007ec407 */
[----:B------:R-:W-:Y:S02]  /*11c90*/  ISETP.LT.OR P3, PT, R34, 0x31, !P4 ;  /* 0x000000312200780c */ /* 0x000fe40006761670 */
[----:B------:R-:W-:-:S02]  /*11ca0*/  LOP3.LUT R25, R25, 0xbfffffff, RZ, 0xc0, !PT ;  /* 0xbfffffff19197812 */ /* 0x000fc400078ec0ff */
[----:B------:R-:W-:Y:S02]  /*11cb0*/  LOP3.LUT P2, RZ, R0, 0x10000000, RZ, 0xc0, !PT ;  /* 0x1000000000ff7812 */ /* 0x000fe4000784c0ff */
[----:B------:R-:W-:-:S07]  /*11cc0*/  F2FP.SATFINITE.E4M3.F32.PACK_AB_MERGE_C R177, RZ, R177, RZ ;  /* 0x000000b1ffb1723e */ /* 0x000fce00048070ff */
[----:B------:R-:W-:Y:S02]  /*11cd0*/  @!P3 IADD3 R155, P0, P6, R3, R24, R4 ;  /* 0x00000018039bb210 */ /* 0x000fe40007e1e004 */
[----:B------:R-:W-:Y:S02]  /*11ce0*/  @P3 LOP3.LUT R25, R25, 0x40000000, RZ, 0xfc, !PT ;  /* 0x4000000019193812 */ /* 0x000fe400078efcff */
[----:B------:R-:W-:Y:S02]  /*11cf0*/  @!P3 IADD3.X R161, R6, R36, R7, P0, P6 ;  /* 0x0000002406a1b210 */ /* 0x000fe400007ec407 */
[----:B0-----:R-:W-:Y:S01]  /*11d00*/  @!P5 IADD3 R26, P3, R89, R26, RZ ;  /* 0x0000001a591ad210 */ /* 0x001fe20007f7e0ff */
[----:B------:R-:W-:Y:S01]  /*11d10*/  @!P1 STG.E.U8 desc[UR14][R118.64+0x1], R177 ;  /* 0x000001b176009986 */ /* 0x000fe2000c10110e */
[----:B------:R-:W-:Y:S02]  /*11d20*/  F2FP.SATFINITE.E4M3.F32.PACK_AB_MERGE_C R89, RZ, R176, RZ ;  /* 0x000000b0ff59723e */ /* 0x000fe400048070ff */
[----:B------:R-:W-:Y:S01]  /*11d30*/  ISETP.LT.OR P1, PT, R34, 0x32, !P4 ;  /* 0x000000322200780c */ /* 0x000fe20006721670 */
[----:B------:R-:W-:-:S05]  /*11d40*/  @!P5 IMAD.X R27, R101, 0x1, R27, P3 ;  /* 0x00000001651bd824 */ /* 0x000fca00018e061b */
[----:B------:R0:W-:Y:S01]  /*11d50*/  @!P5 STG.E.U8 desc[UR14][R26.64], R89 ;  /* 0x000000591a00d986 */ /* 0x0001e2000c10110e */
[----:B------:R-:W-:Y:S02]  /*11d60*/  ISETP.LT.OR P5, PT, R34, 0x39, !P4 ;  /* 0x000000392200780c */ /* 0x000fe400067a1670 */
[----:B------:R-:W-:Y:S01]  /*11d70*/  LOP3.LUT R25, R25, 0xdfffffff, RZ, 0xc0, !PT ;  /* 0xdfffffff19197812 */ /* 0x000fe200078ec0ff */
[----:B0-----:R-:W0:Y:S03]  /*11d80*/  @!P2 LDC.64 R26, c[0x0][0x5c0] ;  /* 0x00017000ff1aab82 */ /* 0x001e260000000a00 */
[----:B------:R-:W-:Y:S02]  /*11d90*/  @!P1 IADD3 R152, P0, P6, R3, R24, R4 ;  /* 0x0000001803989210 */ /* 0x000fe40007e1e004 */
[----:B------:R-:W-:Y:S02]  /*11da0*/  @P1 LOP3.LUT R25, R25, 0x20000000, RZ, 0xfc, !PT ;  /* 0x2000000019191812 */ /* 0x000fe400078efcff */
[----:B------:R-:W-:-:S02]  /*11db0*/  @!P1 IADD3.X R157, R6, R36, R7, P0, P6 ;  /* 0x00000024069d9210 */ /* 0x000fc400007ec407 */
[----:B------:R-:W-:Y:S02]  /*11dc0*/  LOP3.LUT R25, R25, 0xf7ffffff, RZ, 0xc0, !PT ;  /* 0xf7ffffff19197812 */ /* 0x000fe400078ec0ff */
[----:B------:R-:W-:Y:S02]  /*11dd0*/  @!P5 IADD3 R139, P0, P6, R3, R24, R4 ;  /* 0x00000018038bd210 */ /* 0x000fe40007e1e004 */
[----:B------:R-:W-:Y:S02]  /*11de0*/  @P5 LOP3.LUT R25, R25, 0x8000000, RZ, 0xfc, !PT ;  /* 0x0800000019195812 */ /* 0x000fe400078efcff */
[----:B------:R-:W-:Y:S02]  /*11df0*/  @!P5 IADD3.X R154, R6, R36, R7, P0, P6 ;  /* 0x00000024069ad210 */ /* 0x000fe400007ec407 */
[----:B------:R-:W-:Y:S02]  /*11e00*/  ISETP.LT.OR P5, PT, R34, 0x3a, !P4 ;  /* 0x0000003a2200780c */ /* 0x000fe400067a1670 */
[----:B------:R-:W-:-:S02]  /*11e10*/  LOP3.LUT R25, R25, 0xfdffffff, RZ, 0xc0, !PT ;  /* 0xfdffffff19197812 */ /* 0x000fc400078ec0ff */
[----:B0-----:R-:W-:-:S05]  /*11e20*/  @!P2 IADD3 R26, P0, R105, R26, RZ ;  /* 0x0000001a691aa210 */ /* 0x001fca0007f1e0ff */
[----:B------:R-:W-:-:S04]  /*11e30*/  @!P2 IMAD.X R27, R114, 0x1, R27, P0 ;  /* 0x00000001721ba824 */ /* 0x000fc800000e061b */
[----:B------:R-:W-:Y:S02]  /*11e40*/  @!P5 IADD3 R138, P0, P6, R3, R24, R4 ;  /* 0x00000018038ad210 */ /* 0x000fe40007e1e004 */
[----:B------:R-:W-:Y:S02]  /*11e50*/  @P5 LOP3.LUT R25, R25, 0x2000000, RZ, 0xfc, !PT ;  /* 0x0200000019195812 */ /* 0x000fe400078efcff */
[----:B------:R-:W-:Y:S02]  /*11e60*/  @!P5 IADD3.X R153, R6, R36, R7, P0, P6 ;  /* 0x000000240699d210 */ /* 0x000fe400007ec407 */
[----:B------:R-:W-:Y:S02]  /*11e70*/  ISETP.LT.OR P5, PT, R34, 0x41, !P4 ;  /* 0x000000412200780c */ /* 0x000fe400067a1670 */
[----:B------:R-:W-:Y:S02]  /*11e80*/  LOP3.LUT P6, RZ, R25, 0x800000, RZ, 0xc0, !PT ;  /* 0x0080000019ff7812 */ /* 0x000fe400078cc0ff */
[----:B------:R-:W-:-:S02]  /*11e90*/  F2FP.SATFINITE.E4M3.F32.PACK_AB_MERGE_C R175, RZ, R175, RZ ;  /* 0x000000afffaf723e */ /* 0x000fc400048070ff */
[----:B------:R-:W-:Y:S02]  /*11ea0*/  F2FP.SATFINITE.E4M3.F32.PACK_AB_MERGE_C R89, RZ, R174, RZ ;  /* 0x000000aeff59723e */ /* 0x000fe400048070ff */
[----:B------:R-:W-:Y:S01]  /*11eb0*/  LOP3.LUT R25, R25, 0xfeffffff, RZ, 0xc0, !PT ;  /* 0xfeffffff19197812 */ /* 0x000fe200078ec0ff */
[----:B------:R-:W-:Y:S04]  /*11ec0*/  @!P2 STG.E.U8 desc[UR14][R26.64+0x1], R175 ;  /* 0x000001af1a00a986 */ /* 0x000fe8000c10110e */
[----:B------:R-:W-:Y:S02]  /*11ed0*/  @!P5 IADD3 R151, P0, P2, R3, R24, R4 ;  /* 0x000000180397d210 */ /* 0x000fe40007a1e004 */
[----:B------:R0:W-:Y:S01]  /*11ee0*/  @!P6 STG.E.U8 desc[UR14][R136.64+0x8], R89 ;  /* 0x000008598800e986 */ /* 0x0001e2000c10110e */
[----:B------:R-:W-:-:S02]  /*11ef0*/  @P5 LOP3.LUT R25, R25, 0x1000000, RZ, 0xfc, !PT ;  /* 0x0100000019195812 */ /* 0x000fc400078efcff */
[----:B------:R-:W-:Y:S02]  /*11f00*/  @!P5 IADD3.X R156, R6, R36, R7, P0, P2 ;  /* 0x00000024069cd210 */ /* 0x000fe400007e4407 */
[----:B------:R-:W-:Y:S02]  /*11f10*/  ISETP.LT.OR P6, PT, R34, 0x42, !P4 ;  /* 0x000000422200780c */ /* 0x000fe400067c1670 */
[----:B------:R-:W-:Y:S02]  /*11f20*/  LOP3.LUT P5, RZ, R0, 0x4000000, RZ, 0xc0, !PT ;  /* 0x0400000000ff7812 */ /* 0x000fe400078ac0ff */
[----:B------:R-:W-:Y:S02]  /*11f30*/  LOP3.LUT P1, RZ, R30, 0x200, RZ, 0xc0, !PT ;  /* 0x000002001eff7812 */ /* 0x000fe4000782c0ff */
[----:B------:R-:W-:Y:S02]  /*11f40*/  LOP3.LUT R25, R25, 0xff7fffff, RZ, 0xc0, !PT ;  /* 0xff7fffff19197812 */ /* 0x000fe400078ec0ff */
[----:B------:R-:W-:-:S05]  /*11f50*/  F2FP.SATFINITE.E4M3.F32.PACK_AB_MERGE_C R173, RZ, R173, RZ ;  /* 0x000000adffad723e */ /* 0x000fca00048070ff */
[----:B0-----:R-:W-:Y:S02]  /*11f60*/  @!P6 IADD3 R136, P0, P2, R3, R24, R4 ;  /* 0x000000180388e210 */ /* 0x001fe40007a1e004 */
[----:B------:R-:W0:Y:S01]  /*11f70*/  @!P5 LDC.64 R26, c[0x0][0x5c0] ;  /* 0x00017000ff1adb82 */ /* 0x000e220000000a00 */
[----:B------:R-:W-:Y:S02]  /*11f80*/  @P6 LOP3.LUT R25, R25, 0x800000, RZ, 0xfc, !PT ;  /* 0x0080000019196812 */ /* 0x000fe400078efcff */
[----:B------:R-:W-:Y:S02]  /*11f90*/  @!P6 IADD3.X R160, R6, R36, R7, P0, P2 ;  /* 0x0000002406a0e210 */ /* 0x000fe400007e4407 */
[C---:B------:R-:W-:Y:S01]  /*11fa0*/  ISETP.LT.OR P6, PT, R34.reuse, 0x49, !P4 ;  /* 0x000000492200780c */ /* 0x040fe200067c1670 */
[----:B------:R1:W-:Y:S01]  /*11fb0*/  @!P1 STG.E.U8 desc[UR14][R130.64+0x9], R173 ;  /* 0x000009ad82009986 */ /* 0x0003e2000c10110e */
[----:B------:R-:W-:Y:S02]  /*11fc0*/  ISETP.LT.OR P1, PT, R34, 0x4a, !P4 ;  /* 0x0000004a2200780c */ /* 0x000fe40006721670 */
[----:B------:R-:W-:-:S02]  /*11fd0*/  LOP3.LUT R25, R25, 0xffbfffff, RZ, 0xc0, !PT ;  /* 0xffbfffff19197812 */ /* 0x000fc400078ec0ff */
[----:B------:R-:W-:-:S07]  /*11fe0*/  LOP3.LUT P3, RZ, R0, 0x8000000, RZ, 0xc0, !PT ;  /* 0x0800000000ff7812 */ /* 0x000fce000786c0ff */
[--C-:B------:R-:W-:Y:S02]  /*11ff0*/  @!P6 IADD3 R166, P0, P2, R3, R24, R4.reuse ;  /* 0x0000001803a6e210 */ /* 0x100fe40007a1e004 */
[----:B------:R-:W-:Y:S02]  /*12000*/  @P6 LOP3.LUT R25, R25, 0x400000, RZ, 0xfc, !PT ;  /* 0x0040000019196812 */ /* 0x000fe400078efcff */
[--C-:B------:R-:W-:Y:S02]  /*12010*/  @!P6 IADD3.X R174, R6, R36, R7.reuse, P0, P2 ;  /* 0x0000002406aee210 */ /* 0x100fe400007e4407 */
[----:B------:R-:W-:Y:S02]  /*12020*/  @!P1 IADD3 R163, P2, P6, R3, R24, R4 ;  /* 0x0000001803a39210 */ /* 0x000fe40007e5e004 */
[----:B0-----:R-:W-:Y:S02]  /*12030*/  @!P5 IADD3 R26, P0, R88, R26, RZ ;  /* 0x0000001a581ad210 */ /* 0x001fe40007f1e0ff */
[----:B-1----:R-:W-:-:S02]  /*12040*/  @!P1 IADD3.X R173, R6, R36, R7, P2, P6 ;  /* 0x0000002406ad9210 */ /* 0x002fc400017ec407 */
[----:B------:R-:W-:Y:S01]  /*12050*/  LOP3.LUT P6, RZ, R30, 0x8000, RZ, 0xc0, !PT ;  /* 0x000080001eff7812 */ /* 0x000fe200078cc0ff */
[----:B------:R-:W-:Y:S01]  /*12060*/  @!P5 IMAD.X R27, R100, 0x1, R27, P0 ;  /* 0x00000001641bd824 */ /* 0x000fe200000e061b */
[----:B------:R-:W-:Y:S02]  /*12070*/  F2FP.SATFINITE.E4M3.F32.PACK_AB_MERGE_C R89, RZ, R172, RZ ;  /* 0x000000acff59723e */ /* 0x000fe400048070ff */
[----:B------:R-:W-:-:S03]  /*12080*/  LOP3.LUT R0, R0, 0xfdffffff, RZ, 0xc0, !PT ;  /* 0xfdffffff00007812 */ /* 0x000fc600078ec0ff */
[----:B------:R0:W-:Y:S06]  /*12090*/  @!P5 STG.E.U8 desc[UR14][R26.64+0x8], R89 ;  /* 0x000008591a00d986 */ /* 0x0001ec000c10110e */
[----:B------:R-:W-:Y:S01]  /*120a0*/  @P6 LOP3.LUT R0, R0, 0x2000000, RZ, 0xfc, !PT ;  /* 0x0200000000006812 */ /* 0x000fe200078efcff */
[----:B0-----:R-:W0:Y:S01]  /*120b0*/  @!P3 LDC.64 R26, c[0x0][0x5c0] ;  /* 0x00017000ff1abb82 */ /* 0x001e220000000a00 */
[----:B------:R-:W-:Y:S02]  /*120c0*/  ISETP.LT.OR P6, PT, R34, 0x51, !P4 ;  /* 0x000000512200780c */ /* 0x000fe400067c1670 */
[----:B------:R-:W-:-:S04]  /*120d0*/  LOP3.LUT R25, R25, 0xffdfffff, RZ, 0xc0, !PT ;  /* 0xffdfffff19197812 */ /* 0x000fc800078ec0ff */
[----:B------:R-:W-:-:S07]  /*120e0*/  @P1 LOP3.LUT R25, R25, 0x200000, RZ, 0xfc, !PT ;  /* 0x0020000019191812 */ /* 0x000fce00078efcff */
[----:B------:R-:W-:Y:S02]  /*120f0*/  @!P6 IADD3 R159, P0, P2, R3, R24, R4 ;  /* 0x00000018039fe210 */ /* 0x000fe40007a1e004 */
[----:B------:R-:W-:Y:S02]  /*12100*/  LOP3.LUT R25, R25, 0xffefffff, RZ, 0xc0, !PT ;  /* 0xffefffff19197812 */ /* 0x000fe400078ec0ff */
[----:B------:R-:W-:Y:S02]  /*12110*/  @!P6 IADD3.X R165, R6, R36, R7, P0, P2 ;  /* 0x0000002406a5e210 */ /* 0x000fe400007e4407 */
[----:B0-----:R-:W-:Y:S02]  /*12120*/  @!P3 IADD3 R26, P0, R37, R26, RZ ;  /* 0x0000001a251ab210 */ /* 0x001fe40007f1e0ff */
[----:B------:R-:W-:Y:S02]  /*12130*/  @P6 LOP3.LUT R25, R25, 0x100000, RZ, 0xfc, !PT ;  /* 0x0010000019196812 */ /* 0x000fe400078efcff */
[----:B------:R-:W-:Y:S01]  /*12140*/  F2FP.SATFINITE.E4M3.F32.PACK_AB_MERGE_C R171, RZ, R171, RZ ;  /* 0x000000abffab723e */ /* 0x000fe200048070ff */
[----:B------:R-:W-:Y:S01]  /*12150*/  @!P3 IMAD.X R27, R95, 0x1, R27, P0 ;  /* 0x000000015f1bb824 */ /* 0x000fe200000e061b */
[----:B------:R-:W-:-:S04]  /*12160*/  ISETP.LT.OR P6, PT, R34, 0x52, !P4 ;  /* 0x000000522200780c */ /* 0x000fc800067c1670 */
[----:B------:R0:W-:Y:S01]  /*12170*/  @!P3 STG.E.U8 desc[UR14][R26.64+0x9], R171 ;  /* 0x000009ab1a00b986 */ /* 0x0001e2000c10110e */
[----:B------:R-:W-:Y:S02]  /*12180*/  ISETP.LT.OR P3, PT, R34, 0x59, !P4 ;  /* 0x000000592200780c */ /* 0x000fe40006761670 */
[C---:B------:R-:W-:Y:S02]  /*12190*/  LOP3.LUT P5, RZ, R25.reuse, 0x4, RZ, 0xc0, !PT ;  /* 0x0000000419ff7812 */ /* 0x040fe400078ac0ff */
[----:B------:R-:W-:-:S04]  /*121a0*/  LOP3.LUT R25, R25, 0xfff7ffff, RZ, 0xc0, !PT ;  /* 0xfff7ffff19197812 */ /* 0x000fc800078ec0ff */
[--C-:B------:R-:W-:Y:S02]  /*121b0*/  @!P6 IADD3 R158, P0, P2, R3, R24, R4.reuse ;  /* 0x00000018039ee210 */ /* 0x100fe40007a1e004 */
[----:B------:R-:W-:Y:S02]  /*121c0*/  @P6 LOP3.LUT R25, R25, 0x80000, RZ, 0xfc, !PT ;  /* 0x0008000019196812 */ /* 0x000fe400078efcff */
[----:B------:R-:W-:Y:S02]  /*121d0*/  @!P6 IADD3.X R164, R6, R36, R7, P0, P2 ;  /* 0x0000002406a4e210 */ /* 0x000fe400007e4407 */
[----:B------:R-:W-:Y:S01]  /*121e0*/  LOP3.LUT R25, R25, 0xfffbffff, RZ, 0xc0, !PT ;  /* 0xfffbffff19197812 */ /* 0x000fe200078ec0ff */
[----:B0-----:R-:W0:Y:S01]  /*121f0*/  @!P5 LDC.64 R26, c[0x0][0x5c0] ;  /* 0x00017000ff1adb82 */ /* 0x001e220000000a00 */
[----:B------:R-:W-:Y:S02]  /*12200*/  @!P3 IADD3 R162, P0, P2, R3, R24, R4 ;  /* 0x0000001803a2b210 */ /* 0x000fe40007a1e004 */
[----:B------:R-:W-:-:S02]  /*12210*/  LOP3.LUT P6, RZ, R0, 0x2000000, RZ, 0xc0, !PT ;  /* 0x0200000000ff7812 */ /* 0x000fc400078cc0ff */
[----:B------:R-:W-:Y:S02]  /*12220*/  @P3 LOP3.LUT R25, R25, 0x40000, RZ, 0xfc, !PT ;  /* 0x0004000019193812 */ /* 0x000fe400078efcff */
[----:B------:R-:W-:Y:S02]  /*12230*/  @!P3 IADD3.X R167, R6, R36, R7, P0, P2 ;  /* 0x0000002406a7b210 */ /* 0x000fe400007e4407 */
[----:B------:R-:W-:Y:S02]  /*12240*/  ISETP.LT.OR P3, PT, R34, 0x5a, !P4 ;  /* 0x0000005a2200780c */ /* 0x000fe40006761670 */
[----:B------:R-:W-:Y:S02]  /*12250*/  F2FP.SATFINITE.E4M3.F32.PACK_AB_MERGE_C R37, RZ, R170, RZ ;  /* 0x000000aaff25723e */ /* 0x000fe400048070ff */
[----:B------:R-:W-:-:S03]  /*12260*/  LOP3.LUT P1, RZ, R30, 0x20000, RZ, 0xc0, !PT ;  /* 0x000200001eff7812 */ /* 0x000fc6000782c0ff */
[----:B------:R1:W-:Y:S06]  /*12270*/  @!P6 STG.E.U8 desc[UR14][R142.64+0x10], R37 ;  /* 0x000010258e00e986 */ /* 0x0003ec000c10110e */
[----:B-1----:R-:W-:-:S04]  /*12280*/  @!P3 IADD3 R142, P0, P2, R3, R24, R4 ;  /* 0x00000018038eb210 */ /* 0x002fc80007a1e004 */
[----:B------:R-:W-:Y:S02]  /*12290*/  @!P3 IADD3.X R170, R6, R36, R7, P0, P2 ;  /* 0x0000002406aab210 */ /* 0x000fe400007e4407 */
[----:B------:R-:W-:Y:S02]  /*122a0*/  ISETP.GE.AND P0, PT, R35, 0x109, PT ;  /* 0x000001092300780c */ /* 0x000fe40003f06270 */
[----:B------:R-:W-:Y:S02]  /*122b0*/  F2FP.SATFINITE.E4M3.F32.PACK_AB_MERGE_C R35, RZ, R169, RZ ;  /* 0x000000a9ff23723e */ /* 0x000fe400048070ff */
[----:B------:R-:W-:-:S03]  /*122c0*/  ISETP.LT.OR P4, PT, R34, 0x1, !P0 ;  /* 0x000000012200780c */ /* 0x000fc60004781670 */
[----:B------:R-:W-:Y:S01]  /*122d0*/  @!P1 STG.E.U8 desc[UR14][R140.64+0x11], R35 ;  /* 0x000011238c009986 */ /* 0x000fe2000c10110e */
[----:B------:R-:W-:Y:S02]  /*122e0*/  ISETP.LT.OR P1, PT, R34, 0x2, !P0 ;  /* 0x000000022200780c */ /* 0x000fe40004721670 */
[----:B------:R-:W-:Y:S02]  /*122f0*/  LOP3.LUT P6, RZ, R30, 0x2000000, RZ, 0xc0, !PT ;  /* 0x020000001eff7812 */ /* 0x000fe400078cc0ff */
[----:B------:R-:W-:-:S04]  /*12300*/  LOP3.LUT R25, R25, 0xfffdffff, RZ, 0xc0, !PT ;  /* 0xfffdffff19197812 */ /* 0x000fc800078ec0ff */
[----:B------:R-:W-:Y:S02]  /*12310*/  @P3 LOP3.LUT R25, R25, 0x20000, RZ, 0xfc, !PT ;  /* 0x0002000019193812 */ /* 0x000fe400078efcff */
[C-C-:B------:R-:W-:Y:S02]  /*12320*/  @!P4 IADD3 R171, P2, P3, R3.reuse, R24, R2.reuse ;  /* 0x0000001803abc210 */ /* 0x140fe40007b5e002 */
[----:B------:R-:W-:Y:S02]  /*12330*/  LOP3.LUT R0, R0, 0xfeffffff, RZ, 0xc0, !PT ;  /* 0xfeffffff00007812 */ /* 0x000fe400078ec0ff */
[----:B------:R-:W-:Y:S02]  /*12340*/  @!P4 IADD3.X R172, R6, R36, R5, P2, P3 ;  /* 0x0000002406acc210 */ /* 0x000fe400017e6405 */
[----:B------:R-:W-:Y:S02]  /*12350*/  @!P1 IADD3 R169, P2, P3, R3, R24, R2 ;  /* 0x0000001803a99210 */ /* 0x000fe40007b5e002 */
[----:B------:R-:W-:-:S02]  /*12360*/  @P6 LOP3.LUT R0, R0, 0x1000000, RZ, 0xfc, !PT ;  /* 0x0100000000006812 */ /* 0x000fc400078efcff */
[----:B------:R-:W-:Y:S02]  /*12370*/  LOP3.LUT P6, RZ, R25, 0x8, RZ, 0xc0, !PT ;  /* 0x0000000819ff7812 */ /* 0x000fe400078cc0ff */
[----:B------:R-:W-:Y:S02]  /*12380*/  @!P1 IADD3.X R175, R6, R36, R5, P2, P3 ;  /* 0x0000002406af9210 */ /* 0x000fe400017e6405 */
[----:B0-----:R-:W-:Y:S02]  /*12390*/  @!P5 IADD3 R26, P2, R85, R26, RZ ;  /* 0x0000001a551ad210 */ /* 0x001fe40007f5e0ff */
[----:B------:R-:W-:-:S03]  /*123a0*/  F2FP.SATFINITE.E4M3.F32.PACK_AB_MERGE_C R168, RZ, R168, RZ ;  /* 0x000000a8ffa8723e */ /* 0x000fc600048070ff */
[----:B------:R-:W-:-:S05]  /*123b0*/  @!P5 IMAD.X R27, R97, 0x1, R27, P2 ;  /* 0x00000001611bd824 */ /* 0x000fca00010e061b */
[----:B------:R0:W-:Y:S01]  /*123c0*/  @!P5 STG.E.U8 desc[UR14][R26.64+0x10], R168 ;  /* 0x000010a81a00d986 */ /* 0x0001e2000c10110e */
[----:B------:R-:W-:Y:S01]  /*123d0*/  ISETP.LT.OR P4, PT, R34, 0x9, !P0 ;  /* 0x000000092200780c */ /* 0x000fe20004781670 */
[----:B0-----:R-:W0:-:S12]  /*123e0*/  @!P6 LDC.64 R26, c[0x0][0x5c0] ;  /* 0x00017000ff1aeb82 */ /* 0x001e180000000a00 */
[----:B------:R-:W-:-:S04]  /*123f0*/  @!P4 IADD3 R143, P2, P3, R3, R24, R2 ;  /* 0x00000018038fc210 */ /* 0x000fc80007b5e002 */
[----:B------:R-:W-:Y:S02]  /*12400*/  @!P4 IADD3.X R141, R6, R36, R5, P2, P3 ;  /* 0x00000024068dc210 */ /* 0x000fe400017e6405 */
[----:B------:R-:W-:Y:S02]  /*12410*/  F2FP.SATFINITE.E4M3.F32.PACK_AB_MERGE_C R23, RZ, R23, RZ ;  /* 0x00000017ff17723e */ /* 0x000fe400048070ff */
[----:B------:R-:W-:Y:S02]  /*12420*/  ISETP.LT.OR P5, PT, R34, 0xa, !P0 ;  /* 0x0000000a2200780c */ /* 0x000fe400047a1670 */
[----:B0-----:R-:W-:-:S05]  /*12430*/  @!P6 IADD3 R26, P2, R104, R26, RZ ;  /* 0x0000001a681ae210 */ /* 0x001fca0007f5e0ff */
[----:B------:R-:W-:-:S05]  /*12440*/  @!P6 IMAD.X R27, R112, 0x1, R27, P2 ;  /* 0x00000001701be824 */ /* 0x000fca00010e061b */
[----:B------:R-:W-:Y:S01]  /*12450*/  @!P6 STG.E.U8 desc[UR14][R26.64+0x11], R23 ;  /* 0x000011171a00e986 */ /* 0x000fe2000c10110e */
[----:B------:R-:W-:Y:S02]  /*12460*/  ISETP.LT.OR P6, PT, R34, 0x11, !P0 ;  /* 0x000000112200780c */ /* 0x000fe400047c1670 */
[----:B------:R-:W-:-:S04]  /*12470*/  @!P5 IADD3 R140, P3, P4, R3, R24, R2 ;  /* 0x00000018038cd210 */ /* 0x000fc80007c7e002 */
[----:B------:R-:W-:-:S07]  /*12480*/  @!P5 IADD3.X R137, R6, R36, R5, P3, P4 ;  /* 0x000000240689d210 */ /* 0x000fce0001fe8405 */
[----:B------:R-:W-:-:S04]  /*12490*/  @!P6 IADD3 R131, P2, P3, R3, R24, R2 ;  /* 0x000000180383e210 */ /* 0x000fc80007b5e002 */
[----:B------:R-:W-:Y:S02]  /*124a0*/  @!P6 IADD3.X R130, R6, R36, R5, P2, P3 ;  /* 0x000000240682e210 */ /* 0x000fe400017e6405 */
[----:B------:R-:W-:-:S13]  /*124b0*/  ISETP.LT.OR P6, PT, R34, 0x12, !P0 ;  /* 0x000000122200780c */ /* 0x000fda00047c1670 */
[----:B------:R-:W-:-:S04]  /*124c0*/  @!P6 IADD3 R125, P3, P2, R3, R24, R2 ;  /* 0x00000018037de210 */ /* 0x000fc80007a7e002 */
[----:B------:R-:W-:Y:S02]  /*124d0*/  @!P6 IADD3.X R123, R6, R36, R5, P3, P2 ;  /* 0x00000024067be210 */ /* 0x000fe40001fe4405 */
[----:B------:R-:W-:Y:S02]  /*124e0*/  LOP3.LUT P6, RZ, R0, 0x1000000, RZ, 0xc0, !PT ;  /* 0x0100000000ff7812 */ /* 0x000fe400078cc0ff */
[----:B------:R-:W-:Y:S02]  /*124f0*/  F2FP.SATFINITE.E4M3.F32.PACK_AB_MERGE_C R22, RZ, R22, RZ ;  /* 0x00000016ff16723e */ /* 0x000fe400048070ff */
[----:B------:R-:W-:-:S09]  /*12500*/  LOP3.LUT P4, RZ, R25, 0x20, RZ, 0xc0, !PT ;  /* 0x0000002019ff7812 */ /* 0x000fd2000788c0ff */
[----:B------:R0:W-:Y:S01]  /*12510*/  @!P6 STG.E.U8 desc[UR14][R148.64+0x18], R22 ;  /* 0x000018169400e986 */ /* 0x0001e2000c10110e */
[----:B------:R-:W-:-:S03]  /*12520*/  ISETP.LT.OR P6, PT, R34, 0x19, !P0 ;  /* 0x000000192200780c */ /* 0x000fc600047c1670 */
[----:B0-----:R-:W0:Y:S10]  /*12530*/  @!P4 LDC.64 R22, c[0x0][0x5c0] ;  /* 0x00017000ff16cb82 */ /* 0x001e340000000a00 */
[----:B------:R-:W-:-:S04]  /*12540*/  @!P6 IADD3 R122, P3, P2, R3, R24, R2 ;  /* 0x00000018037ae210 */ /* 0x000fc80007a7e002 */
[----:B------:R-:W-:Y:S02]  /*12550*/  @!P6 IADD3.X R119, R6, R36, R5, P3, P2 ;  /* 0x000000240677e210 */ /* 0x000fe40001fe4405 */
[----:B------:R-:W-:Y:S02]  /*12560*/  ISETP.LT.OR P6, PT, R34, 0x1a, !P0 ;  /* 0x0000001a2200780c */ /* 0x000fe400047c1670 */
[----:B------:R-:W-:Y:S02]  /*12570*/  LOP3.LUT P1, RZ, R30, 0x4000000, RZ, 0xc0, !PT ;  /* 0x040000001eff7812 */ /* 0x000fe4000782c0ff */
[----:B------:R-:W-:-:S09]  /*12580*/  LOP3.LUT P5, RZ, R25, 0x10, RZ, 0xc0, !PT ;  /* 0x0000001019ff7812 */ /* 0x000fd200078ac0ff */
[----:B------:R-:W-:-:S04]  /*12590*/  @!P6 IADD3 R118, P3, P2, R3, R24, R2 ;  /* 0x000000180376e210 */ /* 0x000fc80007a7e002 */
[----:B------:R-:W-:Y:S02]  /*125a0*/  @!P6 IADD3.X R114, R6, R36, R5, P3, P2 ;  /* 0x000000240672e210 */ /* 0x000fe40001fe4405 */
[----:B0-----:R-:W-:Y:S02]  /*125b0*/  @!P4 IADD3 R22, P2, R84, R22, RZ ;  /* 0x000000165416c210 */ /* 0x001fe40007f5e0ff */
[----:B------:R-:W-:Y:S02]  /*125c0*/  F2FP.SATFINITE.E4M3.F32.PACK_AB_MERGE_C R21, RZ, R21, RZ ;  /* 0x00000015ff15723e */ /* 0x000fe400048070ff */
[----:B------:R-:W-:Y:S01]  /*125d0*/  F2FP.SATFINITE.E4M3.F32.PACK_AB_MERGE_C R20, RZ, R20, RZ ;  /* 0x00000014ff14723e */ /* 0x000fe200048070ff */
[----:B------:R-:W-:Y:S02]  /*125e0*/  @!P4 IMAD.X R23, R96, 0x1, R23, P2 ;  /* 0x000000016017c824 */ /* 0x000fe400010e0617 */
[----:B------:R-:W-:Y:S01]  /*125f0*/  @!P1 STG.E.U8 desc[UR14][R146.64+0x19], R21 ;  /* 0x0000191592009986 */ /* 0x000fe2000c10110e */
[----:B------:R-:W-:-:S03]  /*12600*/  LOP3.LUT P1, RZ, R0, 0x2, RZ, 0xc0, !PT ;  /* 0x0000000200ff7812 */ /* 0x000fc6000782c0ff */
[----:B------:R0:W-:Y:S01]  /*12610*/  @!P4 STG.E.U8 desc[UR14][R22.64+0x18], R20 ;  /* 0x000018141600c986 */ /* 0x0001e2000c10110e */
[----:B------:R-:W-:Y:S01]  /*12620*/  LOP3.LUT R0, R0, 0xff7fffff, RZ, 0xc0, !PT ;  /* 0xff7fffff00007812 */ /* 0x000fe200078ec0ff */
[----:B0-----:R-:W0:Y:S08]  /*12630*/  @!P5 LDC.64 R20, c[0x0][0x5c0] ;  /* 0x00017000ff14db82 */ /* 0x001e300000000a00 */
[----:B------:R-:W-:-:S02]  /*12640*/  @P1 LOP3.LUT R0, R0, 0x800000, RZ, 0xfc, !PT ;  /* 0x0080000000001812 */ /* 0x000fc400078efcff */
[----:B------:R-:W-:Y:S02]  /*12650*/  ISETP.LT.OR P1, PT, R34, 0x21, !P0 ;  /* 0x000000212200780c */ /* 0x000fe40004721670 */
[----:B------:R-:W-:-:S11]  /*12660*/  F2FP.SATFINITE.E4M3.F32.PACK_AB_MERGE_C R19, RZ, R19, RZ ;  /* 0x00000013ff13723e */ /* 0x000fd600048070ff */
[----:B------:R-:W-:Y:S02]  /*12670*/  @!P1 IADD3 R112, P3, P2, R3, R24, R2 ;  /* 0x0000001803709210 */ /* 0x000fe40007a7e002 */
[----:B0-----:R-:W-:Y:S02]  /*12680*/  @!P5 IADD3 R20, P4, R31, R20, RZ ;  /* 0x000000141f14d210 */ /* 0x001fe40007f9e0ff */
[----:B------:R-:W-:Y:S02]  /*12690*/  @!P1 IADD3.X R26, R6, R36, R5, P3, P2 ;  /* 0x00000024061a9210 */ /* 0x000fe40001fe4405 */
[----:B------:R-:W-:Y:S01]  /*126a0*/  ISETP.LT.OR P1, PT, R34, 0x22, !P0 ;  /* 0x000000222200780c */ /* 0x000fe20004721670 */
[----:B------:R-:W-:-:S05]  /*126b0*/  @!P5 IMAD.X R21, R94, 0x1, R21, P4 ;  /* 0x000000015e15d824 */ /* 0x000fca00020e0615 */
[----:B------:R0:W-:Y:S01]  /*126c0*/  @!P5 STG.E.U8 desc[UR14][R20.64+0x19], R19 ;  /* 0x000019131400d986 */ /* 0x0001e2000c10110e */
[----:B------:R-:W-:-:S06]  /*126d0*/  ISETP.LT.OR P5, PT, R34, 0x29, !P0 ;  /* 0x000000292200780c */ /* 0x000fcc00047a1670 */
[----:B------:R-:W-:-:S04]  /*126e0*/  @!P1 IADD3 R22, P3, P2, R3, R24, R2 ;  /* 0x0000001803169210 */ /* 0x000fc80007a7e002 */
[----:B------:R-:W-:-:S03]  /*126f0*/  @!P1 IADD3.X R23, R6, R36, R5, P3, P2 ;  /* 0x0000002406179210 */ /* 0x000fc60001fe4405 */
[----:B------:R-:W-:Y:S02]  /*12700*/  @!P5 IADD3 R27, P3, P2, R3, R24, R2 ;  /* 0x00000018031bd210 */ /* 0x000fe40007a7e002 */
[----:B------:R-:W-:Y:S02]  /*12710*/  LOP3.LUT P1, RZ, R0, 0x800000, RZ, 0xc0, !PT ;  /* 0x0080000000ff7812 */ /* 0x000fe4000782c0ff */
[----:B------:R-:W-:Y:S02]  /*12720*/  LOP3.LUT P4, RZ, R25, 0x4000000, RZ, 0xc0, !PT ;  /* 0x0400000019ff7812 */ /* 0x000fe4000788c0ff */
[----:B------:R-:W-:Y:S02]  /*12730*/  @!P5 IADD3.X R31, R6, R36, R5, P3, P2 ;  /* 0x00000024061fd210 */ /* 0x000fe40001fe4405 */
[----:B------:R-:W-:Y:S02]  /*12740*/  ISETP.LT.OR P5, PT, R34, 0x2a, !P0 ;  /* 0x0000002a2200780c */ /* 0x000fe400047a1670 */
[----:B------:R-:W-:-:S05]  /*12750*/  F2FP.SATFINITE.E4M3.F32.PACK_AB_MERGE_C R18, RZ, R18, RZ ;  /* 0x00000012ff12723e */ /* 0x000fca00048070ff */
[----:B------:R1:W-:Y:S01]  /*12760*/  @!P1 STG.E.U8 desc[UR14][R144.64+0x20], R18 ;  /* 0x0000201290009986 */ /* 0x0003e2000c10110e */
[----:B------:R-:W-:-:S05]  /*12770*/  ISETP.LT.OR P1, PT, R34, 0x31, !P0 ;  /* 0x000000312200780c */ /* 0x000fca0004721670 */
[C-C-:B0-----:R-:W-:Y:S01]  /*12780*/  @!P5 IADD3 R20, P3, P2, R3.reuse, R24, R2.reuse ;  /* 0x000000180314d210 */ /* 0x141fe20007a7e002 */
[----:B-1----:R-:W0:Y:S03]  /*12790*/  @!P4 LDC.64 R18, c[0x0][0x5c0] ;  /* 0x00017000ff12cb82 */ /* 0x002e260000000a00 */
[----:B------:R-:W-:Y:S02]  /*127a0*/  @!P5 IADD3.X R21, R6, R36, R5, P3, P2 ;  /* 0x000000240615d210 */ /* 0x000fe40001fe4405 */
[----:B------:R-:W-:Y:S02]  /*127b0*/  ISETP.LT.OR P5, PT, R34, 0x32, !P0 ;  /* 0x000000322200780c */ /* 0x000fe400047a1670 */
[----:B------:R-:W-:Y:S02]  /*127c0*/  @!P1 IADD3 R35, P3, P2, R3, R24, R2 ;  /* 0x0000001803239210 */ /* 0x000fe40007a7e002 */
[----:B------:R-:W-:-:S02]  /*127d0*/  LOP3.LUT R0, R0, 0xfff7ffff, RZ, 0xc0, !PT ;  /* 0xfff7ffff00007812 */ /* 0x000fc400078ec0ff */
[----:B------:R-:W-:Y:S02]  /*127e0*/  @!P1 IADD3.X R37, R6, R36, R5, P3, P2 ;  /* 0x0000002406259210 */ /* 0x000fe40001fe4405 */
[----:B------:R-:W-:Y:S02]  /*127f0*/  LOP3.LUT P6, RZ, R30, 0x80000000, RZ, 0xc0, !PT ;  /* 0x800000001eff7812 */ /* 0x000fe400078cc0ff */
[----:B------:R-:W-:-:S03]  /*12800*/  @P1 LOP3.LUT R0, R0, 0x80000, RZ, 0xfc, !PT ;  /* 0x0008000000001812 */ /* 0x000fc600078efcff */
[----:B------:R-:W-:Y:S02]  /*12810*/  @!P5 IADD3 R84, P3, P2, R3, R24, R2 ;  /* 0x000000180354d210 */ /* 0x000fe40007a7e002 */
[----:B------:R-:W-:Y:S02]  /*12820*/  LOP3.LUT P1, RZ, R25, 0x10000000, RZ, 0xc0, !PT ;  /* 0x1000000019ff7812 */ /* 0x000fe4000782c0ff */
[----:B------:R-:W-:Y:S02]  /*12830*/  @!P5 IADD3.X R85, R6, R36, R5, P3, P2 ;  /* 0x000000240655d210 */ /* 0x000fe40001fe4405 */
[----:B0-----:R-:W-:Y:S02]  /*12840*/  @!P4 IADD3 R18, P2, R113, R18, RZ ;  /* 0x000000127112c210 */ /* 0x001fe40007f5e0ff */
[----:B------:R-:W-:Y:S02]  /*12850*/  F2FP.SATFINITE.E4M3.F32.PACK_AB_MERGE_C R17, RZ, R17, RZ ;  /* 0x00000011ff11723e */ /* 0x000fe400048070ff */
[----:B------:R-:W-:Y:S01]  /*12860*/  F2FP.SATFINITE.E4M3.F32.PACK_AB_MERGE_C R16, RZ, R16, RZ ;  /* 0x00000010ff10723e */ /* 0x000fe200048070ff */
[----:B------:R-:W-:-:S02]  /*12870*/  @!P4 IMAD.X R19, R115, 0x1, R19, P2 ;  /* 0x000000017313c824 */ /* 0x000fc400010e0613 */
[----:B------:R-:W-:Y:S04]  /*12880*/  @!P6 STG.E.U8 desc[UR14][R128.64+0x21], R17 ;  /* 0x000021118000e986 */ /* 0x000fe8000c10110e */
[----:B------:R0:W-:Y:S02]  /*12890*/  @!P4 STG.E.U8 desc[UR14][R18.64+0x20], R16 ;  /* 0x000020101200c986 */ /* 0x0001e4000c10110e */
[----:B0-----:R-:W0:Y:S01]  /*128a0*/  @!P1 LDC.64 R16, c[0x0][0x5c0] ;  /* 0x00017000ff109b82 */ /* 0x001e220000000a00 */
[C---:B------:R-:W-:Y:S02]  /*128b0*/  LOP3.LUT P5, RZ, R0.reuse, 0x80, RZ, 0xc0, !PT ;  /* 0x0000008000ff7812 */ /* 0x040fe400078ac0ff */
[----:B------:R-:W-:Y:S02]  /*128c0*/  LOP3.LUT R0, R0, 0xffbfffff, RZ, 0xc0, !PT ;  /* 0xffbfffff00007812 */ /* 0x000fe400078ec0ff */
[----:B------:R-:W-:-:S02]  /*128d0*/  ISETP.LT.OR P6, PT, R34, 0x39, !P0 ;  /* 0x000000392200780c */ /* 0x000fc400047c1670 */
[----:B------:R-:W-:-:S07]  /*128e0*/  F2FP.SATFINITE.E4M3.F32.PACK_AB_MERGE_C R15, RZ, R15, RZ ;  /* 0x0000000fff0f723e */ /* 0x000fce00048070ff */
[----:B------:R-:W-:Y:S02]  /*128f0*/  @P5 LOP3.LUT R0, R0, 0x400000, RZ, 0xfc, !PT ;  /* 0x0040000000005812 */ /* 0x000fe400078efcff */
[----:B------:R-:W-:Y:S02]  /*12900*/  ISETP.LT.OR P5, PT, R34, 0x3a, !P0 ;  /* 0x0000003a2200780c */ /* 0x000fe400047a1670 */
[----:B0-----:R-:W-:-:S05]  /*12910*/  @!P1 IADD3 R16, P4, R120, R16, RZ ;  /* 0x0000001078109210 */ /* 0x001fca0007f9e0ff */
[----:B------:R-:W-:Y:S01]  /*12920*/  @!P1 IMAD.X R17, R121, 0x1, R17, P4 ;  /* 0x0000000179119824 */ /* 0x000fe200020e0611 */
[----:B------:R-:W-:-:S04]  /*12930*/  @!P6 IADD3 R88, P3, P2, R3, R24, R2 ;  /* 0x000000180358e210 */ /* 0x000fc80007a7e002 */
[----:B------:R0:W-:Y:S01]  /*12940*/  @!P1 STG.E.U8 desc[UR14][R16.64+0x21], R15 ;  /* 0x0000210f10009986 */ /* 0x0001e2000c10110e */
[----:B------:R-:W-:Y:S02]  /*12950*/  ISETP.LT.OR P1, PT, R34, 0x41, !P0 ;  /* 0x000000412200780c */ /* 0x000fe40004721670 */
[----:B------:R-:W-:Y:S02]  /*12960*/  @!P6 IADD3.X R89, R6, R36, R5, P3, P2 ;  /* 0x000000240659e210 */ /* 0x000fe40001fe4405 */
[----:B------:R-:W-:-:S04]  /*12970*/  @!P5 IADD3 R18, P3, P2, R3, R24, R2 ;  /* 0x000000180312d210 */ /* 0x000fc80007a7e002 */
[----:B------:R-:W-:-:S05]  /*12980*/  @!P5 IADD3.X R19, R6, R36, R5, P3, P2 ;  /* 0x000000240613d210 */ /* 0x000fca0001fe4405 */
[----:B------:R-:W-:-:S04]  /*12990*/  @!P1 IADD3 R94, P3, P2, R3, R24, R2 ;  /* 0x00000018035e9210 */ /* 0x000fc80007a7e002 */
[----:B------:R-:W-:Y:S02]  /*129a0*/  @!P1 IADD3.X R95, R6, R36, R5, P3, P2 ;  /* 0x00000024065f9210 */ /* 0x000fe40001fe4405 */
[----:B------:R-:W-:Y:S02]  /*129b0*/  ISETP.LT.OR P2, PT, R34, 0x42, !P0 ;  /* 0x000000422200780c */ /* 0x000fe40004741670 */
[C---:B------:R-:W-:Y:S02]  /*129c0*/  LOP3.LUT P6, RZ, R0.reuse, 0x100, RZ, 0xc0, !PT ;  /* 0x0000010000ff7812 */ /* 0x040fe400078cc0ff */
[C---:B------:R-:W-:Y:S02]  /*129d0*/  LOP3.LUT P5, RZ, R0.reuse, 0x400000, RZ, 0xc0, !PT ;  /* 0x0040000000ff7812 */ /* 0x040fe400078ac0ff */
[----:B------:R-:W-:-:S07]  /*129e0*/  LOP3.LUT R0, R0, 0xffff7fff, RZ, 0xc0, !PT ;  /* 0xffff7fff00007812 */ /* 0x000fce00078ec0ff */
[----:B0-----:R-:W-:Y:S02]  /*129f0*/  @!P2 IADD3 R16, P4, P3, R3, R24, R2 ;  /* 0x000000180310a210 */ /* 0x001fe40007b9e002 */
[----:B------:R-:W-:Y:S02]  /*12a00*/  @P2 LOP3.LUT R0, R0, 0x8000, RZ, 0xfc, !PT ;  /* 0x0000800000002812 */ /* 0x000fe400078efcff */
[----:B------:R-:W-:Y:S02]  /*12a10*/  @!P2 IADD3.X R17, R6, R36, R5, P4, P3 ;  /* 0x000000240611a210 */ /* 0x000fe400027e6405 */
[----:B------:R-:W-:Y:S02]  /*12a20*/  LOP3.LUT P2, RZ, R30, 0x1, RZ, 0xc0, !PT ;  /* 0x000000011eff7812 */ /* 0x000fe4000784c0ff */
[----:B------:R-:W-:Y:S02]  /*12a30*/  ISETP.LT.OR P3, PT, R34, 0x49, !P0 ;  /* 0x000000492200780c */ /* 0x000fe40004761670 */
[----:B------:R-:W-:-:S05]  /*12a40*/  F2FP.SATFINITE.E4M3.F32.PACK_AB_MERGE_C R14, RZ, R14, RZ ;  /* 0x0000000eff0e723e */ /* 0x000fca00048070ff */
[----:B------:R0:W-:Y:S06]  /*12a50*/  @!P5 STG.E.U8 desc[UR14][R134.64+0x28], R14 ;  /* 0x0000280e8600d986 */ /* 0x0001ec000c10110e */
[----:B------:R-:W-:Y:S01]  /*12a60*/  @!P3 IADD3 R96, P5, P4, R3, R24, R2 ;  /* 0x000000180360b210 */ /* 0x000fe20007cbe002 */
[----:B0-----:R-:W0:Y:S03]  /*12a70*/  @!P2 LDC.64 R14, c[0x0][0x5c0] ;  /* 0x00017000ff0eab82 */ /* 0x001e260000000a00 */
[----:B------:R-:W-:-:S02]  /*12a80*/  @!P3 IADD3.X R97, R6, R36, R5, P5, P4 ;  /* 0x000000240661b210 */ /* 0x000fc40002fe8405 */
[----:B------:R-:W-:Y:S02]  /*12a90*/  ISETP.LT.OR P4, PT, R34, 0x4a, !P0 ;  /* 0x0000004a2200780c */ /* 0x000fe40004781670 */
[----:B------:R-:W-:Y:S02]  /*12aa0*/  F2FP.SATFINITE.E4M3.F32.PACK_AB_MERGE_C R13, RZ, R13, RZ ;  /* 0x0000000dff0d723e */ /* 0x000fe400048070ff */
[----:B------:R-:W-:-:S03]  /*12ab0*/  LOP3.LUT R0, R0, 0xffffdfff, RZ, 0xc0, !PT ;  /* 0xffffdfff00007812 */ /* 0x000fc600078ec0ff */
[----:B------:R-:W-:Y:S01]  /*12ac0*/  @!P6 STG.E.U8 desc[UR14][R126.64+0x29], R13 ;  /* 0x0000290d7e00e986 */ /* 0x000fe2000c10110e */
[----:B------:R-:W-:-:S05]  /*12ad0*/  @P3 LOP3.LUT R0, R0, 0x2000, RZ, 0xfc, !PT ;  /* 0x0000200000003812 */ /* 0x000fca00078efcff */
[----:B------:R-:W-:-:S04]  /*12ae0*/  @!P4 IADD3 R100, P6, P5, R3, R24, R2 ;  /* 0x000000180364c210 */ /* 0x000fc80007dde002 */
[----:B------:R-:W-:Y:S02]  /*12af0*/  @!P4 IADD3.X R101, R6, R36, R5, P6, P5 ;  /* 0x000000240665c210 */ /* 0x000fe400037ea405 */
[----:B0-----:R-:W-:Y:S02]  /*12b00*/  @!P2 IADD3 R14, P5, R124, R14, RZ ;  /* 0x0000000e7c0ea210 */ /* 0x001fe40007fbe0ff */
[----:B------:R-:W-:-:S03]  /*12b10*/  LOP3.LUT R0, R0, 0xfffeffff, RZ, 0xc0, !PT ;  /* 0xfffeffff00007812 */ /* 0x000fc600078ec0ff */
[----:B------:R-:W-:Y:S01]  /*12b20*/  @!P2 IMAD.X R15, R132, 0x1, R15, P5 ;  /* 0x00000001840fa824 */ /* 0x000fe200028e060f */
[----:B------:R-:W-:Y:S02]  /*12b30*/  ISETP.LT.OR P5, PT, R34, 0x51, !P0 ;  /* 0x000000512200780c */ /* 0x000fe400047a1670 */
[----:B------:R-:W-:Y:S02]  /*12b40*/  @P4 LOP3.LUT R0, R0, 0x10000, RZ, 0xfc, !PT ;  /* 0x0001000000004812 */ /* 0x000fe400078efcff */
[C---:B------:R-:W-:Y:S02]  /*12b50*/  LOP3.LUT P4, RZ, R25.reuse, 0x40000000, RZ, 0xc0, !PT ;  /* 0x4000000019ff7812 */ /* 0x040fe4000788c0ff */
[----:B------:R-:W-:Y:S02]  /*12b60*/  LOP3.LUT R0, R0, 0xffdfffff, RZ, 0xc0, !PT ;  /* 0xffdfffff00007812 */ /* 0x000fe400078ec0ff */
[----:B------:R-:W-:-:S05]  /*12b70*/  LOP3.LUT P1, RZ, R25, 0x80000000, RZ, 0xc0, !PT ;  /* 0x8000000019ff7812 */ /* 0x000fca000782c0ff */
[----:B------:R-:W-:-:S04]  /*12b80*/  @!P5 IADD3 R105, P3, P6, R3, R24, R2 ;  /* 0x000000180369d210 */ /* 0x000fc80007e7e002 */
[----:B------:R-:W-:Y:S02]  /*12b90*/  @P4 LOP3.LUT R0, R0, 0x200000, RZ, 0xfc, !PT ;  /* 0x0020000000004812 */ /* 0x000fe400078efcff */
[----:B------:R-:W-:Y:S02]  /*12ba0*/  @!P5 IADD3.X R104, R6, R36, R5, P3, P6 ;  /* 0x000000240668d210 */ /* 0x000fe40001fec405 */
[----:B------:R-:W-:Y:S02]  /*12bb0*/  ISETP.LT.OR P6, PT, R34, 0x52, !P0 ;  /* 0x000000522200780c */ /* 0x000fe400047c1670 */
[----:B------:R-:W-:Y:S02]  /*12bc0*/  LOP3.LUT R0, R0, 0xfffdffff, RZ, 0xc0, !PT ;  /* 0xfffdffff00007812 */ /* 0x000fe400078ec0ff */
[----:B------:R-:W-:Y:S02]  /*12bd0*/  F2FP.SATFINITE.E4M3.F32.PACK_AB_MERGE_C R12, RZ, R12, RZ ;  /* 0x0000000cff0c723e */ /* 0x000fe400048070ff */
[----:B------:R-:W-:-:S03]  /*12be0*/  @P5 LOP3.LUT R0, R0, 0x20000, RZ, 0xfc, !PT ;  /* 0x0002000000005812 */ /* 0x000fc600078efcff */
[----:B------:R0:W-:Y:S01]  /*12bf0*/  @!P2 STG.E.U8 desc[UR14][R14.64+0x28], R12 ;  /* 0x0000280c0e00a986 */ /* 0x0001e2000c10110e */
[C---:B------:R-:W-:Y:S02]  /*12c00*/  LOP3.LUT P5, RZ, R0.reuse, 0x400, RZ, 0xc0, !PT ;  /* 0x0000040000ff7812 */ /* 0x040fe400078ac0ff */
[----:B------:R-:W-:Y:S01]  /*12c10*/  LOP3.LUT R0, R0, 0xffefffff, RZ, 0xc0, !PT ;  /* 0xffefffff00007812 */ /* 0x000fe200078ec0ff */
[----:B0-----:R-:W0:Y:S01]  /*12c20*/  @!P1 LDC.64 R12, c[0x0][0x5c0] ;  /* 0x00017000ff0c9b82 */ /* 0x001e220000000a00 */
[----:B------:R-:W-:Y:S02]  /*12c30*/  @!P6 IADD3 R15, P3, P4, R3, R24, R2 ;  /* 0x00000018030fe210 */ /* 0x000fe40007c7e002 */
[----:B------:R-:W-:Y:S02]  /*12c40*/  @P0 LOP3.LUT R0, R0, 0x100000, RZ, 0xfc, !PT ;  /* 0x0010000000000812 */ /* 0x000fe400078efcff */
[----:B------:R-:W-:Y:S02]  /*12c50*/  @!P6 IADD3.X R14, R6, R36, R5, P3, P4 ;  /* 0x00000024060ee210 */ /* 0x000fe40001fe8405 */
[----:B------:R-:W-:-:S02]  /*12c60*/  LOP3.LUT P4, RZ, R0, 0x200000, RZ, 0xc0, !PT ;  /* 0x0020000000ff7812 */ /* 0x000fc4000788c0ff */
[----:B------:R-:W-:Y:S02]  /*12c70*/  LOP3.LUT R0, R0, 0xfffbffff, RZ, 0xc0, !PT ;  /* 0xfffbffff00007812 */ /* 0x000fe400078ec0ff */
[----:B------:R-:W-:Y:S02]  /*12c80*/  F2FP.SATFINITE.E4M3.F32.PACK_AB_MERGE_C R113, RZ, R11, RZ ;  /* 0x0000000bff71723e */ /* 0x000fe400048070ff */
[----:B------:R-:W-:Y:S02]  /*12c90*/  @P6 LOP3.LUT R0, R0, 0x40000, RZ, 0xfc, !PT ;  /* 0x0004000000006812 */ /* 0x000fe400078efcff */
[----:B------:R-:W-:Y:S02]  /*12ca0*/  F2FP.SATFINITE.E4M3.F32.PACK_AB_MERGE_C R115, RZ, R10, RZ ;  /* 0x0000000aff73723e */ /* 0x000fe400048070ff */
[----:B------:R-:W-:-:S03]  /*12cb0*/  LOP3.LUT P6, RZ, R0, 0x800, RZ, 0xc0, !PT ;  /* 0x0000080000ff7812 */ /* 0x000fc600078cc0ff */
[----:B------:R-:W1:Y:S01]  /*12cc0*/  @!P4 LDC.64 R10, c[0x0][0x5c0] ;  /* 0x00017000ff0acb82 */ /* 0x000e620000000a00 */
[----:B0-----:R-:W-:-:S05]  /*12cd0*/  @!P1 IADD3 R12, P2, R133, R12, RZ ;  /* 0x0000000c850c9210 */ /* 0x001fca0007f5e0ff */
[----:B------:R-:W-:Y:S01]  /*12ce0*/  @!P1 IMAD.X R13, R150, 0x1, R13, P2 ;  /* 0x00000001960d9824 */ /* 0x000fe200010e060d */
[----:B------:R-:W-:-:S04]  /*12cf0*/  F2FP.SATFINITE.E4M3.F32.PACK_AB_MERGE_C R121, RZ, R9, RZ ;  /* 0x00000009ff79723e */ /* 0x000fc800048070ff */
[----:B------:R4:W-:Y:S04]  /*12d00*/  @!P1 STG.E.U8 desc[UR14][R12.64+0x29], R113 ;  /* 0x000029710c009986 */ /* 0x0009e8000c10110e */
[----:B------:R-:W-:Y:S04]  /*12d10*/  @!P6 STG.E.U8 desc[UR14][R116.64+0x30], R115 ;  /* 0x000030737400e986 */ /* 0x000fe8000c10110e */
[----:B------:R0:W-:Y:S01]  /*12d20*/  @!P5 STG.E.U8 desc[UR14][R108.64+0x31], R121 ;  /* 0x000031796c00d986 */ /* 0x0001e2000c10110e */
[----:B----4-:R-:W-:-:S03]  /*12d30*/  FMUL R12, R224, UR20 ;  /* 0x00000014e00c7c20 */ /* 0x010fc60008400000 */
[----:B------:R-:W4:Y:S02]  /*12d40*/  LDL.LU R224, [R1+0x18] ;  /* 0x0000180001e07983 */ /* 0x000f240000300800 */
[----:B0-----:R-:W-:Y:S01]  /*12d50*/  F2FP.SATFINITE.E4M3.F32.PACK_AB_MERGE_C R109, RZ, R12, RZ ;  /* 0x0000000cff6d723e */ /* 0x001fe200048070ff */
[----:B---3--:R-:W-:Y:S01]  /*12d60*/  FMUL R12, R222, UR20 ;  /* 0x00000014de0c7c20 */ /* 0x008fe20008400000 */
[----:B-1----:R-:W-:Y:S01]  /*12d70*/  @!P4 IADD3 R10, P5, R155, R10, RZ ;  /* 0x0000000a9b0ac210 */ /* 0x002fe20007fbe0ff */
[----:B------:R-:W-:-:S03]  /*12d80*/  FMUL R8, R8, UR20 ;  /* 0x0000001408087c20 */ /* 0x000fc60008400000 */
[----:B------:R-:W-:Y:S01]  /*12d90*/  F2FP.SATFINITE.E4M3.F32.PACK_AB_MERGE_C R113, RZ, R12, RZ ;  /* 0x0000000cff71723e */ /* 0x000fe200048070ff */
[----:B------:R-:W-:Y:S02]  /*12da0*/  FMUL R12, R225, UR20 ;  /* 0x00000014e10c7c20 */ /* 0x000fe40008400000 */
[----:B------:R-:W3:Y:S01]  /*12db0*/  LDL.LU R225, [R1+0x1c] ;  /* 0x00001c0001e17983 */ /* 0x000ee20000300800 */
[----:B------:R-:W-:Y:S01]  /*12dc0*/  @!P4 IMAD.X R11, R161, 0x1, R11, P5 ;  /* 0x00000001a10bc824 */ /* 0x000fe200028e060b */
[----:B------:R-:W-:Y:S02]  /*12dd0*/  F2FP.SATFINITE.E4M3.F32.PACK_AB_MERGE_C R13, RZ, R8, RZ ;  /* 0x00000008ff0d723e */ /* 0x000fe400048070ff */
[----:B------:R-:W3:Y:S04]  /*12de0*/  LDL.LU R222, [R1+0x20] ;  /* 0x0000200001de7983 */ /* 0x000ee80000300800 */
[----:B------:R2:W-:Y:S02]  /*12df0*/  @!P4 STG.E.U8 desc[UR14][R10.64+0x30], R13 ;  /* 0x0000300d0a00c986 */ /* 0x0005e4000c10110e */
[----:B--2---:R-:W-:-:S02]  /*12e00*/  FMUL R11, R226, UR20 ;  /* 0x00000014e20b7c20 */ /* 0x004fc40008400000 */
[----:B------:R-:W2:Y:S01]  /*12e10*/  LDL.LU R226, [R1+0x24] ;  /* 0x0000240001e27983 */ /* 0x000ea20000300800 */
[----:B------:R-:W-:-:S13]  /*12e20*/  LOP3.LUT P0, RZ, R25, 0x20000000, RZ, 0xc0, !PT ;  /* 0x2000000019ff7812 */ /* 0x000fda000780c0ff */
[----:B------:R-:W0:Y:S01]  /*12e30*/  @!P0 LDC.64 R8, c[0x0][0x5c0] ;  /* 0x00017000ff088b82 */ /* 0x000e220000000a00 */
[----:B------:R-:W-:Y:S02]  /*12e40*/  LOP3.LUT P1, RZ, R25, 0x8000000, RZ, 0xc0, !PT ;  /* 0x0800000019ff7812 */ /* 0x000fe4000782c0ff */
[----:B0-----:R-:W-:-:S05]  /*12e50*/  @!P0 IADD3 R8, P4, R152, R8, RZ ;  /* 0x0000000898088210 */ /* 0x001fca0007f9e0ff */
[----:B------:R-:W-:-:S05]  /*12e60*/  @!P0 IMAD.X R9, R157, 0x1, R9, P4 ;  /* 0x000000019d098824 */ /* 0x000fca00020e0609 */
[----:B------:R0:W-:Y:S02]  /*12e70*/  @!P0 STG.E.U8 desc[UR14][R8.64+0x31], R109 ;  /* 0x0000316d08008986 */ /* 0x0001e4000c10110e */
[----:B0-----:R-:W0:Y:S01]  /*12e80*/  @!P1 LDC.64 R8, c[0x0][0x5c0] ;  /* 0x00017000ff089b82 */ /* 0x001e220000000a00 */
[C---:B------:R-:W-:Y:S02]  /*12e90*/  LOP3.LUT P6, RZ, R0.reuse, 0x20, RZ, 0xc0, !PT ;  /* 0x0000002000ff7812 */ /* 0x040fe400078cc0ff */
[C---:B------:R-:W-:Y:S02]  /*12ea0*/  LOP3.LUT P3, RZ, R0.reuse, 0x200, RZ, 0xc0, !PT ;  /* 0x0000020000ff7812 */ /* 0x040fe4000786c0ff */
[----:B------:R-:W-:Y:S02]  /*12eb0*/  LOP3.LUT P2, RZ, R0, 0x40, RZ, 0xc0, !PT ;  /* 0x0000004000ff7812 */ /* 0x000fe4000784c0ff */
[----:B------:R-:W-:Y:S02]  /*12ec0*/  P2R R10, PR, RZ, 0x40 ;  /* 0x00000040ff0a7803 */ /* 0x000fe40000000000 */
[----:B------:R-:W-:-:S02]  /*12ed0*/  LOP3.LUT P6, RZ, R25, 0x2000000, RZ, 0xc0, !PT ;  /* 0x0200000019ff7812 */ /* 0x000fc400078cc0ff */
[----:B------:R-:W-:Y:S02]  /*12ee0*/  F2FP.SATFINITE.E4M3.F32.PACK_AB_MERGE_C R13, RZ, R12, RZ ;  /* 0x0000000cff0d723e */ /* 0x000fe400048070ff */
[----:B------:R-:W-:-:S03]  /*12ef0*/  F2FP.SATFINITE.E4M3.F32.PACK_AB_MERGE_C R109, RZ, R11, RZ ;  /* 0x0000000bff6d723e */ /* 0x000fc600048070ff */
[----:B------:R-:W-:Y:S01]  /*12f00*/  @!P3 STG.E.U8 desc[UR14][R110.64+0x38], R113 ;  /* 0x000038716e00b986 */ /* 0x000fe2000c10110e */
[----:B0-----:R-:W-:-:S03]  /*12f10*/  @!P1 IADD3 R8, P0, R139, R8, RZ ;  /* 0x000000088b089210 */ /* 0x001fc60007f1e0ff */
[----:B------:R-:W-:Y:S02]  /*12f20*/  @!P2 STG.E.U8 desc[UR14][R106.64+0x39], R13 ;  /* 0x0000390d6a00a986 */ /* 0x000fe4000c10110e */
[----:B------:R-:W-:-:S05]  /*12f30*/  @!P1 IMAD.X R9, R154, 0x1, R9, P0 ;  /* 0x000000019a099824 */ /* 0x000fca00000e0609 */
[----:B------:R0:W-:Y:S02]  /*12f40*/  @!P1 STG.E.U8 desc[UR14][R8.64+0x38], R109 ;  /* 0x0000386d08009986 */ /* 0x0001e4000c10110e */
[----:B0-----:R-:W0:Y:S01]  /*12f50*/  @!P6 LDC.64 R8, c[0x0][0x5c0] ;  /* 0x00017000ff08eb82 */ /* 0x001e220000000a00 */
[----:B------:R-:W-:Y:S02]  /*12f60*/  FMUL R11, R223, UR20 ;  /* 0x00000014df0b7c20 */ /* 0x000fe40008400000 */
[----:B------:R-:W2:Y:S03]  /*12f70*/  LDL.LU R223, [R1+0x28] ;  /* 0x0000280001df7983 */ /* 0x000ea60000300800 */
[----:B------:R-:W-:Y:S02]  /*12f80*/  F2FP.SATFINITE.E4M3.F32.PACK_AB_MERGE_C R11, RZ, R11, RZ ;  /* 0x0000000bff0b723e */ /* 0x000fe400048070ff */
[----:B0-----:R-:W-:-:S05]  /*12f90*/  @!P6 IADD3 R8, P1, R138, R8, RZ ;  /* 0x000000088a08e210 */ /* 0x001fca0007f3e0ff */
[----:B------:R-:W-:-:S05]  /*12fa0*/  @!P6 IMAD.X R9, R153, 0x1, R9, P1 ;  /* 0x000000019909e824 */ /* 0x000fca00008e0609 */
[----:B------:R0:W-:Y:S01]  /*12fb0*/  @!P6 STG.E.U8 desc[UR14][R8.64+0x39], R11 ;  /* 0x0000390b0800e986 */ /* 0x0001e2000c10110e */
[----:B------:R-:W-:Y:S01]  /*12fc0*/  ISETP.NE.AND P6, PT, R10, RZ, PT ;  /* 0x000000ff0a00720c */ /* 0x000fe20003fc5270 */
[----:B------:R-:W-:-:S05]  /*12fd0*/  FMUL R10, R221, UR20 ;  /* 0x00000014dd0a7c20 */ /* 0x000fca0008400000 */
[----:B------:R-:W-:-:S07]  /*12fe0*/  F2FP.SATFINITE.E4M3.F32.PACK_AB_MERGE_C R13, RZ, R10, RZ ;  /* 0x0000000aff0d723e */ /* 0x000fce00048070ff */
[----:B------:R1:W-:Y:S01]  /*12ff0*/  @!P6 STG.E.U8 desc[UR14][R102.64+0x40], R13 ;  /* 0x0000400d6600e986 */ /* 0x0003e2000c10110e */
[----:B----4-:R-:W-:-:S03]  /*13000*/  FMUL R10, R224, UR20 ;  /* 0x00000014e00a7c20 */ /* 0x010fc60008400000 */
[----:B------:R-:W4:Y:S02]  /*13010*/  LDL.LU R224, [R1+0x2c] ;  /* 0x00002c0001e07983 */ /* 0x000f240000300800 */
[----:B------:R-:W-:Y:S01]  /*13020*/  F2FP.SATFINITE.E4M3.F32.PACK_AB_MERGE_C R107, RZ, R10, RZ ;  /* 0x0000000aff6b723e */ /* 0x000fe200048070ff */
[----:B---3--:R-:W-:Y:S02]  /*13030*/  FMUL R10, R225, UR20 ;  /* 0x00000014e10a7c20 */ /* 0x008fe40008400000 */
[----:B------:R-:W3:Y:S03]  /*13040*/  LDL.LU R225, [R1+0x30] ;  /* 0x0000300001e17983 */ /* 0x000ee60000300800 */
[----:B0-----:R-:W-:Y:S01]  /*13050*/  F2FP.SATFINITE.E4M3.F32.PACK_AB_MERGE_C R11, RZ, R10, RZ ;  /* 0x0000000aff0b723e */ /* 0x001fe200048070ff */
[----:B------:R-:W-:Y:S02]  /*13060*/  FMUL R10, R222, UR20 ;  /* 0x00000014de0a7c20 */ /* 0x000fe40008400000 */
[----:B------:R-:W3:Y:S03]  /*13070*/  LDL.LU R222, [R1+0x34] ;  /* 0x0000340001de7983 */ /* 0x000ee60000300800 */
[----:B-1----:R-:W-:Y:S01]  /*13080*/  F2FP.SATFINITE.E4M3.F32.PACK_AB_MERGE_C R13, RZ, R10, RZ ;  /* 0x0000000aff0d723e */ /* 0x002fe200048070ff */
[----:B--2---:R-:W-:-:S02]  /*13090*/  FMUL R10, R226, UR20 ;  /* 0x00000014e20a7c20 */ /* 0x004fc40008400000 */
[----:B------:R-:W2:Y:S01]  /*130a0*/  LDL.LU R226, [R1+0x38] ;  /* 0x0000380001e27983 */ /* 0x000ea20000300800 */
[----:B------:R-:W-:Y:S02]  /*130b0*/  LOP3.LUT P4, RZ, R25, 0x1000000, RZ, 0xc0, !PT ;  /* 0x0100000019ff7812 */ /* 0x000fe4000788c0ff */
[----:B------:R-:W-:-:S11]  /*130c0*/  LOP3.LUT P5, RZ, R0, 0x10, RZ, 0xc0, !PT ;  /* 0x0000001000ff7812 */ /* 0x000fd600078ac0ff */
[----:B------:R-:W0:Y:S01]  /*130d0*/  @!P4 LDC.64 R8, c[0x0][0x5c0] ;  /* 0x00017000ff08cb82 */ /* 0x000e220000000a00 */
[----:B------:R-:W-:Y:S01]  /*130e0*/  LOP3.LUT P3, RZ, R25, 0x800000, RZ, 0xc0, !PT ;  /* 0x0080000019ff7812 */ /* 0x000fe2000786c0ff */
[----:B------:R1:W-:Y:S02]  /*130f0*/  @!P5 STG.E.U8 desc[UR14][R98.64+0x41], R107 ;  /* 0x0000416b6200d986 */ /* 0x0003e4000c10110e */
[----:B-1----:R-:W-:Y:S02]  /*13100*/  F2FP.SATFINITE.E4M3.F32.PACK_AB_MERGE_C R99, RZ, R10, RZ ;  /* 0x0000000aff63723e */ /* 0x002fe400048070ff */
[----:B0-----:R-:W-:-:S05]  /*13110*/  @!P4 IADD3 R8, P5, R151, R8, RZ ;  /* 0x000000089708c210 */ /* 0x001fca0007fbe0ff */
[----:B------:R-:W-:-:S05]  /*13120*/  @!P4 IMAD.X R9, R156, 0x1, R9, P5 ;  /* 0x000000019c09c824 */ /* 0x000fca00028e0609 */
[----:B------:R0:W-:Y:S02]  /*13130*/  @!P4 STG.E.U8 desc[UR14][R8.64+0x40], R11 ;  /* 0x0000400b0800c986 */ /* 0x0001e4000c10110e */
[----:B0-----:R-:W0:Y:S01]  /*13140*/  @!P3 LDC.64 R8, c[0x0][0x5c0] ;  /* 0x00017000ff08bb82 */ /* 0x001e220000000a00 */
[C---:B------:R-:W-:Y:S02]  /*13150*/  LOP3.LUT P0, RZ, R0.reuse, 0x8, RZ, 0xc0, !PT ;  /* 0x0000000800ff7812 */ /* 0x040fe4000780c0ff */
[----:B------:R-:W-:Y:S01]  /*13160*/  LOP3.LUT P2, RZ, R0, 0x4, RZ, 0xc0, !PT ;  /* 0x0000000400ff7812 */ /* 0x000fe2000784c0ff */
[----:B------:R-:W-:Y:S02]  /*13170*/  FMUL R10, R223, UR20 ;  /* 0x00000014df0a7c20 */ /* 0x000fe40008400000 */
[----:B------:R-:W2:Y:S01]  /*13180*/  LDL.LU R223, [R1+0x3c] ;  /* 0x00003c0001df7983 */ /* 0x000ea20000300800 */
[----:B0-----:R-:W-:Y:S02]  /*13190*/  @!P3 IADD3 R8, P4, R136, R8, RZ ;  /* 0x000000088808b210 */ /* 0x001fe40007f9e0ff */
[----:B------:R-:W-:-:S03]  /*131a0*/  F2FP.SATFINITE.E4M3.F32.PACK_AB_MERGE_C R11, RZ, R10, RZ ;  /* 0x0000000aff0b723e */ /* 0x000fc600048070ff */
[----:B------:R-:W-:-:S05]  /*131b0*/  @!P3 IMAD.X R9, R160, 0x1, R9, P4 ;  /* 0x00000001a009b824 */ /* 0x000fca00020e0609 */
[----:B------:R0:W-:Y:S04]  /*131c0*/  @!P3 STG.E.U8 desc[UR14][R8.64+0x41], R13 ;  /* 0x0000410d0800b986 */ /* 0x0001e8000c10110e */
[----:B------:R-:W-:Y:S04]  /*131d0*/  @!P0 STG.E.U8 desc[UR14][R92.64+0x48], R99 ;  /* 0x000048635c008986 */ /* 0x000fe8000c10110e */
[----:B------:R1:W-:Y:S01]  /*131e0*/  @!P2 STG.E.U8 desc[UR14][R90.64+0x49], R11 ;  /* 0x0000490b5a00a986 */ /* 0x0003e2000c10110e */
[----:B----4-:R-:W-:-:S03]  /*131f0*/  FMUL R10, R224, UR20 ;  /* 0x00000014e00a7c20 */ /* 0x010fc60008400000 */
[----:B------:R-:W4:Y:S04]  /*13200*/  LDL.LU R224, [R1+0x40] ;  /* 0x0000400001e07983 */ /* 0x000f280000300800 */
[----:B------:R-:W4:Y:S01]  /*13210*/  LDL.LU R221, [R1+0x44] ;  /* 0x0000440001dd7983 */ /* 0x000f220000300800 */
[----:B0-----:R-:W-:Y:S01]  /*13220*/  F2FP.SATFINITE.E4M3.F32.PACK_AB_MERGE_C R13, RZ, R10, RZ ;  /* 0x0000000aff0d723e */ /* 0x001fe200048070ff */
[----:B---3--:R-:W-:Y:S02]  /*13230*/  FMUL R10, R225, UR20 ;  /* 0x00000014e10a7c20 */ /* 0x008fe40008400000 */
[----:B------:R-:W3:Y:S03]  /*13240*/  LDL.LU R225, [R1+0x48] ;  /* 0x0000480001e17983 */ /* 0x000ee60000300800 */
[----:B-1----:R-:W-:Y:S01]  /*13250*/  F2FP.SATFINITE.E4M3.F32.PACK_AB_MERGE_C R11, RZ, R10, RZ ;  /* 0x0000000aff0b723e */ /* 0x002fe200048070ff */
[----:B------:R-:W-:-:S05]  /*13260*/  FMUL R10, R222, UR20 ;  /* 0x00000014de0a7c20 */ /* 0x000fca0008400000 */
[----:B------:R-:W-:Y:S01]  /*13270*/  F2FP.SATFINITE.E4M3.F32.PACK_AB_MERGE_C R91, RZ, R10, RZ ;  /* 0x0000000aff5b723e */ /* 0x000fe200048070ff */
[----:B--2---:R-:W-:Y:S02]  /*13280*/  FMUL R10, R226, UR20 ;  /* 0x00000014e20a7c20 */ /* 0x004fe40008400000 */
[----:B------:R-:W2:Y:S01]  /*13290*/  LDL.LU R226, [R1+0x4c] ;  /* 0x00004c0001e27983 */ /* 0x000ea20000300800 */
[----:B------:R-:W-:-:S13]  /*132a0*/  LOP3.LUT P1, RZ, R25, 0x400000, RZ, 0xc0, !PT ;  /* 0x0040000019ff7812 */ /* 0x000fda000782c0ff */
[----:B------:R-:W0:Y:S01]  /*132b0*/  @!P1 LDC.64 R8, c[0x0][0x5c0] ;  /* 0x00017000ff089b82 */ /* 0x000e220000000a00 */
[----:B------:R-:W-:-:S04]  /*132c0*/  LOP3.LUT P6, RZ, R30, 0x20000000, RZ, 0xc0, !PT ;  /* 0x200000001eff7812 */ /* 0x000fc800078cc0ff */
[----:B------:R-:W-:Y:S02]  /*132d0*/  P2R R12, PR, RZ, 0x40 ;  /* 0x00000040ff0c7803 */ /* 0x000fe40000000000 */
[----:B------:R-:W-:Y:S02]  /*132e0*/  LOP3.LUT P6, RZ, R25, 0x200000, RZ, 0xc0, !PT ;  /* 0x0020000019ff7812 */ /* 0x000fe400078cc0ff */
[----:B0-----:R-:W-:-:S05]  /*132f0*/  @!P1 IADD3 R8, P2, R166, R8, RZ ;  /* 0x00000008a6089210 */ /* 0x001fca0007f5e0ff */
[----:B------:R-:W-:-:S05]  /*13300*/  @!P1 IMAD.X R9, R174, 0x1, R9, P2 ;  /* 0x00000001ae099824 */ /* 0x000fca00010e0609 */
[----:B------:R0:W-:Y:S02]  /*13310*/  @!P1 STG.E.U8 desc[UR14][R8.64+0x48], R13 ;  /* 0x0000480d08009986 */ /* 0x0001e4000c10110e */
[----:B0-----:R-:W0:Y:S01]  /*13320*/  @!P6 LDC.64 R8, c[0x0][0x5c0] ;  /* 0x00017000ff08eb82 */ /* 0x001e220000000a00 */
[----:B------:R-:W-:Y:S02]  /*13330*/  LOP3.LUT P4, RZ, R25, 0x100000, RZ, 0xc0, !PT ;  /* 0x0010000019ff7812 */ /* 0x000fe4000788c0ff */
[----:B------:R-:W-:Y:S02]  /*13340*/  F2FP.SATFINITE.E4M3.F32.PACK_AB_MERGE_C R13, RZ, R10, RZ ;  /* 0x0000000aff0d723e */ /* 0x000fe400048070ff */
[----:B------:R-:W-:Y:S02]  /*13350*/  LOP3.LUT P5, RZ, R0, 0x1, RZ, 0xc0, !PT ;  /* 0x0000000100ff7812 */ /* 0x000fe400078ac0ff */
[----:B------:R-:W-:Y:S02]  /*13360*/  LOP3.LUT P3, RZ, R30, 0x40000000, RZ, 0xc0, !PT ;  /* 0x400000001eff7812 */ /* 0x000fe4000786c0ff */
[----:B0-----:R-:W-:-:S05]  /*13370*/  @!P6 IADD3 R8, P1, R163, R8, RZ ;  /* 0x00000008a308e210 */ /* 0x001fca0007f3e0ff */
[----:B------:R-:W-:-:S05]  /*13380*/  @!P6 IMAD.X R9, R173, 0x1, R9, P1 ;  /* 0x00000001ad09e824 */ /* 0x000fca00008e0609 */
[----:B------:R0:W-:Y:S02]  /*13390*/  @!P6 STG.E.U8 desc[UR14][R8.64+0x49], R11 ;  /* 0x0000490b0800e986 */ /* 0x0001e4000c10110e */
[----:B0-----:R-:W0:Y:S01]  /*133a0*/  @!P4 LDC.64 R8, c[0x0][0x5c0] ;  /* 0x00017000ff08cb82 */ /* 0x001e220000000a00 */
[----:B------:R-:W-:Y:S02]  /*133b0*/  FMUL R10, R223, UR20 ;  /* 0x00000014df0a7c20 */ /* 0x000fe40008400000 */
[----:B------:R-:W2:Y:S03]  /*133c0*/  LDL.LU R223, [R1+0x50] ;  /* 0x0000500001df7983 */ /* 0x000ea60000300800 */
[----:B------:R-:W-:Y:S01]  /*133d0*/  F2FP.SATFINITE.E4M3.F32.PACK_AB_MERGE_C R11, RZ, R10, RZ ;  /* 0x0000000aff0b723e */ /* 0x000fe200048070ff */
[----:B------:R-:W2:Y:S04]  /*133e0*/  LDL.LU R222, [R1+0x54] ;  /* 0x0000540001de7983 */ /* 0x000ea80000300800 */
[----:B------:R-:W-:Y:S04]  /*133f0*/  @!P5 STG.E.U8 desc[UR14][R86.64+0x50], R91 ;  /* 0x0000505b5600d986 */ /* 0x000fe8000c10110e */
[----:B------:R-:W-:Y:S01]  /*13400*/  @!P3 STG.E.U8 desc[UR14][R82.64+0x51], R13 ;  /* 0x0000510d5200b986 */ /* 0x000fe2000c10110e */
[----:B------:R-:W-:-:S02]  /*13410*/  LOP3.LUT P0, RZ, R25, 0x80000, RZ, 0xc0, !PT ;  /* 0x0008000019ff7812 */ /* 0x000fc4000780c0ff */
[C---:B------:R-:W-:Y:S02]  /*13420*/  LOP3.LUT P2, RZ, R25.reuse, 0x40000, RZ, 0xc0, !PT ;  /* 0x0004000019ff7812 */ /* 0x040fe4000784c0ff */
[----:B------:R-:W-:Y:S02]  /*13430*/  LOP3.LUT P5, RZ, R25, 0x20000, RZ, 0xc0, !PT ;  /* 0x0002000019ff7812 */ /* 0x000fe400078ac0ff */
[----:B0-----:R-:W-:-:S05]  /*13440*/  @!P4 IADD3 R8, P3, R159, R8, RZ ;  /* 0x000000089f08c210 */ /* 0x001fca0007f7e0ff */
[----:B------:R-:W-:-:S05]  /*13450*/  @!P4 IMAD.X R9, R165, 0x1, R9, P3 ;  /* 0x00000001a509c824 */ /* 0x000fca00018e0609 */
[----:B------:R0:W-:Y:S02]  /*13460*/  @!P4 STG.E.U8 desc[UR14][R8.64+0x50], R11 ;  /* 0x0000500b0800c986 */ /* 0x0001e4000c10110e */
[----:B0-----:R-:W0:Y:S01]  /*13470*/  @!P0 LDC.64 R8, c[0x0][0x5c0] ;  /* 0x00017000ff088b82 */ /* 0x001e220000000a00 */
[----:B----4-:R-:W-:Y:S02]  /*13480*/  FMUL R10, R224, UR20 ;  /* 0x00000014e00a7c20 */ /* 0x010fe40008400000 */
[----:B------:R-:W4:Y:S03]  /*13490*/  LDL.LU R224, [R1+0x58] ;  /* 0x0000580001e07983 */ /* 0x000f260000300800 */
[----:B------:R-:W-:Y:S01]  /*134a0*/  F2FP.SATFINITE.E4M3.F32.PACK_AB_MERGE_C R13, RZ, R10, RZ ;  /* 0x0000000aff0d723e */ /* 0x000fe200048070ff */
[----:B------:R-:W-:-:S05]  /*134b0*/  FMUL R10, R221, UR20 ;  /* 0x00000014dd0a7c20 */ /* 0x000fca0008400000 */
[----:B------:R-:W-:Y:S01]  /*134c0*/  F2FP.SATFINITE.E4M3.F32.PACK_AB_MERGE_C R25, RZ, R10, RZ ;  /* 0x0000000aff19723e */ /* 0x000fe200048070ff */
[----:B---3--:R-:W-:Y:S02]  /*134d0*/  FMUL R10, R225, UR20 ;  /* 0x00000014e10a7c20 */ /* 0x008fe40008400000 */
[----:B------:R-:W3:Y:S03]  /*134e0*/  LDL.LU R225, [R1+0x5c] ;  /* 0x00005c0001e17983 */ /* 0x000ee60000300800 */
[----:B------:R-:W-:Y:S01]  /*134f0*/  F2FP.SATFINITE.E4M3.F32.PACK_AB_MERGE_C R11, RZ, R10, RZ ;  /* 0x0000000aff0b723e */ /* 0x000fe200048070ff */
[----:B--2---:R-:W-:Y:S02]  /*13500*/  FMUL R10, R226, UR20 ;  /* 0x00000014e20a7c20 */ /* 0x004fe40008400000 */
[----:B------:R-:W2:Y:S01]  /*13510*/  LDL.LU R226, [R1+0x60] ;  /* 0x0000600001e27983 */ /* 0x000ea20000300800 */
[----:B0-----:R-:W-:-:S02]  /*13520*/  @!P0 IADD3 R8, P6, R158, R8, RZ ;  /* 0x000000089e088210 */ /* 0x001fc40007fde0ff */
[----:B------:R-:W-:Y:S01]  /*13530*/  LOP3.LUT P1, RZ, R30, 0x10000000, RZ, 0xc0, !PT ;  /* 0x100000001eff7812 */ /* 0x000fe2000782c0ff */
[----:B------:R-:W2:Y:S02]  /*13540*/  LDL.LU R221, [R1+0x64] ;  /* 0x0000640001dd7983 */ /* 0x000ea40000300800 */
[----:B------:R-:W-:-:S05]  /*13550*/  @!P0 IMAD.X R9, R164, 0x1, R9, P6 ;  /* 0x00000001a4098824 */ /* 0x000fca00030e0609 */
[----:B------:R0:W-:Y:S01]  /*13560*/  @!P0 STG.E.U8 desc[UR14][R8.64+0x51], R13 ;  /* 0x0000510d08008986 */ /* 0x0001e2000c10110e */
[----:B------:R-:W-:Y:S01]  /*13570*/  ISETP.NE.AND P6, PT, R12, RZ, PT ;  /* 0x000000ff0c00720c */ /* 0x000fe20003fc5270 */
[----:B0-----:R-:W0:Y:S01]  /*13580*/  @!P2 LDC.64 R8, c[0x0][0x5c0] ;  /* 0x00017000ff08ab82 */ /* 0x001e220000000a00 */
[----:B------:R-:W-:-:S11]  /*13590*/  F2FP.SATFINITE.E4M3.F32.PACK_AB_MERGE_C R13, RZ, R10, RZ ;  /* 0x0000000aff0d723e */ /* 0x000fd600048070ff */
[----:B------:R-:W-:Y:S04]  /*135a0*/  @!P6 STG.E.U8 desc[UR14][R80.64+0x58], R25 ;  /* 0x000058195000e986 */ /* 0x000fe8000c10110e */
[----:B------:R-:W-:Y:S01]  /*135b0*/  @!P1 STG.E.U8 desc[UR14][R78.64+0x59], R11 ;  /* 0x0000590b4e009986 */ /* 0x000fe2000c10110e */
[----:B0-----:R-:W-:-:S05]  /*135c0*/  @!P2 IADD3 R8, P1, R162, R8, RZ ;  /* 0x00000008a208a210 */ /* 0x001fca0007f3e0ff */
[----:B------:R-:W-:-:S05]  /*135d0*/  @!P2 IMAD.X R9, R167, 0x1, R9, P1 ;  /* 0x00000001a709a824 */ /* 0x000fca00008e0609 */
[----:B------:R0:W-:Y:S02]  /*135e0*/  @!P2 STG.E.U8 desc[UR14][R8.64+0x58], R13 ;  /* 0x0000580d0800a986 */ /* 0x0001e4000c10110e */
[----:B0-----:R-:W0:Y:S01]  /*135f0*/  @!P5 LDC.64 R8, c[0x0][0x5c0] ;  /* 0x00017000ff08db82 */ /* 0x001e220000000a00 */
[----:B------:R-:W-:Y:S02]  /*13600*/  FMUL R10, R223, UR20 ;  /* 0x00000014df0a7c20 */ /* 0x000fe40008400000 */
[----:B------:R-:W2:Y:S03]  /*13610*/  LDL.LU R223, [R1+0x68] ;  /* 0x0000680001df7983 */ /* 0x000ea60000300800 */
[----:B------:R-:W-:Y:S01]  /*13620*/  F2FP.SATFINITE.E4M3.F32.PACK_AB_MERGE_C R11, RZ, R10, RZ ;  /* 0x0000000aff0b723e */ /* 0x000fe200048070ff */
[----:B------:R-:W-:-:S05]  /*13630*/  FMUL R10, R222, UR20 ;  /* 0x00000014de0a7c20 */ /* 0x000fca0008400000 */
[----:B------:R-:W-:Y:S02]  /*13640*/  F2FP.SATFINITE.E4M3.F32.PACK_AB_MERGE_C R25, RZ, R10, RZ ;  /* 0x0000000aff19723e */ /* 0x000fe400048070ff */
[----:B0-----:R-:W-:-:S05]  /*13650*/  @!P5 IADD3 R8, P6, R142, R8, RZ ;  /* 0x000000088e08d210 */ /* 0x001fca0007fde0ff */
[----:B------:R-:W-:-:S05]  /*13660*/  @!P5 IMAD.X R9, R170, 0x1, R9, P6 ;  /* 0x00000001aa09d824 */ /* 0x000fca00030e0609 */
[----:B------:R0:W-:Y:S01]  /*13670*/  @!P5 STG.E.U8 desc[UR14][R8.64+0x59], R11 ;  /* 0x0000590b0800d986 */ /* 0x0001e2000c10110e */
[----:B----4-:R-:W-:-:S03]  /*13680*/  FMUL R10, R224, UR20 ;  /* 0x00000014e00a7c20 */ /* 0x010fc60008400000 */
[----:B------:R-:W4:Y:S02]  /*13690*/  LDL.LU R224, [R1+0x6c] ;  /* 0x00006c0001e07983 */ /* 0x000f240000300800 */
[----:B------:R-:W-:Y:S01]  /*136a0*/  F2FP.SATFINITE.E4M3.F32.PACK_AB_MERGE_C R13, RZ, R10, RZ ;  /* 0x0000000aff0d723e */ /* 0x000fe200048070ff */
[----:B---3--:R-:W-:Y:S02]  /*136b0*/  FMUL R10, R225, UR20 ;  /* 0x00000014e10a7c20 */ /* 0x008fe40008400000 */
[----:B------:R-:W3:Y:S04]  /*136c0*/  LDL.LU R225, [R1+0x70] ;  /* 0x0000700001e17983 */ /* 0x000ee80000300800 */
[----:B------:R-:W3:Y:S01]  /*136d0*/  LDL.LU R222, [R1+0x74] ;  /* 0x0000740001de7983 */ /* 0x000ee20000300800 */
[----:B0-----:R-:W-:Y:S01]  /*136e0*/  F2FP.SATFINITE.E4M3.F32.PACK_AB_MERGE_C R11, RZ, R10, RZ ;  /* 0x0000000aff0b723e */ /* 0x001fe200048070ff */
[----:B--2---:R-:W-:-:S02]  /*136f0*/  FMUL R10, R226, UR20 ;  /* 0x00000014e20a7c20 */ /* 0x004fc40008400000 */
[----:B------:R-:W2:Y:S01]  /*13700*/  LDL.LU R226, [R1+0x78] ;  /* 0x0000780001e27983 */ /* 0x000ea20000300800 */
[----:B------:R-:W-:Y:S02]  /*13710*/  LOP3.LUT P3, RZ, R30, 0x8000000, RZ, 0xc0, !PT ;  /* 0x080000001eff7812 */ /* 0x000fe4000786c0ff */
[----:B------:R-:W-:-:S11]  /*13720*/  LOP3.LUT P0, RZ, R0, 0x100000, RZ, 0xc0, !PT ;  /* 0x0010000000ff7812 */ /* 0x000fd6000780c0ff */
[----:B------:R-:W-:Y:S01]  /*13730*/  @!P3 STG.E.U8 desc[UR14][R76.64], R25 ;  /* 0x000000194c00b986 */ /* 0x000fe2000c10110e */
[----:B------:R-:W-:Y:S02]  /*13740*/  ISETP.LT.OR P3, PT, R34, 0x1, !P0 ;  /* 0x000000012200780c */ /* 0x000fe40004761670 */
[----:B------:R-:W-:-:S11]  /*13750*/  LOP3.LUT P4, RZ, R30, 0x1000000, RZ, 0xc0, !PT ;  /* 0x010000001eff7812 */ /* 0x000fd6000788c0ff */
[----:B------:R-:W0:Y:S01]  /*13760*/  @!P3 LDC.64 R8, c[0x0][0x5c0] ;  /* 0x00017000ff08bb82 */ /* 0x000e220000000a00 */
[----:B------:R-:W-:Y:S01]  /*13770*/  ISETP.LT.OR P5, PT, R34, 0x2, !P0 ;  /* 0x000000022200780c */ /* 0x000fe200047a1670 */
[----:B------:R1:W-:Y:S02]  /*13780*/  @!P4 STG.E.U8 desc[UR14][R74.64+0x1], R13 ;  /* 0x0000010d4a00c986 */ /* 0x0003e4000c10110e */
[----:B-1----:R-:W-:Y:S01]  /*13790*/  F2FP.SATFINITE.E4M3.F32.PACK_AB_MERGE_C R13, RZ, R10, RZ ;  /* 0x0000000aff0d723e */ /* 0x002fe200048070ff */
[----:B------:R-:W-:Y:S01]  /*137a0*/  FMUL R10, R221, UR20 ;  /* 0x00000014dd0a7c20 */ /* 0x000fe20008400000 */
[----:B0-----:R-:W-:-:S04]  /*137b0*/  @!P3 IADD3 R8, P4, R171, R8, RZ ;  /* 0x00000008ab08b210 */ /* 0x001fc80007f9e0ff */
[----:B------:R-:W-:Y:S01]  /*137c0*/  F2FP.SATFINITE.E4M3.F32.PACK_AB_MERGE_C R25, RZ, R10, RZ ;  /* 0x0000000aff19723e */ /* 0x000fe200048070ff */
[----:B------:R-:W-:-:S05]  /*137d0*/  @!P3 IMAD.X R9, R172, 0x1, R9, P4 ;  /* 0x00000001ac09b824 */ /* 0x000fca00020e0609 */
[----:B------:R0:W-:Y:S02]  /*137e0*/  @!P3 STG.E.U8 desc[UR14][R8.64], R11 ;  /* 0x0000000b0800b986 */ /* 0x0001e4000c10110e */
[----:B0-----:R-:W0:Y:S01]  /*137f0*/  @!P5 LDC.64 R8, c[0x0][0x5c0] ;  /* 0x00017000ff08db82 */ /* 0x001e220000000a00 */
[C---:B------:R-:W-:Y:S01]  /*13800*/  LOP3.LUT P1, RZ, R30.reuse, 0x800000, RZ, 0xc0, !PT ;  /* 0x008000001eff7812 */ /* 0x040fe2000782c0ff */
[----:B------:R-:W-:Y:S02]  /*13810*/  FMUL R10, R223, UR20 ;  /* 0x00000014df0a7c20 */ /* 0x000fe40008400000 */
[----:B------:R-:W2:Y:S01]  /*13820*/  LDL.LU R223, [R1+0x7c] ;  /* 0x00007c0001df7983 */ /* 0x000ea20000300800 */
[----:B0-----:R-:W-:Y:S02]  /*13830*/  @!P5 IADD3 R8, P6, R169, R8, RZ ;  /* 0x00000008a908d210 */ /* 0x001fe40007fde0ff */
[----:B------:R-:W-:Y:S02]  /*13840*/  F2FP.SATFINITE.E4M3.F32.PACK_AB_MERGE_C R75, RZ, R10, RZ ;  /* 0x0000000aff4b723e */ /* 0x000fe400048070ff */
[----:B------:R-:W-:Y:S01]  /*13850*/  LOP3.LUT P2, RZ, R30, 0x400000, RZ, 0xc0, !PT ;  /* 0x004000001eff7812 */ /* 0x000fe2000784c0ff */
[----:B------:R-:W-:-:S05]  /*13860*/  @!P5 IMAD.X R9, R175, 0x1, R9, P6 ;  /* 0x00000001af09d824 */ /* 0x000fca00030e0609 */
[----:B------:R-:W-:Y:S04]  /*13870*/  @!P5 STG.E.U8 desc[UR14][R8.64+0x1], R13 ;  /* 0x0000010d0800d986 */ /* 0x000fe8000c10110e */
[----:B------:R0:W-:Y:S04]  /*13880*/  @!P1 STG.E.U8 desc[UR14][R72.64+0x8], R25 ;  /* 0x0000081948009986 */ /* 0x0001e8000c10110e */
[----:B------:R1:W-:Y:S01]  /*13890*/  @!P2 STG.E.U8 desc[UR14][R70.64+0x9], R75 ;  /* 0x0000094b4600a986 */ /* 0x0003e2000c10110e */
[----:B----4-:R-:W-:-:S03]  /*138a0*/  FMUL R10, R224, UR20 ;  /* 0x00000014e00a7c20 */ /* 0x010fc60008400000 */
[----:B------:R-:W4:Y:S04]  /*138b0*/  LDL.LU R224, [R1+0x80] ;  /* 0x0000800001e07983 */ /* 0x000f280000300800 */
[----:B------:R-:W4:Y:S01]  /*138c0*/  LDL.LU R221, [R1+0x84] ;  /* 0x0000840001dd7983 */ /* 0x000f220000300800 */
[----:B---3--:R-:W-:-:S03]  /*138d0*/  FMUL R12, R225, UR20 ;  /* 0x00000014e10c7c20 */ /* 0x008fc60008400000 */
[----:B------:R-:W3:Y:S02]  /*138e0*/  LDL.LU R225, [R1+0x88] ;  /* 0x0000880001e17983 */ /* 0x000ee40000300800 */
[----:B0-----:R-:W-:Y:S01]  /*138f0*/  F2FP.SATFINITE.E4M3.F32.PACK_AB_MERGE_C R25, RZ, R12, RZ ;  /* 0x0000000cff19723e */ /* 0x001fe200048070ff */
[----:B------:R-:W-:-:S05]  /*13900*/  FMUL R12, R222, UR20 ;  /* 0x00000014de0c7c20 */ /* 0x000fca0008400000 */
[----:B-1----:R-:W-:Y:S01]  /*13910*/  F2FP.SATFINITE.E4M3.F32.PACK_AB_MERGE_C R71, RZ, R12, RZ ;  /* 0x0000000cff47723e */ /* 0x002fe200048070ff */
[----:B--2---:R-:W-:Y:S02]  /*13920*/  FMUL R12, R226, UR20 ;  /* 0x00000014e20c7c20 */ /* 0x004fe40008400000 */
[----:B------:R-:W2:Y:S01]  /*13930*/  LDL.LU R226, [R1+0x8c] ;  /* 0x00008c0001e27983 */ /* 0x000ea20000300800 */
[C---:B------:R-:W-:Y:S02]  /*13940*/  ISETP.LT.OR P1, PT, R34.reuse, 0x9, !P0 ;  /* 0x000000092200780c */ /* 0x040fe40004721670 */
[----:B------:R-:W-:Y:S02]  /*13950*/  ISETP.LT.OR P5, PT, R34, 0xa, !P0 ;  /* 0x0000000a2200780c */ /* 0x000fe400047a1670 */
[----:B------:R-:W-:-:S09]  /*13960*/  F2FP.SATFINITE.E4M3.F32.PACK_AB_MERGE_C R13, RZ, R10, RZ ;  /* 0x0000000aff0d723e */ /* 0x000fd200048070ff */
[----:B------:R-:W0:Y:S08]  /*13970*/  @!P1 LDC.64 R8, c[0x0][0x5c0] ;  /* 0x00017000ff089b82 */ /* 0x000e300000000a00 */
[----:B------:R-:W1:Y:S01]  /*13980*/  @!P5 LDC.64 R10, c[0x0][0x5c0] ;  /* 0x00017000ff0adb82 */ /* 0x000e620000000a00 */
[----:B------:R-:W-:Y:S02]  /*13990*/  LOP3.LUT P4, RZ, R30, 0x200000, RZ, 0xc0, !PT ;  /* 0x002000001eff7812 */ /* 0x000fe4000788c0ff */
[----:B0-----:R-:W-:-:S02]  /*139a0*/  @!P1 IADD3 R8, P2, R143, R8, RZ ;  /* 0x000000088f089210 */ /* 0x001fc40007f5e0ff */
[----:B-1----:R-:W-:-:S03]  /*139b0*/  @!P5 IADD3 R10, P6, R140, R10, RZ ;  /* 0x0000000a8c0ad210 */ /* 0x002fc60007fde0ff */
[----:B------:R-:W-:Y:S02]  /*139c0*/  @!P1 IMAD.X R9, R141, 0x1, R9, P2 ;  /* 0x000000018d099824 */ /* 0x000fe400010e0609 */
[----:B------:R-:W-:-:S03]  /*139d0*/  @!P5 IMAD.X R11, R137, 0x1, R11, P6 ;  /* 0x00000001890bd824 */ /* 0x000fc600030e060b */
[----:B------:R0:W-:Y:S04]  /*139e0*/  @!P1 STG.E.U8 desc[UR14][R8.64+0x8], R13 ;  /* 0x0000080d08009986 */ /* 0x0001e8000c10110e */
[----:B------:R1:W-:Y:S04]  /*139f0*/  @!P5 STG.E.U8 desc[UR14][R10.64+0x9], R25 ;  /* 0x000009190a00d986 */ /* 0x0003e8000c10110e */
[----:B------:R-:W-:Y:S01]  /*13a00*/  @!P4 STG.E.U8 desc[UR14][R68.64+0x10], R71 ;  /* 0x000010474400c986 */ /* 0x000fe2000c10110e */
[----:B------:R-:W-:Y:S02]  /*13a10*/  ISETP.LT.OR P4, PT, R34, 0x11, !P0 ;  /* 0x000000112200780c */ /* 0x000fe40004781670 */
[----:B0-----:R-:W-:-:S02]  /*13a20*/  F2FP.SATFINITE.E4M3.F32.PACK_AB_MERGE_C R13, RZ, R12, RZ ;  /* 0x0000000cff0d723e */ /* 0x001fc400048070ff */
[----:B------:R-:W-:-:S09]  /*13a30*/  LOP3.LUT P3, RZ, R30, 0x100000, RZ, 0xc0, !PT ;  /* 0x001000001eff7812 */ /* 0x000fd2000786c0ff */
[----:B------:R-:W0:Y:S01]  /*13a40*/  @!P4 LDC.64 R8, c[0x0][0x5c0] ;  /* 0x00017000ff08cb82 */ /* 0x000e220000000a00 */
[----:B------:R-:W-:Y:S02]  /*13a50*/  FMUL R12, R223, UR20 ;  /* 0x00000014df0c7c20 */ /* 0x000fe40008400000 */
[----:B------:R-:W2:Y:S04]  /*13a60*/  LDL.LU R223, [R1+0x90] ;  /* 0x0000900001df7983 */ /* 0x000ea80000300800 */
[----:B------:R-:W2:Y:S01]  /*13a70*/  LDL.LU R222, [R1+0x94] ;  /* 0x0000940001de7983 */ /* 0x000ea20000300800 */
[----:B-1----:R-:W-:-:S03]  /*13a80*/  F2FP.SATFINITE.E4M3.F32.PACK_AB_MERGE_C R25, RZ, R12, RZ ;  /* 0x0000000cff19723e */ /* 0x002fc600048070ff */
[----:B------:R1:W-:Y:S01]  /*13a90*/  @!P3 STG.E.U8 desc[UR14][R66.64+0x11], R13 ;  /* 0x0000110d4200b986 */ /* 0x0003e2000c10110e */
[----:B0-----:R-:W-:-:S05]  /*13aa0*/  @!P4 IADD3 R8, P3, R131, R8, RZ ;  /* 0x000000088308c210 */ /* 0x001fca0007f7e0ff */
[----:B------:R-:W-:-:S05]  /*13ab0*/  @!P4 IMAD.X R9, R130, 0x1, R9, P3 ;  /* 0x000000018209c824 */ /* 0x000fca00018e0609 */
[----:B------:R2:W-:Y:S01]  /*13ac0*/  @!P4 STG.E.U8 desc[UR14][R8.64+0x10], R25 ;  /* 0x000010190800c986 */ /* 0x0005e2000c10110e */
[----:B----4-:R-:W-:-:S03]  /*13ad0*/  FMUL R12, R224, UR20 ;  /* 0x00000014e00c7c20 */ /* 0x010fc60008400000 */
[----:B------:R-:W4:Y:S02]  /*13ae0*/  LDL.LU R224, [R1+0x98] ;  /* 0x0000980001e07983 */ /* 0x000f240000300800 */
[----:B-1----:R-:W-:Y:S01]  /*13af0*/  F2FP.SATFINITE.E4M3.F32.PACK_AB_MERGE_C R13, RZ, R12, RZ ;  /* 0x0000000cff0d723e */ /* 0x002fe200048070ff */
[----:B------:R-:W-:-:S05]  /*13b00*/  FMUL R12, R221, UR20 ;  /* 0x00000014dd0c7c20 */ /* 0x000fca0008400000 */
[----:B------:R-:W-:Y:S01]  /*13b10*/  F2FP.SATFINITE.E4M3.F32.PACK_AB_MERGE_C R67, RZ, R12, RZ ;  /* 0x0000000cff43723e */ /* 0x000fe200048070ff */
[----:B---3--:R-:W-:Y:S02]  /*13b20*/  FMUL R12, R225, UR20 ;  /* 0x00000014e10c7c20 */ /* 0x008fe40008400000 */
[----:B------:R-:W3:Y:S01]  /*13b30*/  LDL.LU R225, [R1+0x9c] ;  /* 0x00009c0001e17983 */ /* 0x000ee20000300800 */
[----:B--2---:R-:W-:-:S03]  /*13b40*/  FMUL R8, R226, UR20 ;  /* 0x00000014e2087c20 */ /* 0x004fc60008400000 */
[----:B------:R-:W2:Y:S01]  /*13b50*/  LDL.LU R226, [R1+0xa0] ;  /* 0x0000a00001e27983 */ /* 0x000ea20000300800 */
[----:B------:R-:W-:Y:S02]  /*13b60*/  ISETP.LT.OR P5, PT, R34, 0x12, !P0 ;  /* 0x000000122200780c */ /* 0x000fe400047a1670 */
[----:B------:R-:W-:Y:S01]  /*13b70*/  LOP3.LUT P2, RZ, R30, 0x80000, RZ, 0xc0, !PT ;  /* 0x000800001eff7812 */ /* 0x000fe2000784c0ff */
[----:B------:R-:W2:Y:S10]  /*13b80*/  LDL.LU R221, [R1+0xa4] ;  /* 0x0000a40001dd7983 */ /* 0x000eb40000300800 */
[----:B------:R-:W0:Y:S02]  /*13b90*/  @!P5 LDC.64 R10, c[0x0][0x5c0] ;  /* 0x00017000ff0adb82 */ /* 0x000e240000000a00 */
[----:B0-----:R-:W-:-:S05]  /*13ba0*/  @!P5 IADD3 R10, P6, R125, R10, RZ ;  /* 0x0000000a7d0ad210 */ /* 0x001fca0007fde0ff */
[----:B------:R-:W-:-:S05]  /*13bb0*/  @!P5 IMAD.X R11, R123, 0x1, R11, P6 ;  /* 0x000000017b0bd824 */ /* 0x000fca00030e060b */
[----:B------:R0:W-:Y:S01]  /*13bc0*/  @!P5 STG.E.U8 desc[UR14][R10.64+0x11], R13 ;  /* 0x0000110d0a00d986 */ /* 0x0001e2000c10110e */
[----:B------:R-:W-:-:S03]  /*13bd0*/  ISETP.LT.OR P5, PT, R34, 0x1a, !P0 ;  /* 0x0000001a2200780c */ /* 0x000fc600047a1670 */
[----:B------:R-:W-:Y:S01]  /*13be0*/  @!P2 STG.E.U8 desc[UR14][R64.64+0x18], R67 ;  /* 0x000018434000a986 */ /* 0x000fe2000c10110e */
[----:B------:R-:W-:Y:S02]  /*13bf0*/  ISETP.LT.OR P2, PT, R34, 0x19, !P0 ;  /* 0x000000192200780c */ /* 0x000fe40004741670 */
[----:B------:R-:W-:Y:S02]  /*13c00*/  F2FP.SATFINITE.E4M3.F32.PACK_AB_MERGE_C R9, RZ, R12, RZ ;  /* 0x0000000cff09723e */ /* 0x000fe400048070ff */
[----:B0-----:R-:W-:-:S05]  /*13c10*/  F2FP.SATFINITE.E4M3.F32.PACK_AB_MERGE_C R11, RZ, R8, RZ ;  /* 0x00000008ff0b723e */ /* 0x001fca00048070ff */
[----:B------:R-:W0:Y:S08]  /*13c20*/  @!P5 LDC.64 R12, c[0x0][0x5c0] ;  /* 0x00017000ff0cdb82 */ /* 0x000e300000000a00 */
[----:B------:R-:W1:Y:S01]  /*13c30*/  @!P2 LDC.64 R68, c[0x0][0x5c0] ;  /* 0x00017000ff44ab82 */ /* 0x000e620000000a00 */
[----:B------:R-:W-:-:S13]  /*13c40*/  LOP3.LUT P1, RZ, R30, 0x40000, RZ, 0xc0, !PT ;  /* 0x000400001eff7812 */ /* 0x000fda000782c0ff */
[----:B------:R0:W-:Y:S01]  /*13c50*/  @!P1 STG.E.U8 desc[UR14][R62.64+0x19], R9 ;  /* 0x000019093e009986 */ /* 0x0001e2000c10110e */
[----:B------:R-:W-:-:S03]  /*13c60*/  FMUL R8, R223, UR20 ;  /* 0x00000014df087c20 */ /* 0x000fc60008400000 */
[----:B------:R-:W2:Y:S01]  /*13c70*/  LDL.LU R223, [R1+0xa8] ;  /* 0x0000a80001df7983 */ /* 0x000ea20000300800 */
[----:B-1----:R-:W-:Y:S02]  /*13c80*/  @!P2 IADD3 R122, P1, R122, R68, RZ ;  /* 0x000000447a7aa210 */ /* 0x002fe40007f3e0ff */
[----:B0-----:R-:W-:Y:S02]  /*13c90*/  @!P5 IADD3 R118, P6, R118, R12, RZ ;  /* 0x0000000c7676d210 */ /* 0x001fe40007fde0ff */
[----:B------:R-:W-:Y:S01]  /*13ca0*/  F2FP.SATFINITE.E4M3.F32.PACK_AB_MERGE_C R9, RZ, R8, RZ ;  /* 0x00000008ff09723e */ /* 0x000fe200048070ff */
[----:B------:R-:W-:Y:S01]  /*13cb0*/  FMUL R8, R222, UR20 ;  /* 0x00000014de087c20 */ /* 0x000fe20008400000 */
[----:B------:R-:W-:Y:S02]  /*13cc0*/  @!P2 IMAD.X R123, R119, 0x1, R69, P1 ;  /* 0x00000001777ba824 */ /* 0x000fe400008e0645 */
[----:B------:R-:W-:Y:S02]  /*13cd0*/  @!P5 IMAD.X R119, R114, 0x1, R13, P6 ;  /* 0x000000017277d824 */ /* 0x000fe400030e060d */
[----:B------:R-:W-:Y:S01]  /*13ce0*/  F2FP.SATFINITE.E4M3.F32.PACK_AB_MERGE_C R13, RZ, R8, RZ ;  /* 0x00000008ff0d723e */ /* 0x000fe200048070ff */
[----:B------:R0:W-:Y:S04]  /*13cf0*/  @!P2 STG.E.U8 desc[UR14][R122.64+0x18], R11 ;  /* 0x0000180b7a00a986 */ /* 0x0001e8000c10110e */
        /* <DEDUP_REMOVED lines=8> */
[----:B--2---:R-:W-:-:S02]  /*13d80*/  FMUL R8, R226, UR20 ;  /* 0x00000014e2087c20 */ /* 0x004fc40008400000 */
[----:B------:R-:W2:Y:S01]  /*13d90*/  LDL.LU R226, [R1+0xb8] ;  /* 0x0000b80001e27983 */ /* 0x000ea20000300800 */
[----:B------:R-:W-:-:S13]  /*13da0*/  LOP3.LUT P3, RZ, R30, 0x10000, RZ, 0xc0, !PT ;  /* 0x000100001eff7812 */ /* 0x000fda000786c0ff */
[----:B------:R-:W-:Y:S01]  /*13db0*/  @!P3 STG.E.U8 desc[UR14][R60.64+0x20], R13 ;  /* 0x0000200d3c00b986 */ /* 0x000fe2000c10110e */
[----:B------:R-:W-:Y:S02]  /*13dc0*/  ISETP.LT.OR P3, PT, R34, 0x21, !P0 ;  /* 0x000000212200780c */ /* 0x000fe40004761670 */
[----:B------:R-:W-:-:S11]  /*13dd0*/  LOP3.LUT P4, RZ, R30, 0x4000, RZ, 0xc0, !PT ;  /* 0x000040001eff7812 */ /* 0x000fd6000788c0ff */
[----:B------:R-:W0:Y:S02]  /*13de0*/  @!P3 LDC.64 R62, c[0x0][0x5c0] ;  /* 0x00017000ff3ebb82 */ /* 0x000e240000000a00 */
[----:B------:R1:W-:Y:S01]  /*13df0*/  @!P4 STG.E.U8 desc[UR14][R58.64+0x21], R11 ;  /* 0x0000210b3a00c986 */ /* 0x0003e2000c10110e */
[----:B0-----:R-:W-:-:S05]  /*13e00*/  @!P3 IADD3 R112, P4, R112, R62, RZ ;  /* 0x0000003e7070b210 */ /* 0x001fca0007f9e0ff */
[----:B------:R-:W-:Y:S01]  /*13e10*/  @!P3 IMAD.X R113, R26, 0x1, R63, P4 ;  /* 0x000000011a71b824 */ /* 0x000fe200020e063f */
[----:B------:R-:W-:-:S13]  /*13e20*/  ISETP.LT.OR P4, PT, R34, 0x22, !P0 ;  /* 0x000000222200780c */ /* 0x000fda0004781670 */
[----:B------:R-:W0:Y:S01]  /*13e30*/  @!P4 LDC.64 R62, c[0x0][0x5c0] ;  /* 0x00017000ff3ecb82 */ /* 0x000e220000000a00 */
[----:B------:R-:W-:Y:S02]  /*13e40*/  LOP3.LUT P1, RZ, R30, 0x2000, RZ, 0xc0, !PT ;  /* 0x000020001eff7812 */ /* 0x000fe4000782c0ff */
[----:B-1----:R-:W-:Y:S01]  /*13e50*/  F2FP.SATFINITE.E4M3.F32.PACK_AB_MERGE_C R11, RZ, R8, RZ ;  /* 0x00000008ff0b723e */ /* 0x002fe200048070ff */
[----:B------:R-:W-:Y:S01]  /*13e60*/  FMUL R8, R221, UR20 ;  /* 0x00000014dd087c20 */ /* 0x000fe20008400000 */
[----:B------:R1:W-:Y:S04]  /*13e70*/  @!P3 STG.E.U8 desc[UR14][R112.64+0x20], R9 ;  /* 0x000020097000b986 */ /* 0x0003e8000c10110e */
[----:B------:R-:W-:Y:S02]  /*13e80*/  F2FP.SATFINITE.E4M3.F32.PACK_AB_MERGE_C R13, RZ, R8, RZ ;  /* 0x00000008ff0d723e */ /* 0x000fe400048070ff */
[----:B0-----:R-:W-:-:S05]  /*13e90*/  @!P4 IADD3 R22, P6, R22, R62, RZ ;  /* 0x0000003e1616c210 */ /* 0x001fca0007fde0ff */
[----:B------:R-:W-:-:S05]  /*13ea0*/  @!P4 IMAD.X R23, R23, 0x1, R63, P6 ;  /* 0x000000011717c824 */ /* 0x000fca00030e063f */
[----:B------:R0:W-:Y:S04]  /*13eb0*/  @!P4 STG.E.U8 desc[UR14][R22.64+0x21], R11 ;  /* 0x0000210b1600c986 */ /* 0x0001e8000c10110e */
[----:B------:R4:W-:Y:S01]  /*13ec0*/  @!P1 STG.E.U8 desc[UR14][R56.64+0x28], R13 ;  /* 0x0000280d38009986 */ /* 0x0009e2000c10110e */
[C---:B------:R-:W-:Y:S01]  /*13ed0*/  ISETP.LT.OR P1, PT, R34.reuse, 0x29, !P0 ;  /* 0x000000292200780c */ /* 0x040fe20004721670 */
[----:B------:R-:W-:Y:S01]  /*13ee0*/  FMUL R8, R223, UR20 ;  /* 0x00000014df087c20 */ /* 0x000fe20008400000 */
[----:B------:R-:W-:Y:S01]  /*13ef0*/  ISETP.LT.OR P6, PT, R34, 0x2a, !P0 ;  /* 0x0000002a2200780c */ /* 0x000fe200047c1670 */
[----:B------:R-:W2:Y:S03]  /*13f00*/  LDL.LU R223, [R1+0xbc] ;  /* 0x0000bc0001df7983 */ /* 0x000ea60000300800 */
[----:B------:R-:W-:-:S07]  /*13f10*/  F2FP.SATFINITE.E4M3.F32.PACK_AB_MERGE_C R25, RZ, R8, RZ ;  /* 0x00000008ff19723e */ /* 0x000fce00048070ff */
[----:B-1----:R-:W1:Y:S01]  /*13f20*/  @!P1 LDC.64 R8, c[0x0][0x5c0] ;  /* 0x00017000ff089b82 */ /* 0x002e620000000a00 */
[----:B------:R-:W-:-:S07]  /*13f30*/  LOP3.LUT P2, RZ, R30, 0x1000, RZ, 0xc0, !PT ;  /* 0x000010001eff7812 */ /* 0x000fce000784c0ff */
[----:B0-----:R-:W0:Y:S06]  /*13f40*/  @!P6 LDC.64 R22, c[0x0][0x5c0] ;  /* 0x00017000ff16eb82 */ /* 0x001e2c0000000a00 */
[----:B------:R-:W-:Y:S01]  /*13f50*/  @!P2 STG.E.U8 desc[UR14][R54.64+0x29], R25 ;  /* 0x000029193600a986 */ /* 0x000fe2000c10110e */
[----:B-1----:R-:W-:-:S05]  /*13f60*/  @!P1 IADD3 R8, P2, R27, R8, RZ ;  /* 0x000000081b089210 */ /* 0x002fca0007f5e0ff */
[----:B------:R-:W-:Y:S02]  /*13f70*/  @!P1 IMAD.X R9, R31, 0x1, R9, P2 ;  /* 0x000000011f099824 */ /* 0x000fe400010e0609 */
[----:B----4-:R-:W-:Y:S02]  /*13f80*/  FMUL R10, R224, UR20 ;  /* 0x00000014e00a7c20 */ /* 0x010fe40008400000 */
[----:B------:R-:W4:Y:S03]  /*13f90*/  LDL.LU R224, [R1+0xc0] ;  /* 0x0000c00001e07983 */ /* 0x000f260000300800 */
[----:B------:R-:W-:Y:S01]  /*13fa0*/  F2FP.SATFINITE.E4M3.F32.PACK_AB_MERGE_C R11, RZ, R10, RZ ;  /* 0x0000000aff0b723e */ /* 0x000fe200048070ff */
[----:B------:R-:W-:Y:S01]  /*13fb0*/  FMUL R10, R222, UR20 ;  /* 0x00000014de0a7c20 */ /* 0x000fe20008400000 */
[----:B------:R-:W4:Y:S04]  /*13fc0*/  LDL.LU R221, [R1+0xc4] ;  /* 0x0000c40001dd7983 */ /* 0x000f280000300800 */
[----:B------:R1:W-:Y:S01]  /*13fd0*/  @!P1 STG.E.U8 desc[UR14][R8.64+0x28], R11 ;  /* 0x0000280b08009986 */ /* 0x0003e2000c10110e */
[----:B0-----:R-:W-:-:S02]  /*13fe0*/  @!P6 IADD3 R20, P1, R20, R22, RZ ;  /* 0x000000161414e210 */ /* 0x001fc40007f3e0ff */
[----:B------:R-:W-:Y:S01]  /*13ff0*/  F2FP.SATFINITE.E4M3.F32.PACK_AB_MERGE_C R13, RZ, R10, RZ ;  /* 0x0000000aff0d723e */ /* 0x000fe200048070ff */
[----:B---3--:R-:W-:Y:S02]  /*14000*/  FMUL R10, R225, UR20 ;  /* 0x00000014e10a7c20 */ /* 0x008fe40008400000 */
[----:B------:R-:W3:Y:S01]  /*14010*/  LDL.LU R225, [R1+0xc8] ;  /* 0x0000c80001e17983 */ /* 0x000ee20000300800 */
[----:B------:R-:W-:Y:S02]  /*14020*/  @!P6 IMAD.X R21, R21, 0x1, R23, P1 ;  /* 0x000000011515e824 */ /* 0x000fe400008e0617 */
[----:B------:R-:W-:Y:S01]  /*14030*/  F2FP.SATFINITE.E4M3.F32.PACK_AB_MERGE_C R23, RZ, R10, RZ ;  /* 0x0000000aff17723e */ /* 0x000fe200048070ff */
[----:B--2---:R-:W-:Y:S02]  /*14040*/  FMUL R10, R226, UR20 ;  /* 0x00000014e20a7c20 */ /* 0x004fe40008400000 */
[----:B------:R-:W2:Y:S01]  /*14050*/  LDL.LU R226, [R1+0xcc] ;  /* 0x0000cc0001e27983 */ /* 0x000ea20000300800 */
[----:B------:R-:W-:-:S03]  /*14060*/  LOP3.LUT P5, RZ, R30, 0x800, RZ, 0xc0, !PT ;  /* 0x000008001eff7812 */ /* 0x000fc600078ac0ff */
[----:B------:R0:W-:Y:S01]  /*14070*/  @!P6 STG.E.U8 desc[UR14][R20.64+0x29], R13 ;  /* 0x0000290d1400e986 */ /* 0x0001e2000c10110e */
[----:B------:R-:W-:Y:S02]  /*14080*/  LOP3.LUT P1, RZ, R0, 0x80000, RZ, 0xc0, !PT ;  /* 0x0008000000ff7812 */ /* 0x000fe4000782c0ff */
[----:B------:R-:W-:Y:S01]  /*14090*/  LOP3.LUT P3, RZ, R30, 0x400, RZ, 0xc0, !PT ;  /* 0x000004001eff7812 */ /* 0x000fe2000786c0ff */
[----:B------:R-:W2:Y:S06]  /*140a0*/  LDL.LU R222, [R1+0xd0] ;  /* 0x0000d00001de7983 */ /* 0x000eac0000300800 */
[----:B------:R-:W-:Y:S01]  /*140b0*/  @!P5 STG.E.U8 desc[UR14][R52.64+0x30], R23 ;  /* 0x000030173400d986 */ /* 0x000fe2000c10110e */
[----:B------:R-:W-:-:S03]  /*140c0*/  ISETP.LT.OR P5, PT, R34, 0x32, !P0 ;  /* 0x000000322200780c */ /* 0x000fc600047a1670 */
[----:B-1----:R-:W1:Y:S10]  /*140d0*/  @!P1 LDC.64 R8, c[0x0][0x5c0] ;  /* 0x00017000ff089b82 */ /* 0x002e740000000a00 */
[----:B0-----:R-:W0:Y:S01]  /*140e0*/  @!P5 LDC.64 R20, c[0x0][0x5c0] ;  /* 0x00017000ff14db82 */ /* 0x001e220000000a00 */
[----:B------:R-:W-:-:S05]  /*140f0*/  F2FP.SATFINITE.E4M3.F32.PACK_AB_MERGE_C R11, RZ, R10, RZ ;  /* 0x0000000aff0b723e */ /* 0x000fca00048070ff */
[----:B------:R4:W-:Y:S01]  /*14100*/  @!P3 STG.E.U8 desc[UR14][R50.64+0x31], R11 ;  /* 0x0000310b3200b986 */ /* 0x0009e2000c10110e */
[----:B-1----:R-:W-:Y:S02]  /*14110*/  @!P1 IADD3 R8, P3, R35, R8, RZ ;  /* 0x0000000823089210 */ /* 0x002fe40007f7e0ff */
[----:B0-----:R-:W-:-:S03]  /*14120*/  @!P5 IADD3 R84, P6, R84, R20, RZ ;  /* 0x000000145454d210 */ /* 0x001fc60007fde0ff */
[----:B------:R-:W-:Y:S02]  /*14130*/  @!P1 IMAD.X R9, R37, 0x1, R9, P3 ;  /* 0x0000000125099824 */ /* 0x000fe400018e0609 */
[----:B------:R-:W-:Y:S02]  /*14140*/  @!P5 IMAD.X R85, R85, 0x1, R21, P6 ;  /* 0x000000015555d824 */ /* 0x000fe400030e0615 */
[----:B------:R-:W-:Y:S02]  /*14150*/  FMUL R10, R223, UR20 ;  /* 0x00000014df0a7c20 */ /* 0x000fe40008400000 */
[----:B------:R-:W2:Y:S03]  /*14160*/  LDL.LU R223, [R1+0xd4] ;  /* 0x0000d40001df7983 */ /* 0x000ea60000300800 */
[----:B------:R-:W-:-:S05]  /*14170*/  F2FP.SATFINITE.E4M3.F32.PACK_AB_MERGE_C R13, RZ, R10, RZ ;  /* 0x0000000aff0d723e */ /* 0x000fca00048070ff */
[----:B------:R2:W-:Y:S01]  /*14180*/  @!P1 STG.E.U8 desc[UR14][R8.64+0x30], R13 ;  /* 0x0000300d08009986 */ /* 0x0005e2000c10110e */
[----:B----4-:R-:W-:-:S03]  /*14190*/  FMUL R10, R224, UR20 ;  /* 0x00000014e00a7c20 */ /* 0x010fc60008400000 */
[----:B------:R-:W4:Y:S02]  /*141a0*/  LDL.LU R224, [R1+0xd8] ;  /* 0x0000d80001e07983 */ /* 0x000f240000300800 */
[----:B------:R-:W-:Y:S01]  /*141b0*/  F2FP.SATFINITE.E4M3.F32.PACK_AB_MERGE_C R11, RZ, R10, RZ ;  /* 0x0000000aff0b723e */ /* 0x000fe200048070ff */
[----:B------:R-:W-:-:S05]  /*141c0*/  FMUL R10, R221, UR20 ;  /* 0x00000014dd0a7c20 */ /* 0x000fca0008400000 */
[----:B------:R-:W-:Y:S01]  /*141d0*/  F2FP.SATFINITE.E4M3.F32.PACK_AB_MERGE_C R21, RZ, R10, RZ ;  /* 0x0000000aff15723e */ /* 0x000fe200048070ff */
[----:B---3--:R-:W-:Y:S02]  /*141e0*/  FMUL R10, R225, UR20 ;  /* 0x00000014e10a7c20 */ /* 0x008fe40008400000 */
[----:B------:R-:W3:Y:S01]  /*141f0*/  LDL.LU R225, [R1+0xdc] ;  /* 0x0000dc0001e17983 */ /* 0x000ee20000300800 */
[----:B--2---:R-:W-:-:S03]  /*14200*/  FMUL R8, R226, UR20 ;  /* 0x00000014e2087c20 */ /* 0x004fc60008400000 */
[----:B------:R-:W2:Y:S01]  /*14210*/  LDL.LU R226, [R1+0xe0] ;  /* 0x0000e00001e27983 */ /* 0x000ea20000300800 */
[----:B------:R-:W-:-:S03]  /*14220*/  LOP3.LUT P4, RZ, R30, 0x100, RZ, 0xc0, !PT ;  /* 0x000001001eff7812 */ /* 0x000fc6000788c0ff */
[----:B------:R0:W-:Y:S01]  /*14230*/  @!P5 STG.E.U8 desc[UR14][R84.64+0x31], R11 ;  /* 0x0000310b5400d986 */ /* 0x0001e2000c10110e */
[----:B------:R-:W-:Y:S02]  /*14240*/  LOP3.LUT P2, RZ, R30, 0x80, RZ, 0xc0, !PT ;  /* 0x000000801eff7812 */ /* 0x000fe4000784c0ff */
[----:B------:R-:W-:Y:S01]  /*14250*/  F2FP.SATFINITE.E4M3.F32.PACK_AB_MERGE_C R9, RZ, R10, RZ ;  /* 0x0000000aff09723e */ /* 0x000fe200048070ff */
[----:B------:R-:W2:Y:S06]  /*14260*/  LDL.LU R221, [R1+0xe4] ;  /* 0x0000e40001dd7983 */ /* 0x000eac0000300800 */
[----:B------:R-:W-:Y:S01]  /*14270*/  @!P4 STG.E.U8 desc[UR14][R48.64+0x38], R21 ;  /* 0x000038153000c986 */ /* 0x000fe2000c10110e */
[----:B------:R-:W-:-:S13]  /*14280*/  ISETP.LT.OR P4, PT, R34, 0x39, !P0 ;  /* 0x000000392200780c */ /* 0x000fda0004781670 */
[----:B------:R-:W1:Y:S01]  /*14290*/  @!P4 LDC.64 R12, c[0x0][0x5c0] ;  /* 0x00017000ff0ccb82 */ /* 0x000e620000000a00 */
[----:B------:R0:W-:Y:S01]  /*142a0*/  @!P2 STG.E.U8 desc[UR14][R46.64+0x39], R9 ;  /* 0x000039092e00a986 */ /* 0x0001e2000c10110e */
[----:B-1----:R-:W-:-:S05]  /*142b0*/  @!P4 IADD3 R88, P2, R88, R12, RZ ;  /* 0x0000000c5858c210 */ /* 0x002fca0007f5e0ff */
[----:B------:R-:W-:Y:S01]  /*142c0*/  @!P4 IMAD.X R89, R89, 0x1, R13, P2 ;  /* 0x000000015959c824 */ /* 0x000fe200010e060d */
[----:B------:R-:W-:-:S13]  /*142d0*/  ISETP.LT.OR P2, PT, R34, 0x3a, !P0 ;  /* 0x0000003a2200780c */ /* 0x000fda0004741670 */
[----:B------:R-:W1:Y:S01]  /*142e0*/  @!P2 LDC.64 R12, c[0x0][0x5c0] ;  /* 0x00017000ff0cab82 */ /* 0x000e620000000a00 */
[----:B0-----:R-:W-:Y:S01]  /*142f0*/  F2FP.SATFINITE.E4M3.F32.PACK_AB_MERGE_C R11, RZ, R8, RZ ;  /* 0x00000008ff0b723e */ /* 0x001fe200048070ff */
[----:B------:R-:W-:Y:S02]  /*14300*/  FMUL R8, R222, UR20 ;  /* 0x00000014de087c20 */ /* 0x000fe40008400000 */
[----:B------:R-:W2:Y:S03]  /*14310*/  LDL.LU R222, [R1+0xe8] ;  /* 0x0000e80001de7983 */ /* 0x000ea60000300800 */
[----:B------:R-:W-:Y:S01]  /*14320*/  F2FP.SATFINITE.E4M3.F32.PACK_AB_MERGE_C R9, RZ, R8, RZ ;  /* 0x00000008ff09723e */ /* 0x000fe200048070ff */
[----:B------:R0:W-:Y:S01]  /*14330*/  @!P4 STG.E.U8 desc[UR14][R88.64+0x38], R11 ;  /* 0x0000380b5800c986 */ /* 0x0001e2000c10110e */
[----:B-1----:R-:W-:-:S05]  /*14340*/  @!P2 IADD3 R18, P4, R18, R12, RZ ;  /* 0x0000000c1212a210 */ /* 0x002fca0007f9e0ff */
[----:B------:R-:W-:Y:S02]  /*14350*/  @!P2 IMAD.X R19, R19, 0x1, R13, P4 ;  /* 0x000000011313a824 */ /* 0x000fe400020e060d */
[----:B------:R-:W-:Y:S02]  /*14360*/  FMUL R8, R223, UR20 ;  /* 0x00000014df087c20 */ /* 0x000fe40008400000 */
[----:B------:R-:W2:Y:S03]  /*14370*/  LDL.LU R223, [R1+0xec] ;  /* 0x0000ec0001df7983 */ /* 0x000ea60000300800 */
[----:B------:R-:W-:Y:S01]  /*14380*/  F2FP.SATFINITE.E4M3.F32.PACK_AB_MERGE_C R13, RZ, R8, RZ ;  /* 0x00000008ff0d723e */ /* 0x000fe200048070ff */
[----:B------:R1:W-:Y:S01]  /*14390*/  @!P2 STG.E.U8 desc[UR14][R18.64+0x39], R9 ;  /* 0x000039091200a986 */ /* 0x0003e2000c10110e */
[----:B----4-:R-:W-:-:S03]  /*143a0*/  FMUL R8, R224, UR20 ;  /* 0x00000014e0087c20 */ /* 0x010fc60008400000 */
[----:B------:R-:W4:Y:S02]  /*143b0*/  LDL.LU R224, [R1+0xf0] ;  /* 0x0000f00001e07983 */ /* 0x000f240000300800 */
[----:B0-----:R-:W-:Y:S01]  /*143c0*/  F2FP.SATFINITE.E4M3.F32.PACK_AB_MERGE_C R11, RZ, R8, RZ ;  /* 0x00000008ff0b723e */ /* 0x001fe200048070ff */
[----:B---3--:R-:W-:Y:S02]  /*143d0*/  FMUL R8, R225, UR20 ;  /* 0x00000014e1087c20 */ /* 0x008fe40008400000 */
[----:B------:R-:W3:Y:S03]  /*143e0*/  LDL.LU R225, [R1+0xf4] ;  /* 0x0000f40001e17983 */ /* 0x000ee60000300800 */
[----:B-1----:R-:W-:Y:S01]  /*143f0*/  F2FP.SATFINITE.E4M3.F32.PACK_AB_MERGE_C R9, RZ, R8, RZ ;  /* 0x00000008ff09723e */ /* 0x002fe200048070ff */
[----:B--2---:R-:W-:Y:S02]  /*14400*/  FMUL R8, R226, UR20 ;  /* 0x00000014e2087c20 */ /* 0x004fe40008400000 */
[----:B------:R-:W2:Y:S01]  /*14410*/  LDL.LU R226, [R1+0xf8] ;  /* 0x0000f80001e27983 */ /* 0x000ea20000300800 */
[----:B------:R-:W-:-:S13]  /*14420*/  LOP3.LUT P3, RZ, R30, 0x40, RZ, 0xc0, !PT ;  /* 0x000000401eff7812 */ /* 0x000fda000786c0ff */
[----:B------:R-:W-:Y:S01]  /*14430*/  @!P3 STG.E.U8 desc[UR14][R44.64+0x40], R13 ;  /* 0x0000400d2c00b986 */ /* 0x000fe2000c10110e */
[----:B------:R-:W-:Y:S02]  /*14440*/  ISETP.LT.OR P3, PT, R34, 0x41, !P0 ;  /* 0x000000412200780c */ /* 0x000fe40004761670 */
[----:B------:R-:W-:-:S11]  /*14450*/  LOP3.LUT P2, RZ, R0, 0x8000, RZ, 0xc0, !PT ;  /* 0x0000800000ff7812 */ /* 0x000fd6000784c0ff */
[----:B------:R-:W0:Y:S01]  /*14460*/  @!P3 LDC.64 R20, c[0x0][0x5c0] ;  /* 0x00017000ff14bb82 */ /* 0x000e220000000a00 */
[----:B------:R-:W-:-:S07]  /*14470*/  LOP3.LUT P1, RZ, R30, 0x20, RZ, 0xc0, !PT ;  /* 0x000000201eff7812 */ /* 0x000fce000782c0ff */
[----:B------:R-:W1:Y:S06]  /*14480*/  @!P2 LDC.64 R18, c[0x0][0x5c0] ;  /* 0x00017000ff12ab82 */ /* 0x000e6c0000000a00 */
[----:B------:R0:W-:Y:S02]  /*14490*/  @!P1 STG.E.U8 desc[UR14][R42.64+0x41], R11 ;  /* 0x0000410b2a009986 */ /* 0x0001e4000c10110e */
[----:B0-----:R-:W-:Y:S02]  /*144a0*/  @!P3 IADD3 R94, P1, R94, R20, RZ ;  /* 0x000000145e5eb210 */ /* 0x001fe40007f3e0ff */
[----:B------:R-:W-:Y:S01]  /*144b0*/  F2FP.SATFINITE.E4M3.F32.PACK_AB_MERGE_C R11, RZ, R8, RZ ;  /* 0x00000008ff0b723e */ /* 0x000fe200048070ff */
[----:B------:R-:W-:-:S02]  /*144c0*/  FMUL R8, R221, UR20 ;  /* 0x00000014dd087c20 */ /* 0x000fc40008400000 */
[----:B------:R-:W-:Y:S01]  /*144d0*/  @!P3 IMAD.X R95, R95, 0x1, R21, P1 ;  /* 0x000000015f5fb824 */ /* 0x000fe200008e0615 */
[----:B------:R-:W2:Y:S04]  /*144e0*/  LDL.LU R221, [R1+0xfc] ;  /* 0x0000fc0001dd7983 */ /* 0x000ea80000300800 */
[----:B------:R0:W-:Y:S01]  /*144f0*/  @!P3 STG.E.U8 desc[UR14][R94.64+0x40], R9 ;  /* 0x000040095e00b986 */ /* 0x0001e2000c10110e */
[----:B-1----:R-:W-:Y:S02]  /*14500*/  @!P2 IADD3 R16, P3, R16, R18, RZ ;  /* 0x000000121010a210 */ /* 0x002fe40007f7e0ff */
[----:B------:R-:W-:Y:S02]  /*14510*/  F2FP.SATFINITE.E4M3.F32.PACK_AB_MERGE_C R13, RZ, R8, RZ ;  /* 0x00000008ff0d723e */ /* 0x000fe400048070ff */
[----:B------:R-:W-:Y:S01]  /*14520*/  LOP3.LUT P1, RZ, R0, 0x4000, RZ, 0xc0, !PT ;  /* 0x0000400000ff7812 */ /* 0x000fe2000782c0ff */
[----:B------:R-:W-:-:S02]  /*14530*/  @!P2 IMAD.X R17, R17, 0x1, R19, P3 ;  /* 0x000000011111a824 */ /* 0x000fc400018e0613 */
[----:B------:R-:W-:Y:S02]  /*14540*/  FMUL R8, R222, UR20 ;  /* 0x00000014de087c20 */ /* 0x000fe40008400000 */
[----:B------:R-:W2:Y:S01]  /*14550*/  LDL.LU R222, [R1+0x100] ;  /* 0x0001000001de7983 */ /* 0x000ea20000300800 */
[----:B------:R-:W-:-:S03]  /*14560*/  ISETP.LT.OR P3, PT, R34, 0x49, !P1 ;  /* 0x000000492200780c */ /* 0x000fc60004f61670 */
[----:B------:R1:W-:Y:S01]  /*14570*/  @!P2 STG.E.U8 desc[UR14][R16.64+0x41], R11 ;  /* 0x0000410b1000a986 */ /* 0x0003e2000c10110e */
[----:B------:R-:W-:Y:S02]  /*14580*/  ISETP.LT.OR P2, PT, R34, 0x4a, !P1 ;  /* 0x0000004a2200780c */ /* 0x000fe40004f41670 */
[----:B0-----:R-:W-:-:S07]  /*14590*/  F2FP.SATFINITE.E4M3.F32.PACK_AB_MERGE_C R9, RZ, R8, RZ ;  /* 0x00000008ff09723e */ /* 0x001fce00048070ff */
[----:B------:R-:W-:Y:S04]  /*145a0*/  @!P3 STG.E.U8 desc[UR14][R40.64+0x48], R13 ;  /* 0x0000480d2800b986 */ /* 0x000fe8000c10110e */
[----:B------:R0:W-:Y:S01]  /*145b0*/  @!P2 STG.E.U8 desc[UR14][R38.64+0x49], R9 ;  /* 0x000049092600a986 */ /* 0x0001e2000c10110e */
[----:B------:R-:W-:-:S03]  /*145c0*/  FMUL R8, R223, UR20 ;  /* 0x00000014df087c20 */ /* 0x000fc60008400000 */
[----:B------:R-:W2:Y:S02]  /*145d0*/  LDL.LU R223, [R1+0x104] ;  /* 0x0001040001df7983 */ /* 0x000ea40000300800 */
[----:B-1----:R-:W-:Y:S01]  /*145e0*/  F2FP.SATFINITE.E4M3.F32.PACK_AB_MERGE_C R11, RZ, R8, RZ ;  /* 0x00000008ff0b723e */ /* 0x002fe200048070ff */
[----:B----4-:R-:W-:Y:S02]  /*145f0*/  FMUL R8, R224, UR20 ;  /* 0x00000014e0087c20 */ /* 0x010fe40008400000 */
[----:B------:R-:W4:Y:S03]  /*14600*/  LDL.LU R224, [R1+0x108] ;  /* 0x0001080001e07983 */ /* 0x000f260000300800 */
[----:B0-----:R-:W-:Y:S01]  /*14610*/  F2FP.SATFINITE.E4M3.F32.PACK_AB_MERGE_C R9, RZ, R8, RZ ;  /* 0x00000008ff09723e */ /* 0x001fe200048070ff */
[----:B---3--:R-:W-:Y:S02]  /*14620*/  FMUL R8, R225, UR20 ;  /* 0x00000014e1087c20 */ /* 0x008fe40008400000 */
[----:B------:R-:W3:Y:S03]  /*14630*/  LDL.LU R225, [R1+0x10c] ;  /* 0x00010c0001e17983 */ /* 0x000ee60000300800 */
[----:B------:R-:W-:Y:S01]  /*14640*/  F2FP.SATFINITE.E4M3.F32.PACK_AB_MERGE_C R13, RZ, R8, RZ ;  /* 0x00000008ff0d723e */ /* 0x000fe200048070ff */
[----:B--2---:R-:W-:-:S02]  /*14650*/  FMUL R8, R226, UR20 ;  /* 0x00000014e2087c20 */ /* 0x004fc40008400000 */
[----:B------:R-:W2:Y:S01]  /*14660*/  LDL.LU R226, [R1+0x110] ;  /* 0x0001100001e27983 */ /* 0x000ea20000300800 */
[C---:B------:R-:W-:Y:S02]  /*14670*/  LOP3.LUT P3, RZ, R0.reuse, 0x2000, RZ, 0xc0, !PT ;  /* 0x0000200000ff7812 */ /* 0x040fe4000786c0ff */
[----:B------:R-:W-:-:S11]  /*14680*/  LOP3.LUT P4, RZ, R0, 0x10000, RZ, 0xc0, !PT ;  /* 0x0001000000ff7812 */ /* 0x000fd6000788c0ff */
[----:B------:R-:W0:Y:S08]  /*14690*/  @!P3 LDC.64 R18, c[0x0][0x5c0] ;  /* 0x00017000ff12bb82 */ /* 0x000e300000000a00 */
[----:B------:R-:W1:Y:S01]  /*146a0*/  @!P4 LDC.64 R16, c[0x0][0x5c0] ;  /* 0x00017000ff10cb82 */ /* 0x000e620000000a00 */
[----:B------:R-:W-:Y:S02]  /*146b0*/  LOP3.LUT P5, RZ, R0, 0x20000, RZ, 0xc0, !PT ;  /* 0x0002000000ff7812 */ /* 0x000fe400078ac0ff */
[----:B0-----:R-:W-:-:S05]  /*146c0*/  @!P3 IADD3 R96, P2, R96, R18, RZ ;  /* 0x000000126060b210 */ /* 0x001fca0007f5e0ff */
[----:B------:R-:W-:Y:S01]  /*146d0*/  @!P3 IMAD.X R97, R97, 0x1, R19, P2 ;  /* 0x000000016161b824 */ /* 0x000fe200010e0613 */
[----:B------:R-:W-:-:S05]  /*146e0*/  LOP3.LUT P6, RZ, R0, 0x40000, RZ, 0xc0, !PT ;  /* 0x0004000000ff7812 */ /* 0x000fca00078cc0ff */
[----:B------:R-:W0:Y:S01]  /*146f0*/  @!P5 LDC.64 R18, c[0x0][0x5c0] ;  /* 0x00017000ff12db82 */ /* 0x000e220000000a00 */
[----:B------:R-:W-:Y:S01]  /*14700*/  @!P3 STG.E.U8 desc[UR14][R96.64+0x48], R11 ;  /* 0x0000480b6000b986 */ /* 0x000fe2000c10110e */
[----:B------:R-:W-:Y:S02]  /*14710*/  ISETP.LT.OR P3, PT, R34, 0x51, !P1 ;  /* 0x000000512200780c */ /* 0x000fe40004f61670 */
[----:B-1----:R-:W-:-:S05]  /*14720*/  @!P4 IADD3 R100, P2, R100, R16, RZ ;  /* 0x000000106464c210 */ /* 0x002fca0007f5e0ff */
[----:B------:R-:W-:Y:S01]  /*14730*/  @!P4 IMAD.X R101, R101, 0x1, R17, P2 ;  /* 0x000000016565c824 */ /* 0x000fe200010e0611 */
[----:B------:R-:W1:Y:S04]  /*14740*/  @!P6 LDC.64 R20, c[0x0][0x5c0] ;  /* 0x00017000ff14eb82 */ /* 0x000e680000000a00 */
[----:B------:R0:W-:Y:S04]  /*14750*/  @!P4 STG.E.U8 desc[UR14][R100.64+0x49], R9 ;  /* 0x000049096400c986 */ /* 0x0001e8000c10110e */
[----:B------:R-:W-:Y:S01]  /*14760*/  @!P3 STG.E.U8 desc[UR14][R32.64+0x50], R13 ;  /* 0x0000500d2000b986 */ /* 0x000fe2000c10110e */
[----:B------:R-:W-:-:S02]  /*14770*/  ISETP.LT.OR P3, PT, R34, 0x52, !P1 ;  /* 0x000000522200780c */ /* 0x000fc40004f61670 */
[C---:B------:R-:W-:Y:S02]  /*14780*/  ISETP.LT.OR P2, PT, R34.reuse, 0x59, !P1 ;  /* 0x000000592200780c */ /* 0x040fe40004f41670 */
[----:B------:R-:W-:Y:S02]  /*14790*/  F2FP.SATFINITE.E4M3.F32.PACK_AB_MERGE_C R17, RZ, R8, RZ ;  /* 0x00000008ff11723e */ /* 0x000fe400048070ff */
[----:B------:R-:W-:-:S07]  /*147a0*/  ISETP.LT.OR P1, PT, R34, 0x5a, !P1 ;  /* 0x0000005a2200780c */ /* 0x000fce0004f21670 */
[----:B------:R1:W-:Y:S01]  /*147b0*/  @!P3 STG.E.U8 desc[UR14][R28.64+0x51], R17 ;  /* 0x000051111c00b986 */ /* 0x0003e2000c10110e */
[----:B0-----:R-:W-:Y:S01]  /*147c0*/  @!P5 IADD3 R8, P3, R105, R18, RZ ;  /* 0x000000126908d210 */ /* 0x001fe20007f7e0ff */
[----:B------:R-:W0:Y:S01]  /*147d0*/  @!P2 LDC.64 R22, c[0x0][0x5c0] ;  /* 0x00017000ff16ab82 */ /* 0x000e220000000a00 */
[----:B------:R-:W-:-:S03]  /*147e0*/  FMUL R10, R221, UR20 ;  /* 0x00000014dd0a7c20 */ /* 0x000fc60008400000 */
[----:B------:R-:W-:Y:S01]  /*147f0*/  @!P5 IMAD.X R9, R104, 0x1, R19, P3 ;  /* 0x000000016809d824 */ /* 0x000fe200018e0613 */
[----:B------:R-:W-:-:S03]  /*14800*/  ISETP.LT.OR P3, PT, R34, 0x59, !P0 ;  /* 0x000000592200780c */ /* 0x000fc60004761670 */
[----:B------:R-:W0:Y:S01]  /*14810*/  @!P1 LDC.64 R26, c[0x0][0x5c0] ;  /* 0x00017000ff1a9b82 */ /* 0x000e220000000a00 */
[----:B------:R-:W-:Y:S02]  /*14820*/  ISETP.LT.OR P0, PT, R34, 0x5a, !P0 ;  /* 0x0000005a2200780c */ /* 0x000fe40004701670 */
[----:B------:R-:W-:Y:S02]  /*14830*/  F2FP.SATFINITE.E4M3.F32.PACK_AB_MERGE_C R19, RZ, R10, RZ ;  /* 0x0000000aff13723e */ /* 0x000fe400048070ff */
[----:B-1----:R-:W-:Y:S01]  /*14840*/  @!P6 IADD3 R10, P4, R15, R20, RZ ;  /* 0x000000140f0ae210 */ /* 0x002fe20007f9e0ff */
[----:B------:R-:W-:-:S04]  /*14850*/  FMUL R12, R222, UR20 ;  /* 0x00000014de0c7c20 */ /* 0x000fc80008400000 */
[----:B------:R-:W-:Y:S02]  /*14860*/  @!P6 IMAD.X R11, R14, 0x1, R21, P4 ;  /* 0x000000010e0be824 */ /* 0x000fe400020e0615 */
[----:B------:R-:W1:Y:S01]  /*14870*/  @!P3 LDC.64 R20, c[0x0][0x5c0] ;  /* 0x00017000ff14bb82 */ /* 0x000e620000000a00 */
[----:B------:R0:W-:Y:S01]  /*14880*/  @!P5 STG.E.U8 desc[UR14][R8.64+0x50], R19 ;  /* 0x000050130800d986 */ /* 0x0001e2000c10110e */
[----:B------:R-:W-:Y:S02]  /*14890*/  F2FP.SATFINITE.E4M3.F32.PACK_AB_MERGE_C R17, RZ, R12, RZ ;  /* 0x0000000cff11723e */ /* 0x000fe400048070ff */
[----:B0-----:R-:W-:-:S04]  /*148a0*/  @!P2 IADD3 R12, P4, P5, R24, R22, R2 ;  /* 0x00000016180ca210 */ /* 0x001fc80007d9e002 */
[----:B------:R-:W0:Y:S01]  /*148b0*/  @!P0 LDC.64 R28, c[0x0][0x5c0] ;  /* 0x00017000ff1c8b82 */ /* 0x000e220000000a00 */
[----:B------:R-:W-:Y:S02]  /*148c0*/  @!P2 IADD3.X R13, R36, R23, R5, P4, P5 ;  /* 0x00000017240da210 */ /* 0x000fe400027ea405 */
[----:B------:R-:W-:Y:S01]  /*148d0*/  @!P1 IADD3 R14, P4, P5, R24, R26, R2 ;  /* 0x0000001a180e9210 */ /* 0x000fe20007d9e002 */
[----:B------:R-:W-:-:S03]  /*148e0*/  FMUL R8, R223, UR20 ;  /* 0x00000014df087c20 */ /* 0x000fc60008400000 */
[--C-:B------:R-:W-:Y:S02]  /*148f0*/  @!P1 IADD3.X R15, R36, R27, R5.reuse, P4, P5 ;  /* 0x0000001b240f9210 */ /* 0x100fe400027ea405 */
[C-C-:B------:R-:W-:Y:S02]  /*14900*/  @!P3 IADD3 R9, P4, P5, R3.reuse, R24, R2.reuse ;  /* 0x000000180309b210 */ /* 0x140fe40007d9e002 */
[----:B------:R-:W-:Y:S01]  /*14910*/  F2FP.SATFINITE.E4M3.F32.PACK_AB_MERGE_C R19, RZ, R8, RZ ;  /* 0x00000008ff13723e */ /* 0x000fe200048070ff */
[----:B------:R0:W-:Y:S01]  /*14920*/  @!P6 STG.E.U8 desc[UR14][R10.64+0x51], R17 ;  /* 0x000051110a00e986 */ /* 0x0001e2000c10110e */
[----:B------:R-:W-:Y:S02]  /*14930*/  @!P3 IADD3.X R18, R6, R36, R5, P4, P5 ;  /* 0x000000240612b210 */ /* 0x000fe400027ea405 */
[----:B------:R-:W-:Y:S01]  /*14940*/  @!P0 IADD3 R25, P4, P5, R3, R24, R2 ;  /* 0x0000001803198210 */ /* 0x000fe20007d9e002 */
[----:B------:R0:W-:Y:S01]  /*14950*/  @!P2 STG.E.U8 desc[UR14][R12.64+0x58], R19 ;  /* 0x000058130c00a986 */ /* 0x0001e2000c10110e */
[----:B-1----:R-:W-:-:S02]  /*14960*/  @!P3 IADD3 R8, P2, R9, R20, RZ ;  /* 0x000000140908b210 */ /* 0x002fc40007f5e0ff */
[----:B------:R-:W-:-:S03]  /*14970*/  @!P0 IADD3.X R36, R6, R36, R5, P4, P5 ;  /* 0x0000002406248210 */ /* 0x000fc600027ea405 */
[----:B------:R-:W-:Y:S01]  /*14980*/  @!P3 IMAD.X R9, R18, 0x1, R21, P2 ;  /* 0x000000011209b824 */ /* 0x000fe200010e0615 */
[----:B0-----:R-:W-:Y:S01]  /*14990*/  @!P0 IADD3 R10, P4, R25, R28, RZ ;  /* 0x0000001c190a8210 */ /* 0x001fe20007f9e0ff */
[----:B----4-:R-:W-:-:S05]  /*149a0*/  FMUL R11, R224, UR20 ;  /* 0x00000014e00b7c20 */ /* 0x010fca0008400000 */
[----:B------:R-:W-:Y:S01]  /*149b0*/  F2FP.SATFINITE.E4M3.F32.PACK_AB_MERGE_C R21, RZ, R11, RZ ;  /* 0x0000000bff15723e */ /* 0x000fe200048070ff */
[----:B------:R-:W-:Y:S02]  /*149c0*/  @!P0 IMAD.X R11, R36, 0x1, R29, P4 ;  /* 0x00000001240b8824 */ /* 0x000fe400020e061d */
[----:B---3--:R-:W-:Y:S02]  /*149d0*/  FMUL R16, R225, UR20 ;  /* 0x00000014e1107c20 */ /* 0x008fe40008400000 */
[----:B------:R3:W-:Y:S03]  /*149e0*/  @!P1 STG.E.U8 desc[UR14][R14.64+0x59], R21 ;  /* 0x000059150e009986 */ /* 0x0007e6000c10110e */
[----:B------:R-:W-:-:S05]  /*149f0*/  F2FP.SATFINITE.E4M3.F32.PACK_AB_MERGE_C R23, RZ, R16, RZ ;  /* 0x00000010ff17723e */ /* 0x000fca00048070ff */
[----:B------:R3:W-:Y:S01]  /*14a00*/  @!P3 STG.E.U8 desc[UR14][R8.64+0x58], R23 ;  /* 0x000058170800b986 */ /* 0x0007e2000c10110e */
[----:B--2---:R-:W-:-:S05]  /*14a10*/  FMUL R17, R226, UR20 ;  /* 0x00000014e2117c20 */ /* 0x004fca0008400000 */
[----:B------:R-:W-:-:S05]  /*14a20*/  F2FP.SATFINITE.E4M3.F32.PACK_AB_MERGE_C R17, RZ, R17, RZ ;  /* 0x00000011ff11723e */ /* 0x000fca00048070ff */
[----:B------:R3:W-:Y:S02]  /*14a30*/  @!P0 STG.E.U8 desc[UR14][R10.64+0x59], R17 ;  /* 0x000059110a008986 */ /* 0x0007e4000c10110e */
.L_x_36:
[----:B------:R-:W-:Y:S05]  /*14a40*/  BSYNC B0 ;  /* 0x0000000000007941 */ /* 0x000fea0003800000 */
.L_x_32:
[----:B0-23--:R-:W2:Y:S04]  /*14a50*/  LDL.LU R9, [R1+0x114] ;  /* 0x0001140001097983 */ /* 0x00dea80000300800 */
[----:B------:R-:W2:Y:S01]  /*14a60*/  LDL.LU R8, [R1+0x118] ;  /* 0x0001180001087983 */ /* 0x000ea20000300800 */
[----:B------:R-:W-:Y:S01]  /*14a70*/  ULDC UR6, c[0x0][0xc] ;  /* 0x0000030000067ab9 */ /* 0x000fe20000000800 */
[----:B------:R-:W-:Y:S01]  /*14a80*/  ULDC UR7, c[0x0][0x10] ;  /* 0x0000040000077ab9 */ /* 0x000fe20000000800 */
[----:B-1----:R-:W2:Y:S01]  /*14a90*/  LDC R11, c[0x0][0x14] ;  /* 0x00000500ff0b7b82 */ /* 0x002ea20000000800 */
[----:B------:R-:W-:Y:S01]  /*14aa0*/  UIMAD.WIDE.U32 UR6, UR6, UR7, URZ ;  /* 0x00000007060672a5 */ /* 0x000fe2000f8e003f */
[----:B------:R-:W-:-:S05]  /*14ab0*/  UMOV UR10, 0xffffffff ;  /* 0xffffffff000a7882 */ /* 0x000fca0000000000 */
[----:B--2---:R-:W-:-:S04]  /*14ac0*/  IMAD.WIDE.U32 R8, R11, UR6, R8 ;  /* 0x000000060b087c25 */ /* 0x004fc8000f8e0008 */
[----:B------:R-:W-:Y:S01]  /*14ad0*/  IMAD R11, R11, UR7, RZ ;  /* 0x000000070b0b7c24 */ /* 0x000fe2000f8e02ff */
[----:B------:R-:W-:Y:S01]  /*14ae0*/  ULDC.64 UR6, c[0x0][0x650] ;  /* 0x0001940000067ab9 */ /* 0x000fe20000000a00 */
[----:B------:R-:W-:Y:S01]  /*14af0*/  IMAD.MOV.U32 R20, RZ, RZ, R8 ;  /* 0x000000ffff147224 */ /* 0x000fe200078e0008 */
[----:B------:R-:W-:Y:S01]  /*14b00*/  ISETP.GE.U32.AND P0, PT, R8, UR6, PT ;  /* 0x0000000608007c0c */ /* 0x000fe2000bf06070 */
[----:B------:R-:W-:Y:S01]  /*14b10*/  IMAD.IADD R21, R9, 0x1, R11 ;  /* 0x0000000109157824 */ /* 0x000fe200078e020b */
[----:B------:R-:W-:Y:S01]  /*14b20*/  PRMT R9, RZ, 0x7610, R9 ;  /* 0x00007610ff097816 */ /* 0x000fe20000000009 */
[----:B------:R-:W-:-:S03]  /*14b30*/  IMAD.MOV.U32 R8, RZ, RZ, -0x1 ;  /* 0xffffffffff087424 */ /* 0x000fc600078e00ff */
[----:B------:R0:W-:Y:S01]  /*14b40*/  STL [R1+0x114], R21 ;  /* 0x0001141501007387 */ /* 0x0001e20000100800 */
[----:B------:R-:W-:-:S03]  /*14b50*/  ISETP.GE.U32.AND.EX P0, PT, R21, UR7, PT, P0 ;  /* 0x0000000715007c0c */ /* 0x000fc6000bf06100 */
[----:B------:R0:W-:Y:S04]  /*14b60*/  STL [R1+0x118], R20 ;  /* 0x0001181401007387 */ /* 0x0001e80000100800 */
[----:B------:R0:W-:Y:S06]  /*14b70*/  STL [R1+0x11c], R8 ;  /* 0x00011c0801007387 */ /* 0x0001ec0000100800 */
[----:B------:R-:W-:Y:S05]  /*14b80*/  @P0 BRA `(.L_x_37) ;  /* 0x0000000400780947 */ /* 0x000fea0003800000 */
[----:B------:R-:W0:Y:S01]  /*14b90*/  S2R R15, SR_CTAID.X ;  /* 0x00000000000f7919 */ /* 0x000e220000002500 */
[----:B------:R-:W-:Y:S01]  /*14ba0*/  ULDC.64 UR18, c[0x0][0x628] ;  /* 0x00018a0000127ab9 */ /* 0x000fe20000000a00 */
[----:B------:R-:W1:Y:S01]  /*14bb0*/  LDC R16, c[0x0][0x144] ;  /* 0x00005100ff107b82 */ /* 0x000e620000000800 */
[----:B------:R-:W-:Y:S01]  /*14bc0*/  ULDC UR6, c[0x0][0x150] ;  /* 0x0000540000067ab9 */ /* 0x000fe20000000800 */
[----:B------:R-:W2:Y:S01]  /*14bd0*/  S2R R19, SR_CTAID.Y ;  /* 0x0000000000137919 */ /* 0x000ea20000002600 */
[----:B------:R-:W-:Y:S01]  /*14be0*/  ISETP.NE.U32.AND P0, PT, RZ, UR18, PT ;  /* 0x00000012ff007c0c */ /* 0x000fe2000bf05070 */
[----:B------:R-:W-:Y:S01]  /*14bf0*/  ULDC UR23, c[0x0][0x630] ;  /* 0x00018c0000177ab9 */ /* 0x000fe20000000800 */
[----:B------:R-:W-:Y:S02]  /*14c00*/  R2UR UR16, R20 ;  /* 0x00000000141072ca */ /* 0x000fe400000e0000 */
[----:B------:R-:W-:Y:S01]  /*14c10*/  ISETP.NE.AND.EX P0, PT, RZ, UR19, PT, P0 ;  /* 0x00000013ff007c0c */ /* 0x000fe2000bf05300 */
[----:B-----5:R-:W3:Y:S01]  /*14c20*/  LDC.64 R12, c[0x0][0x620] ;  /* 0x00018800ff0c7b82 */ /* 0x020ee20000000a00 */
[----:B------:R-:W-:-:S02]  /*14c30*/  R2UR UR17, R21 ;  /* 0x00000000151172ca */ /* 0x000fc400000e0000 */
[----:B0-----:R-:W-:-:S05]  /*14c40*/  I2FP.F32.U32 R8, R15 ;  /* 0x0000000f00087245 */ /* 0x001fca0000201000 */
[----:B------:R-:W-:-:S06]  /*14c50*/  FMUL R8, R8, UR6 ;  /* 0x0000000608087c20 */ /* 0x000fcc0008400000 */
[----:B------:R-:W0:Y:S01]  /*14c60*/  F2I.U32.TRUNC.NTZ R8, R8 ;  /* 0x0000000800087305 */ /* 0x000e22000020f000 */
[----:B--2---:R-:W-:Y:S05]  /*14c70*/  @!P0 BRA `(.L_x_38) ;  /* 0x0000000000308947 */ /* 0x004fea0003800000 */
        /* <DEDUP_REMOVED lines=12> */
.L_x_38:
[----:B------:R-:W-:Y:S01]  /*14d40*/  USHF.R.U64 UR10, UR16, UR23, UR17 ;  /* 0x00000017100a7299 */ /* 0x000fe20008001211 */
[----:B------:R-:W2:Y:S01]  /*14d50*/  LDC.64 R26, c[0x0][0x640] ;  /* 0x00019000ff1a7b82 */ /* 0x000ea20000000a00 */
[----:B------:R-:W-:Y:S01]  /*14d60*/  USHF.R.U32.HI UR6, URZ, UR23, UR17 ;  /* 0x000000173f067299 */ /* 0x000fe20008011611 */
[----:B0-----:R-:W-:Y:S02]  /*14d70*/  IMAD.MOV R17, RZ, RZ, -R8 ;  /* 0x000000ffff117224 */ /* 0x001fe400078e0a08 */
[----:B------:R-:W-:Y:S01]  /*14d80*/  IMAD.MOV.U32 R8, RZ, RZ, R20 ;  /* 0x000000ffff087224 */ /* 0x000fe200078e0014 */
[----:B------:R-:W-:Y:S01]  /*14d90*/  IADD3 R11, P0, RZ, -UR10, RZ ;  /* 0x8000000aff0b7c10 */ /* 0x000fe2000ff1e0ff */
[----:B-1----:R-:W-:Y:S02]  /*14da0*/  IMAD R22, R16, R17, R15 ;  /* 0x0000001110167224 */ /* 0x002fe400078e020f */
[----:B------:R-:W0:Y:S02]  /*14db0*/  LDC R14, c[0x0][0x618] ;  /* 0x00018600ff0e7b82 */ /* 0x000e240000000800 */
[----:B------:R-:W-:Y:S01]  /*14dc0*/  IMAD.X R9, RZ, RZ, ~UR6, P0 ;  /* 0x80000006ff097e24 */ /* 0x000fe200080e06ff */
[----:B------:R-:W-:-:S03]  /*14dd0*/  ULDC UR6, c[0x0][0x154] ;  /* 0x0000550000067ab9 */ /* 0x000fc60000000800 */
[-C--:B---3--:R-:W-:Y:S02]  /*14de0*/  IMAD R10, R9, R12.reuse, RZ ;  /* 0x0000000c090a7224 */ /* 0x088fe400078e02ff */
[----:B------:R-:W1:Y:S01]  /*14df0*/  LDC R18, c[0x0][0x608] ;  /* 0x00018200ff127b82 */ /* 0x000e620000000800 */
[----:B------:R-:W-:Y:S02]  /*14e00*/  IMAD.MOV.U32 R9, RZ, RZ, R21 ;  /* 0x000000ffff097224 */ /* 0x000fe400078e0015 */
[----:B------:R-:W-:-:S05]  /*14e10*/  IMAD.WIDE.U32 R8, R11, R12, R8 ;  /* 0x0000000c0b087225 */ /* 0x000fca00078e0008 */
[----:B------:R-:W3:Y:S01]  /*14e20*/  LDC R24, c[0x0][0x658] ;  /* 0x00019600ff187b82 */ /* 0x000ee20000000800 */
[----:B------:R-:W-:Y:S01]  /*14e30*/  IMAD R11, R11, R13, R10 ;  /* 0x0000000d0b0b7224 */ /* 0x000fe200078e020a */
[----:B------:R-:W-:Y:S01]  /*14e40*/  I2FP.F32.U32 R10, R19 ;  /* 0x00000013000a7245 */ /* 0x000fe20000201000 */
[----:B------:R-:W-:Y:S01]  /*14e50*/  IMAD.MOV.U32 R13, RZ, RZ, 0x1 ;  /* 0x00000001ff0d7424 */ /* 0x000fe200078e00ff */
[----:B--2---:R-:W-:Y:S01]  /*14e60*/  ISETP.NE.U32.AND P0, PT, R26, RZ, PT ;  /* 0x000000ff1a00720c */ /* 0x004fe20003f05070 */
[----:B------:R-:W-:Y:S02]  /*14e70*/  IMAD.IADD R9, R9, 0x1, R11 ;  /* 0x0000000109097824 */ /* 0x000fe400078e020b */
[----:B------:R-:W-:Y:S01]  /*14e80*/  FMUL R10, R10, UR6 ;  /* 0x000000060a0a7c20 */ /* 0x000fe20008400000 */
[----:B------:R-:W2:Y:S01]  /*14e90*/  LDC R20, c[0x0][0x148] ;  /* 0x00005200ff147b82 */ /* 0x000ea20000000800 */
[----:B------:R-:W-:Y:S01]  /*14ea0*/  ISETP.NE.AND.EX P0, PT, R27, RZ, PT, P0 ;  /* 0x000000ff1b00720c */ /* 0x000fe20003f05300 */
[----:B------:R-:W-:Y:S01]  /*14eb0*/  IMAD.MOV.U32 R11, RZ, RZ, -0x1 ;  /* 0xffffffffff0b7424 */ /* 0x000fe200078e00ff */
[-CC-:B0-----:R-:W-:Y:S01]  /*14ec0*/  SHF.R.U64 R16, R8, R14.reuse, R9.reuse ;  /* 0x0000000e08107219 */ /* 0x181fe20000001209 */
[----:B------:R0:W4:Y:S01]  /*14ed0*/  F2I.U32.TRUNC.NTZ R17, R10 ;  /* 0x0000000a00117305 */ /* 0x000122000020f000 */
[----:B------:R-:W-:-:S03]  /*14ee0*/  SHF.R.U32.HI R9, RZ, R14, R9 ;  /* 0x0000000eff097219 */ /* 0x000fc60000011609 */
[----:B------:R-:W0:Y:S01]  /*14ef0*/  LDC R21, c[0x0][0x600] ;  /* 0x00018000ff157b82 */ /* 0x000e220000000800 */
[-CC-:B-1----:R-:W-:Y:S02]  /*14f00*/  SHF.R.U64 R14, R16, R18.reuse, R9.reuse ;  /* 0x00000012100e7219 */ /* 0x182fe40000001209 */
[----:B------:R-:W-:-:S05]  /*14f10*/  SHF.R.U32.HI R9, RZ, R18, R9 ;  /* 0x00000012ff097219 */ /* 0x000fca0000011609 */
[----:B------:R-:W1:Y:S01]  /*14f20*/  LDC R23, c[0x0][0x648] ;  /* 0x00019200ff177b82 */ /* 0x000e620000000800 */
[-CC-:B---3--:R-:W-:Y:S02]  /*14f30*/  SHF.R.U64 R18, R14, R24.reuse, R9.reuse ;  /* 0x000000180e127219 */ /* 0x188fe40000001209 */
[-C--:B------:R-:W-:Y:S02]  /*14f40*/  SHF.L.U32 R11, R11, R24.reuse, RZ ;  /* 0x000000180b0b7219 */ /* 0x080fe400000006ff */
[-C--:B------:R-:W-:Y:S01]  /*14f50*/  SHF.R.U32.HI R9, RZ, R24.reuse, R9 ;  /* 0x00000018ff097219 */ /* 0x080fe20000011609 */
[----:B------:R-:W-:Y:S01]  /*14f60*/  IMAD.MOV.U32 R8, RZ, RZ, R18 ;  /* 0x000000ffff087224 */ /* 0x000fe200078e0012 */
[----:B------:R-:W-:Y:S01]  /*14f70*/  SHF.L.U32 R24, R13, R24, RZ ;  /* 0x000000180d187219 */ /* 0x000fe200000006ff */
[----:B------:R-:W3:Y:S01]  /*14f80*/  LDC R25, c[0x0][0x638] ;  /* 0x00018e00ff197b82 */ /* 0x000ee20000000800 */
[----:B------:R-:W-:-:S07]  /*14f90*/  LOP3.LUT R227, RZ, R11, RZ, 0x33, !PT ;  /* 0x0000000bffe37212 */ /* 0x000fce00078e33ff */
[----:B------:R-:W0:Y:S01]  /*14fa0*/  LDC R28, c[0x0][0x610] ;  /* 0x00018400ff1c7b82 */ /* 0x000e220000000800 */
[----:B----4-:R-:W-:Y:S05]  /*14fb0*/  @!P0 BRA `(.L_x_39) ;  /* 0x0000000000288947 */ /* 0x010fea0003800000 */
[----:B------:R-:W4:Y:S02]  /*14fc0*/  LDC R13, c[0x0][0x64c] ;  /* 0x00019300ff0d7b82 */ /* 0x000f240000000800 */
[----:B----4-:R-:W-:-:S05]  /*14fd0*/  IADD3 R13, P0, R18, R13, RZ ;  /* 0x0000000d120d7210 */ /* 0x010fca0007f1e0ff */
[----:B------:R-:W-:-:S04]  /*14fe0*/  IMAD.X R15, RZ, RZ, R9, P0 ;  /* 0x000000ffff0f7224 */ /* 0x000fc800000e0609 */
[----:B------:R-:W-:-:S04]  /*14ff0*/  IMAD.WIDE.U32 R8, R15, R26, RZ ;  /* 0x0000001a0f087225 */ /* 0x000fc800078e00ff */
[----:B0-----:R-:W-:-:S04]  /*15000*/  IMAD.WIDE.U32 R10, P0, R13, R27, R8 ;  /* 0x0000001b0d0a7225 */ /* 0x001fc80007800008 */
[----:B------:R-:W-:-:S04]  /*15010*/  IMAD.WIDE.U32 R8, R13, R26, RZ ;  /* 0x0000001a0d087225 */ /* 0x000fc800078e00ff */
[----:B------:R-:W-:Y:S01]  /*15020*/  IMAD.X R13, RZ, RZ, RZ, P0 ;  /* 0x000000ffff0d7224 */ /* 0x000fe200000e06ff */
[----:B------:R-:W-:Y:S01]  /*15030*/  IADD3 RZ, P0, R9, R10, RZ ;  /* 0x0000000a09ff7210 */ /* 0x000fe20007f1e0ff */
[----:B------:R-:W-:-:S04]  /*15040*/  IMAD.MOV.U32 R12, RZ, RZ, R11 ;  /* 0x000000ffff0c7224 */ /* 0x000fc800078e000b */
[----:B------:R-:W-:-:S08]  /*15050*/  IMAD.WIDE.U32.X R8, R15, R27, R12, P0 ;  /* 0x0000001b0f087225 */ /* 0x000fd000000e040c */
.L_x_39:
[----:B0-----:R-:W0:Y:S01]  /*15060*/  LDC R10, c[0x0][0x65c] ;  /* 0x00019700ff0a7b82 */ /* 0x001e220000000800 */
[----:B-1----:R-:W-:Y:S01]  /*15070*/  SHF.R.U64 R8, R8, R23, R9 ;  /* 0x0000001708087219 */ /* 0x002fe20000001209 */
[----:B------:R-:W-:Y:S01]  /*15080*/  VIADD R11, R21, 0xffffffff ;  /* 0xffffffff150b7836 */ /* 0x000fe20000000000 */
[----:B------:R-:W-:Y:S01]  /*15090*/  LOP3.LUT R227, R14, R227, RZ, 0xc0, !PT ;  /* 0x000000e30ee37212 */ /* 0x000fe200078ec0ff */
[----:B------:R-:W-:Y:S02]  /*150a0*/  IMAD.MOV R17, RZ, RZ, -R17 ;  /* 0x000000ffff117224 */ /* 0x000fe400078e0a11 */
[----:B------:R-:W-:Y:S01]  /*150b0*/  IMAD.MOV R9, RZ, RZ, -R8 ;  /* 0x000000ffff097224 */ /* 0x000fe200078e0a08 */
[----:B------:R-:W-:Y:S01]  /*150c0*/  LOP3.LUT R11, R16, R11, RZ, 0xc0, !PT ;  /* 0x0000000b100b7212 */ /* 0x000fe200078ec0ff */
[----:B------:R-:W-:Y:S02]  /*150d0*/  IMAD R227, R24, R8, R227 ;  /* 0x0000000818e37224 */ /* 0x000fe400078e02e3 */
[----:B---3--:R-:W-:-:S02]  /*150e0*/  IMAD R8, R9, R25, R18 ;  /* 0x0000001909087224 */ /* 0x008fc400078e0212 */
[----:B------:R-:W-:Y:S02]  /*150f0*/  IMAD.MOV.U32 R9, RZ, RZ, 0x1 ;  /* 0x00000001ff097424 */ /* 0x000fe400078e00ff */
[----:B------:R-:W-:Y:S01]  /*15100*/  IMAD R8, R8, R21, R11 ;  /* 0x0000001508087224 */ /* 0x000fe200078e020b */
[----:B0-----:R-:W-:-:S13]  /*15110*/  ISETP.NE.AND P0, PT, R10, 0x1, PT ;  /* 0x000000010a00780c */ /* 0x001fda0003f05270 */
[----:B--2---:R-:W-:-:S04]  /*15120*/  @P0 IMAD R22, R20, R17, R19 ;  /* 0x0000001114160224 */ /* 0x004fc800078e0213 */
[----:B------:R-:W-:-:S05]  /*15130*/  IMAD R227, R227, R28, R22 ;  /* 0x0000001ce3e37224 */ /* 0x000fca00078e0216 */
[----:B------:R-:W-:Y:S02]  /*15140*/  SEL R10, R8, R227, !P0 ;  /* 0x000000e3080a7207 */ /* 0x000fe40004000000 */
[----:B------:R-:W-:-:S03]  /*15150*/  SEL R227, R227, R8, !P0 ;  /* 0x00000008e3e37207 */ /* 0x000fc60004000000 */
[----:B------:R1:W-:Y:S04]  /*15160*/  STL [R1+0x11c], R10 ;  /* 0x00011c0a01007387 */ /* 0x0003e80000100800 */
.L_x_37:
[----:B------:R2:W-:Y:S01]  /*15170*/  STL [R1+0x120], R227 ;  /* 0x000120e301007387 */ /* 0x0005e20000100800 */
[----:B------:R-:W-:Y:S01]  /*15180*/  LOP3.LUT P0, RZ, R9, 0xff, RZ, 0xc0, !PT ;  /* 0x000000ff09ff7812 */ /* 0x000fe2000780c0ff */
[----:B------:R-:W-:-:S04]  /*15190*/  UIMAD.WIDE.U32 UR6, UR5, -0x77777777, URZ ;  /* 0x88888889050678a5 */ /* 0x000fc8000f8e003f */
[----:B------:R-:W-:-:S04]  /*151a0*/  USHF.R.U32.HI UR6, URZ, 0x3, UR7 ;  /* 0x000000033f067899 */ /* 0x000fc80008011607 */
[----:B------:R-:W-:-:S04]  /*151b0*/  UIMAD UR5, UR6, -0xf, UR5 ;  /* 0xfffffff1060578a4 */ /* 0x000fc8000f8e0205 */
[----:B--2---:R-:W-:Y:S08]  /*151c0*/  @P0 BRA `(.L_x_40) ;  /* 0xfffffec000200947 */ /* 0x004ff0000383ffff */
[----:B------:R-:W-:Y:S05]  /*151d0*/  EXIT ;  /* 0x000000000000794d */ /* 0x000fea0003800000 */
.L_x_4:
[----:B------:R-:W2:Y:S01]  /*151e0*/  LDL R18, [R1+0x118] ;  /* 0x0001180001127983 */ /* 0x000ea20000100800 */
[----:B------:R-:W-:-:S03]  /*151f0*/  ULDC.64 UR4, c[0x0][0x650] ;  /* 0x0001940000047ab9 */ /* 0x000fc60000000a00 */
[----:B------:R-:W3:Y:S01]  /*15200*/  LDL R19, [R1+0x114] ;  /* 0x0001140001137983 */ /* 0x000ee20000100800 */
[----:B------:R-:W-:Y:S01]  /*15210*/  PRMT R0, RZ, 0x7610, R0 ;  /* 0x00007610ff007816 */ /* 0x000fe20000000000 */
[----:B------:R-:W-:Y:S02]  /*15220*/  IMAD.MOV.U32 R5, RZ, RZ, -0x1 ;  /* 0xffffffffff057424 */ /* 0x000fe400078e00ff */
[----:B------:R-:W-:Y:S02]  /*15230*/  IMAD.MOV.U32 R7, RZ, RZ, -0x1 ;  /* 0xffffffffff077424 */ /* 0x000fe400078e00ff */
[----:B------:R-:W-:Y:S01]  /*15240*/  IMAD.MOV.U32 R6, RZ, RZ, -0x1 ;  /* 0xffffffffff067424 */ /* 0x000fe200078e00ff */
[----:B--2---:R-:W-:-:S04]  /*15250*/  ISETP.GE.U32.AND P0, PT, R18, UR4, PT ;  /* 0x0000000412007c0c */ /* 0x004fc8000bf06070 */
[----:B---3--:R-:W-:-:S13]  /*15260*/  ISETP.GE.U32.AND.EX P0, PT, R19, UR5, PT, P0 ;  /* 0x0000000513007c0c */ /* 0x008fda000bf06100 */
[----:B------:R-:W-:Y:S05]  /*15270*/  @P0 BRA `(.L_x_41) ;  /* 0x00000004006c0947 */ /* 0x000fea0003800000 */
[----:B------:R-:W0:Y:S01]  /*15280*/  LDC.64 R12, c[0x0][0x628] ;  /* 0x00018a00ff0c7b82 */ /* 0x000e220000000a00 */
[----:B------:R-:W-:Y:S02]  /*15290*/  IMAD.MOV.U32 R10, RZ, RZ, R18 ;  /* 0x000000ffff0a7224 */ /* 0x000fe400078e0012 */
[----:B------:R-:W-:-:S05]  /*152a0*/  IMAD.MOV.U32 R11, RZ, RZ, R19 ;  /* 0x000000ffff0b7224 */ /* 0x000fca00078e0013 */
[----:B------:R-:W1:Y:S08]  /*152b0*/  LDC R14, c[0x0][0x630] ;  /* 0x00018c00ff0e7b82 */ /* 0x000e700000000800 */
[----:B------:R-:W2:Y:S01]  /*152c0*/  LDC.64 R16, c[0x0][0x620] ;  /* 0x00018800ff107b82 */ /* 0x000ea20000000a00 */
[----:B0-----:R-:W-:-:S04]  /*152d0*/  ISETP.NE.U32.AND P0, PT, R12, RZ, PT ;  /* 0x000000ff0c00720c */ /* 0x001fc80003f05070 */
[----:B------:R-:W-:-:S13]  /*152e0*/  ISETP.NE.AND.EX P0, PT, R13, RZ, PT, P0 ;  /* 0x000000ff0d00720c */ /* 0x000fda0003f05300 */
[----:B-12---:R-:W-:Y:S05]  /*152f0*/  @!P0 BRA `(.L_x_42) ;  /* 0x0000000000288947 */ /* 0x006fea0003800000 */
[----:B------:R-:W0:Y:S02]  /*15300*/  LDC R0, c[0x0][0x634] ;  /* 0x00018d00ff007b82 */ /* 0x000e240000000800 */
[----:B0-----:R-:W-:-:S05]  /*15310*/  IADD3 R5, P0, R18, R0, RZ ;  /* 0x0000000012057210 */ /* 0x001fca0007f1e0ff */
        /* <DEDUP_REMOVED lines=8> */
.L_x_42:
[--C-:B------:R-:W-:Y:S01]  /*153a0*/  SHF.R.U64 R12, R10, R14, R11.reuse ;  /* 0x0000000e0a0c7219 */ /* 0x100fe2000000120b */
[----:B------:R-:W0:Y:S01]  /*153b0*/  LDC.64 R20, c[0x0][0x640] ;  /* 0x00019000ff147b82 */ /* 0x000e220000000a00 */
[----:B------:R-:W-:Y:S01]  /*153c0*/  I2FP.F32.U32 R9, R2 ;  /* 0x0000000200097245 */ /* 0x000fe20000201000 */
[----:B------:R-:W-:Y:S01]  /*153d0*/  ULDC UR4, c[0x0][0x150] ;  /* 0x0000540000047ab9 */ /* 0x000fe20000000800 */
[----:B------:R-:W-:Y:S01]  /*153e0*/  SHF.R.U32.HI R0, RZ, R14, R11 ;  /* 0x0000000eff007219 */ /* 0x000fe2000001160b */
[----:B------:R-:W-:Y:S01]  /*153f0*/  IMAD.MOV.U32 R6, RZ, RZ, R18 ;  /* 0x000000ffff067224 */ /* 0x000fe200078e0012 */
[----:B------:R-:W-:Y:S01]  /*15400*/  IADD3 R3, P0, RZ, -R12, RZ ;  /* 0x8000000cff037210 */ /* 0x000fe20007f1e0ff */
[----:B------:R-:W-:Y:S01]  /*15410*/  FMUL R9, R9, UR4 ;  /* 0x0000000409097c20 */ /* 0x000fe20008400000 */
[----:B------:R-:W-:Y:S01]  /*15420*/  IMAD.MOV.U32 R7, RZ, RZ, R19 ;  /* 0x000000ffff077224 */ /* 0x000fe200078e0013 */
[----:B------:R-:W1:Y:S01]  /*15430*/  LDC R8, c[0x0][0x618] ;  /* 0x00018600ff087b82 */ /* 0x000e620000000800 */
[----:B------:R-:W-:Y:S01]  /*15440*/  ULDC UR4, c[0x0][0x154] ;  /* 0x0000550000047ab9 */ /* 0x000fe20000000800 */
[----:B------:R-:W-:-:S02]  /*15450*/  IMAD.X R5, RZ, RZ, ~R0, P0 ;  /* 0x000000ffff057224 */ /* 0x000fc400000e0e00 */
[----:B------:R-:W2:Y:S01]  /*15460*/  F2I.U32.TRUNC.NTZ R9, R9 ;  /* 0x0000000900097305 */ /* 0x000ea2000020f000 */
[----:B------:R-:W-:-:S03]  /*15470*/  IMAD.WIDE.U32 R6, R3, R16, R6 ;  /* 0x0000001003067225 */ /* 0x000fc600078e0006 */
[----:B------:R-:W3:Y:S01]  /*15480*/  LDC R11, c[0x0][0x144] ;  /* 0x00005100ff0b7b82 */ /* 0x000ee20000000800 */
[----:B------:R-:W-:Y:S01]  /*15490*/  IMAD R0, R5, R16, RZ ;  /* 0x0000001005007224 */ /* 0x000fe200078e02ff */
[----:B------:R-:W-:-:S03]  /*154a0*/  I2FP.F32.U32 R5, R4 ;  /* 0x0000000400057245 */ /* 0x000fc60000201000 */
[----:B------:R-:W-:Y:S02]  /*154b0*/  IMAD R3, R3, R17, R0 ;  /* 0x0000001103037224 */ /* 0x000fe400078e0200 */
[----:B------:R-:W-:Y:S01]  /*154c0*/  FMUL R5, R5, UR4 ;  /* 0x0000000405057c20 */ /* 0x000fe20008400000 */
[----:B------:R-:W4:Y:S01]  /*154d0*/  LDC R14, c[0x0][0x608] ;  /* 0x00018200ff0e7b82 */ /* 0x000f220000000800 */
[----:B------:R-:W-:Y:S01]  /*154e0*/  IMAD.IADD R3, R7, 0x1, R3 ;  /* 0x0000000107037824 */ /* 0x000fe200078e0203 */
[----:B0-----:R-:W-:Y:S01]  /*154f0*/  ISETP.NE.U32.AND P0, PT, R20, RZ, PT ;  /* 0x000000ff1400720c */ /* 0x001fe20003f05070 */
[----:B--2---:R-:W-:-:S03]  /*15500*/  IMAD.MOV R0, RZ, RZ, -R9 ;  /* 0x000000ffff007224 */ /* 0x004fc600078e0a09 */
[----:B------:R-:W-:Y:S02]  /*15510*/  ISETP.NE.AND.EX P0, PT, R21, RZ, PT, P0 ;  /* 0x000000ff1500720c */ /* 0x000fe40003f05300 */
[----:B------:R-:W0:Y:S01]  /*15520*/  LDC R19, c[0x0][0x658] ;  /* 0x00019600ff137b82 */ /* 0x000e220000000800 */
[-CC-:B-1----:R-:W-:Y:S01]  /*15530*/  SHF.R.U64 R10, R6, R8.reuse, R3.reuse ;  /* 0x00000008060a7219 */ /* 0x182fe20000001203 */
[----:B------:R-:W-:Y:S01]  /*15540*/  IMAD.MOV.U32 R6, RZ, RZ, -0x1 ;  /* 0xffffffffff067424 */ /* 0x000fe200078e00ff */
[----:B------:R-:W-:-:S05]  /*15550*/  SHF.R.U32.HI R3, RZ, R8, R3 ;  /* 0x00000008ff037219 */ /* 0x000fca0000011603 */
[----:B------:R-:W1:Y:S01]  /*15560*/  LDC R17, c[0x0][0x148] ;  /* 0x00005200ff117b82 */ /* 0x000e620000000800 */
[----:B---3--:R-:W-:Y:S02]  /*15570*/  IMAD R18, R11, R0, R2 ;  /* 0x000000000b127224 */ /* 0x008fe400078e0202 */
[----:B------:R-:W-:-:S05]  /*15580*/  IMAD.MOV.U32 R2, RZ, RZ, 0x1 ;  /* 0x00000001ff027424 */ /* 0x000fca00078e00ff */
[----:B------:R-:W2:Y:S01]  /*15590*/  LDC R16, c[0x0][0x600] ;  /* 0x00018000ff107b82 */ /* 0x000ea20000000800 */
[-CC-:B----4-:R-:W-:Y:S02]  /*155a0*/  SHF.R.U64 R13, R10, R14.reuse, R3.reuse ;  /* 0x0000000e0a0d7219 */ /* 0x190fe40000001203 */
[----:B------:R-:W-:Y:S02]  /*155b0*/  SHF.R.U32.HI R0, RZ, R14, R3 ;  /* 0x0000000eff007219 */ /* 0x000fe40000011603 */
[----:B------:R3:W4:Y:S03]  /*155c0*/  F2I.U32.TRUNC.NTZ R14, R5 ;  /* 0x00000005000e7305 */ /* 0x000726000020f000 */
[----:B------:R-:W1:Y:S01]  /*155d0*/  LDC R22, c[0x0][0x648] ;  /* 0x00019200ff167b82 */ /* 0x000e620000000800 */
[-C--:B0-----:R-:W-:Y:S02]  /*155e0*/  SHF.R.U64 R15, R13, R19.reuse, R0 ;  /* 0x000000130d0f7219 */ /* 0x081fe40000001200 */
[----:B------:R-:W-:-:S02]  /*155f0*/  SHF.L.U32 R6, R6, R19, RZ ;  /* 0x0000001306067219 */ /* 0x000fc400000006ff */
[-C--:B------:R-:W-:Y:S02]  /*15600*/  SHF.R.U32.HI R3, RZ, R19.reuse, R0 ;  /* 0x00000013ff037219 */ /* 0x080fe40000011600 */
[----:B------:R-:W-:Y:S01]  /*15610*/  SHF.L.U32 R19, R2, R19, RZ ;  /* 0x0000001302137219 */ /* 0x000fe200000006ff */
[----:B------:R-:W0:Y:S01]  /*15620*/  LDC R23, c[0x0][0x638] ;  /* 0x00018e00ff177b82 */ /* 0x000e220000000800 */
[----:B------:R-:W-:Y:S01]  /*15630*/  LOP3.LUT R24, RZ, R6, RZ, 0x33, !PT ;  /* 0x00000006ff187212 */ /* 0x000fe200078e33ff */
        /* <DEDUP_REMOVED lines=13> */
.L_x_43:
[----:B------:R-:W3:Y:S01]  /*15710*/  LDC R0, c[0x0][0x65c] ;  /* 0x00019700ff007b82 */ /* 0x000ee20000000800 */
[----:B-1----:R-:W-:Y:S01]  /*15720*/  SHF.R.U64 R3, R2, R22, R3 ;  /* 0x0000001602037219 */ /* 0x002fe20000001203 */
[----:B--2---:R-:W-:Y:S02]  /*15730*/  VIADD R7, R16, 0xffffffff ;  /* 0xffffffff10077836 */ /* 0x004fe40000000000 */
[----:B------:R-:W-:Y:S02]  /*15740*/  IMAD.MOV R14, RZ, RZ, -R14 ;  /* 0x000000ffff0e7224 */ /* 0x000fe400078e0a0e */
[----:B------:R-:W-:Y:S02]  /*15750*/  IMAD.MOV R2, RZ, RZ, -R3 ;  /* 0x000000ffff027224 */ /* 0x000fe400078e0a03 */
[----:B------:R-:W-:Y:S01]  /*15760*/  IMAD.MOV.U32 R6, RZ, RZ, R12 ;  /* 0x000000ffff067224 */ /* 0x000fe200078e000c */
[----:B---3--:R-:W-:Y:S02]  /*15770*/  ISETP.NE.AND P0, PT, R0, 0x1, PT ;  /* 0x000000010000780c */ /* 0x008fe40003f05270 */
[----:B------:R-:W-:-:S05]  /*15780*/  LOP3.LUT R0, R13, R24, RZ, 0xc0, !PT ;  /* 0x000000180d007212 */ /* 0x000fca00078ec0ff */
[----:B------:R-:W-:Y:S01]  /*15790*/  IMAD R5, R19, R3, R0 ;  /* 0x0000000313057224 */ /* 0x000fe200078e0200 */
[----:B------:R-:W-:Y:S01]  /*157a0*/  LOP3.LUT R3, R10, R7, RZ, 0xc0, !PT ;  /* 0x000000070a037212 */ /* 0x000fe200078ec0ff */
[----:B0-----:R-:W-:-:S04]  /*157b0*/  IMAD R0, R2, R23, R15 ;  /* 0x0000001702007224 */ /* 0x001fc800078e020f */
[----:B------:R-:W-:Y:S02]  /*157c0*/  @P0 IMAD R18, R17, R14, R4 ;  /* 0x0000000e11120224 */ /* 0x000fe400078e0204 */
[----:B------:R-:W-:Y:S02]  /*157d0*/  IMAD R2, R0, R16, R3 ;  /* 0x0000001000027224 */ /* 0x000fe400078e0203 */
[----:B------:R-:W-:Y:S02]  /*157e0*/  IMAD R5, R5, R25, R18 ;  /* 0x0000001905057224 */ /* 0x000fe400078e0212 */
[----:B------:R-:W-:-:S03]  /*157f0*/  IMAD.MOV.U32 R4, RZ, RZ, 0x1 ;  /* 0x00000001ff047424 */ /* 0x000fc600078e00ff */
[----:B------:R-:W-:Y:S02]  /*15800*/  SEL R7, R2, R5, !P0 ;  /* 0x0000000502077207 */ /* 0x000fe40004000000 */
[----:B------:R-:W-:Y:S02]  /*15810*/  PRMT R0, R4, 0x7610, R0 ;  /* 0x0000761004007816 */ /* 0x000fe40000000000 */
[----:B------:R-:W-:-:S07]  /*15820*/  SEL R5, R5, R2, !P0 ;  /* 0x0000000205057207 */ /* 0x000fce0004000000 */
.L_x_41:
[----:B------:R-:W-:-:S08]  /*15830*/  NOP ;  /* 0x0000000000007918 */ /* 0x000fd00000000000 */
[----:B------:R-:W0:-:S00]  /*15840*/  USETMAXREG.DEALLOC.CTAPOOL 0x28 ;  /* 0x00000028000079c8 */ /* 0x000e0000080e0500 */
[----:B------:R-:W-:-:S13]  /*15850*/  ISETP.NE.AND P0, PT, RZ, UR8, PT ;  /* 0x00000008ff007c0c */ /* 0x000fda000bf05270 */
[----:B------:R-:W-:Y:S05]  /*15860*/  @P0 EXIT ;  /* 0x000000000000094d */ /* 0x000fea0003800000 */
[----:B0-----:R-:W-:Y:S01]  /*15870*/  LOP3.LUT P0, RZ, R0, 0xff, RZ, 0xc0, !PT ;  /* 0x000000ff00ff7812 */ /* 0x001fe2000780c0ff */
[----:B------:R-:W-:Y:S02]  /*15880*/  IMAD.MOV.U32 R0, RZ, RZ, 0x1 ;  /* 0x00000001ff007424 */ /* 0x000fe400078e00ff */
[----:B------:R-:W-:-:S10]  /*15890*/  IMAD.MOV.U32 R10, RZ, RZ, RZ ;  /* 0x000000ffff0a7224 */ /* 0x000fd400078e00ff */
[----:B------:R-:W-:Y:S05]  /*158a0*/  @!P0 BRA `(.L_x_44) ;  /* 0x0000000c00548947 */ /* 0x000fea0003800000 */
[----:B------:R-:W0:Y:S01]  /*158b0*/  LDC R0, c[0x0][0x28c] ;  /* 0x0000a300ff007b82 */ /* 0x000e220000000800 */
[----:B------:R-:W1:Y:S01]  /*158c0*/  S2R R2, SR_TID.X ;  /* 0x0000000000027919 */ /* 0x000e620000002100 */
[----:B------:R-:W-:Y:S01]  /*158d0*/  ULDC UR5, c[0x0][0x658] ;  /* 0x0001960000057ab9 */ /* 0x000fe20000000800 */
[----:B------:R-:W-:Y:S01]  /*158e0*/  UMOV UR7, 0xffffffff ;  /* 0xffffffff00077882 */ /* 0x000fe20000000000 */
[----:B------:R-:W-:Y:S01]  /*158f0*/  ULDC UR6, c[0x0][0xc] ;  /* 0x0000030000067ab9 */ /* 0x000fe20000000800 */
[----:B------:R-:W-:Y:S01]  /*15900*/  USHF.L.U32 UR9, UR7, UR5, URZ ;  /* 0x0000000507097299 */ /* 0x000fe2000800063f */
[----:B------:R-:W-:Y:S01]  /*15910*/  BSSY B0, `(.L_x_44) ;  /* 0x00000ce000007945 */ /* 0x000fe20003800000 */
[----:B------:R-:W-:Y:S01]  /*15920*/  UMOV UR8, 0x1 ;  /* 0x0000000100087882 */ /* 0x000fe20000000000 */
[----:B------:R-:W-:Y:S01]  /*15930*/  ULDC UR7, c[0x0][0x10] ;  /* 0x0000040000077ab9 */ /* 0x000fe20000000800 */
[----:B------:R-:W-:Y:S01]  /*15940*/  USHF.L.U32 UR5, UR8, UR5, URZ ;  /* 0x0000000508057299 */ /* 0x000fe2000800063f */
[----:B------:R-:W-:Y:S01]  /*15950*/  IMAD.MOV.U32 R12, RZ, RZ, 0x1 ;  /* 0x00000001ff0c7424 */ /* 0x000fe200078e00ff */
[----:B------:R-:W-:Y:S01]  /*15960*/  UIMAD.WIDE.U32 UR6, UR6, UR7, URZ ;  /* 0x00000007060672a5 */ /* 0x000fe2000f8e003f */
[----:B------:R-:W-:Y:S01]  /*15970*/  IMAD.MOV.U32 R10, RZ, RZ, RZ ;  /* 0x000000ffff0a7224 */ /* 0x000fe200078e00ff */
[----:B------:R-:W-:Y:S01]  /*15980*/  ULDC UR8, c[0x0][0x14] ;  /* 0x0000050000087ab9 */ /* 0x000fe20000000800 */
[----:B------:R-:W-:Y:S01]  /*15990*/  ULDC UR4, c[0x0][0x600] ;  /* 0x0001800000047ab9 */ /* 0x000fe20000000800 */
[----:B------:R-:W-:-:S02]  /*159a0*/  UIMAD.WIDE.U32 UR22, UR6, UR8, URZ ;  /* 0x00000008061672a5 */ /* 0x000fc4000f8e003f */
[----:B------:R-:W-:Y:S02]  /*159b0*/  UIMAD UR16, UR7, UR8, URZ ;  /* 0x00000008071072a4 */ /* 0x000fe4000f8e023f */
[----:B------:R-:W-:Y:S02]  /*159c0*/  ULOP3.LUT UR21, UR13, 0x2, URZ, 0xfc, !UPT ;  /* 0x000000020d157892 */ /* 0x000fe4000f8efc3f */
[----:B------:R-:W-:Y:S02]  /*159d0*/  UIADD3 UR4, UR4, -0x1, URZ ;  /* 0xffffffff04047890 */ /* 0x000fe4000fffe03f */
[----:B------:R-:W-:Y:S01]  /*159e0*/  ULOP3.LUT UR19, URZ, UR9, URZ, 0x33, !UPT ;  /* 0x000000093f137292 */ /* 0x000fe2000f8e333f */
[----:B0-----:R-:W-:Y:S01]  /*159f0*/  VIADD R0, R0, 0x1f ;  /* 0x0000001f00007836 */ /* 0x001fe20000000000 */
[----:B------:R-:W-:Y:S01]  /*15a00*/  UIADD3 UR16, UR23, UR16, URZ ;  /* 0x0000001017107290 */ /* 0x000fe2000fffe03f */
[----:B------:R-:W-:-:S03]  /*15a10*/  ULDC.64 UR24, c[0x0][0x198] ;  /* 0x0000660000187ab9 */ /* 0x000fc60000000a00 */
[----:B------:R-:W-:-:S04]  /*15a20*/  SHF.R.S32.HI R3, RZ, 0x1f, R0 ;  /* 0x0000001fff037819 */ /* 0x000fc80000011400 */
[----:B------:R-:W-:Y:S01]  /*15a30*/  LEA.HI R3, R3, R0, RZ, 0x5 ;  /* 0x0000000003037211 */ /* 0x000fe200078f28ff */
[----:B------:R-:W-:Y:S01]  /*15a40*/  IMAD.MOV.U32 R0, RZ, RZ, 0x1 ;  /* 0x00000001ff007424 */ /* 0x000fe200078e00ff */
[C---:B-1----:R-:W-:Y:S02]  /*15a50*/  LOP3.LUT P2, RZ, R2.reuse, 0x7f, RZ, 0xc0, !PT ;  /* 0x0000007f02ff7812 */ /* 0x042fe4000784c0ff */
[----:B------:R-:W-:Y:S02]  /*15a60*/  SHF.R.S32.HI R9, RZ, 0x5, R3 ;  /* 0x00000005ff097819 */ /* 0x000fe40000011403 */
[----:B------:R-:W-:-:S03]  /*15a70*/  LOP3.LUT P0, RZ, R2, 0x1f, RZ, 0xc0, !PT ;  /* 0x0000001f02ff7812 */ /* 0x000fc6000780c0ff */
[----:B------:R-:W-:Y:S01]  /*15a80*/  VIADD R8, R9, 0x1 ;  /* 0x0000000109087836 */ /* 0x000fe20000000000 */
[----:B------:R-:W-:-:S13]  /*15a90*/  PLOP3.LUT P0, PT, P0, P2, PT, 0x8a, 0x0 ;  /* 0x000000000000781c */ /* 0x000fda0000705172 */
.L_x_56:
[----:B------:R-:W-:-:S03]  /*15aa0*/  UMOV UR6, 0xffffffff ;  /* 0xffffffff00067882 */ /* 0x000fc60000000000 */
[----:B------:R-:W-:Y:S05]  /*15ab0*/  BRA.DIV UR6, `(.L_x_45) ;  /* 0x0000001606587947 */ /* 0x000fea000b800000 */
[----:B------:R-:W-:-:S13]  /*15ac0*/  ELECT P1, URZ, PT ;  /* 0x00000000003f782f */ /* 0x000fda0003820000 */
.L_x_78:
[----:B------:R-:W0:Y:S01]  /*15ad0*/  LDC R2, c[0x0][0x28c] ;  /* 0x0000a300ff027b82 */ /* 0x000e220000000800 */
[----:B------:R-:W-:Y:S01]  /*15ae0*/  BSSY B1, `(.L_x_46) ;  /* 0x0000038000017945 */ /* 0x000fe20003800000 */
[----:B0-----:R-:W-:-:S13]  /*15af0*/  ISETP.LT.OR P1, PT, R2, 0x1, !P1 ;  /* 0x000000010200780c */ /* 0x001fda0004f21670 */
[----:B------:R-:W-:Y:S05]  /*15b00*/  @P1 BRA `(.L_x_47) ;  /* 0x0000000000d41947 */ /* 0x000fea0003800000 */
[----:B------:R-:W-:Y:S02]  /*15b10*/  IMAD R11, R7, 0x60, RZ ;  /* 0x00000060070b7824 */ /* 0x000fe400078e02ff */
[----:B------:R-:W-:Y:S02]  /*15b20*/  IMAD R13, R5, 0x180, RZ ;  /* 0x00000180050d7824 */ /* 0x000fe400078e02ff */
[----:B------:R-:W-:Y:S02]  /*15b30*/  IMAD.MOV.U32 R16, RZ, RZ, RZ ;  /* 0x000000ffff107224 */ /* 0x000fe400078e00ff */
[----:B------:R-:W-:Y:S02]  /*15b40*/  IMAD.MOV.U32 R2, RZ, RZ, R8 ;  /* 0x000000ffff027224 */ /* 0x000fe400078e0008 */
[----:B------:R-:W-:Y:S02]  /*15b50*/  IMAD.MOV.U32 R3, RZ, RZ, R0 ;  /* 0x000000ffff037224 */ /* 0x000fe400078e0000 */
[----:B------:R-:W-:-:S07]  /*15b60*/  IMAD.MOV.U32 R4, RZ, RZ, R10 ;  /* 0x000000ffff047224 */ /* 0x000fce00078e000a */
.L_x_51:
[----:B------:R-:W0:Y:S01]  /*15b70*/  S2R R14, SR_CgaCtaId ;  /* 0x00000000000e7919 */ /* 0x000e220000008800 */
[----:B------:R-:W-:Y:S01]  /*15b80*/  MOV R5, 0x400 ;  /* 0x0000040000057802 */ /* 0x000fe20000000f00 */
[----:B------:R-:W1:Y:S03]  /*15b90*/  @!P2 LDC R7, c[0x0][0x500] ;  /* 0x00014000ff07ab82 */ /* 0x000e660000000800 */
[----:B0-----:R-:W-:Y:S02]  /*15ba0*/  LEA R15, R14, R5, 0x18 ;  /* 0x000000050e0f7211 */ /* 0x001fe400078ec0ff */
[----:B------:R-:W-:-:S03]  /*15bb0*/  SHF.L.U32 R5, R3, 0x1f, RZ ;  /* 0x0000001f03057819 */ /* 0x000fc600000006ff */
[----:B------:R-:W-:-:S04]  /*15bc0*/  IMAD R14, R4, 0x8, R15 ;  /* 0x00000008040e7824 */ /* 0x000fc800078e020f */
[----:B------:R-:W0:Y:S02]  /*15bd0*/  SYNCS.PHASECHK.TRANS64.TRYWAIT P1, [R14+URZ+0x78], R5 ;  /* 0x000078050e0075a7 */ /* 0x000e24000802017f */
[----:B01----:R-:W-:Y:S05]  /*15be0*/  @!P1 BRA `(.L_x_48) ;  /* 0x00000014002c9947 */ /* 0x003fea0003800000 */
.L_x_79:
[----:B------:R-:W-:Y:S01]  /*15bf0*/  UPRMT UR6, UR21, 0x9910, URZ ;  /* 0x0000991015067896 */ /* 0x000fe2000800003f */
[----:B------:R1:W-:Y:S03]  /*15c00*/  @!P2 SYNCS.ARRIVE.TRANS64 RZ, [R14+URZ], R7 ;  /* 0x000000070effa9a7 */ /* 0x0003e6000800003f */
[----:B------:R-:W-:-:S06]  /*15c10*/  UISETP.NE.AND UP0, UPT, UR6, 0x2, UPT ;  /* 0x000000020600788c */ /* 0x000fcc000bf05270 */
[----:B------:R-:W-:-:S13]  /*15c20*/  PLOP3.LUT P1, PT, PT, PT, UP0, 0x80, 0x0 ;  /* 0x000000000000781c */ /* 0x000fda0003f2f008 */
[----:B-1----:R-:W-:Y:S05]  /*15c30*/  @P1 BRA `(.L_x_49) ;  /* 0x0000000000041947 */ /* 0x002fea0003800000 */
[----:B------:R-:W-:Y:S01]  /*15c40*/  BPT.TRAP 0x1 ;  /* 0x000000040000795c */ /* 0x000fe20000300000 */
.L_x_49:
[----:B------:R-:W-:Y:S05]  /*15c50*/  @P0 BRA `(.L_x_50) ;  /* 0x0000000000040947 */ /* 0x000fea0003800000 */
[----:B------:R-:W-:Y:S01]  /*15c60*/  BPT.TRAP 0x1 ;  /* 0x000000040000795c */ /* 0x000fe20000300000 */
.L_x_50:
[--C-:B0-----:R-:W-:Y:S01]  /*15c70*/  IMAD R5, R4, 0x3000, R15.reuse ;  /* 0x0000300004057824 */ /* 0x101fe200078e020f */
[----:B------:R-:W-:Y:S01]  /*15c80*/  R2UR UR9, R14 ;  /* 0x000000000e0972ca */ /* 0x000fe200000e0000 */
[----:B------:R-:W-:Y:S01]  /*15c90*/  IMAD R15, R4, 0xc00, R15 ;  /* 0x00000c00040f7824 */ /* 0x000fe200078e020f */
[----:B------:R-:W-:Y:S01]  /*15ca0*/  UIADD3 UR6, UP0, UR24, 0xf0, URZ ;  /* 0x000000f018067890 */ /* 0x000fe2000ff1e03f */
[----:B------:R-:W-:Y:S01]  /*15cb0*/  VIADD R2, R2, 0xffffffff ;  /* 0xffffffff02027836 */ /* 0x000fe20000000000 */
[----:B------:R-:W-:Y:S01]  /*15cc0*/  R2UR UR7, R5 ;  /* 0x00000000050772ca */ /* 0x000fe200000e0000 */
[----:B------:R-:W-:Y:S01]  /*15cd0*/  UIADD3 UR26, UP1, UR24, 0x1f0, URZ ;  /* 0x000001f0181a7890 */ /* 0x000fe2000ff3e03f */
[----:B------:R-:W-:Y:S01]  /*15ce0*/  R2UR UR8, R15 ;  /* 0x000000000f0872ca */ /* 0x000fe200000e0000 */
[----:B------:R-:W-:Y:S01]  /*15cf0*/  VIADD R4, R4, 0x1 ;  /* 0x0000000104047836 */ /* 0x000fe20000000000 */
[----:B------:R-:W-:Y:S01]  /*15d00*/  R2UR UR11, R13 ;  /* 0x000000000d0b72ca */ /* 0x000fe200000e0000 */
[----:B------:R-:W-:Y:S01]  /*15d10*/  UIADD3.X UR27, URZ, UR25, URZ, UP1, !UPT ;  /* 0x000000193f1b7290 */ /* 0x000fe20008ffe43f */
[----:B------:R-:W-:Y:S01]  /*15d20*/  R2UR UR10, R16 ;  /* 0x00000000100a72ca */ /* 0x000fe200000e0000 */
[----:B------:R-:W-:Y:S01]  /*15d30*/  UMOV UR14, 0x0 ;  /* 0x00000000000e7882 */ /* 0x000fe20000000000 */
[----:B------:R-:W-:Y:S01]  /*15d40*/  R2UR UR12, R6 ;  /* 0x00000000060c72ca */ /* 0x000fe200000e0000 */
[----:B------:R-:W-:Y:S01]  /*15d50*/  UMOV UR15, 0x10000000 ;  /* 0x10000000000f7882 */ /* 0x000fe20000000000 */
[----:B------:R-:W-:Y:S01]  /*15d60*/  R2UR UR20, R11 ;  /* 0x000000000b1472ca */ /* 0x000fe200000e0000 */
[----:B------:R-:W-:Y:S01]  /*15d70*/  VIADD R16, R16, 0x20 ;  /* 0x0000002010107836 */ /* 0x000fe20000000000 */
[----:B------:R-:W-:Y:S01]  /*15d80*/  ISETP.GT.AND P3, PT, R2, 0x1, PT ;  /* 0x000000010200780c */ /* 0x000fe20003f64270 */
[----:B------:R-:W-:Y:S01]  /*15d90*/  UIADD3 UR17, UR7, 0x200, URZ ;  /* 0x0000020007117890 */ /* 0x000fe2000fffe03f */
[----:B------:R-:W-:Y:S01]  /*15da0*/  ISETP.NE.AND P1, PT, R4, 0xf, PT ;  /* 0x0000000f0400780c */ /* 0x000fe20003f25270 */
[----:B------:R-:W-:-:S02]  /*15db0*/  UIADD3.X UR7, URZ, UR25, URZ, UP0, !UPT ;  /* 0x000000193f077290 */ /* 0x000fc400087fe43f */
[----:B------:R-:W-:Y:S01]  /*15dc0*/  UIADD3 UR18, UR8, 0x2d200, URZ ;  /* 0x0002d20008127890 */ /* 0x000fe2000fffe03f */
[----:B------:R-:W-:Y:S02]  /*15dd0*/  SEL R14, RZ, 0x1, P1 ;  /* 0x00000001ff0e7807 */ /* 0x000fe40000800000 */
[----:B------:R-:W-:Y:S01]  /*15de0*/  UMOV UR8, UR17 ;  /* 0x0000001100087c82 */ /* 0x000fe20008000000 */
[----:B------:R-:W-:Y:S02]  /*15df0*/  SEL R4, R4, RZ, P1 ;  /* 0x000000ff04047207 */ /* 0x000fe40000800000 */
[----:B------:R-:W-:Y:S01]  /*15e00*/  LOP3.LUT R3, R3, R14, RZ, 0x3c, !PT ;  /* 0x0000000e03037212 */ /* 0x000fe200078e3cff */
[----:B------:R0:W-:Y:S02]  /*15e10*/  UTMALDG.3D [UR8], [UR6], desc[UR14] ;  /* 0x00000e08060075b4 */ /* 0x0001e40008011000 */
[----:B0-----:R-:W-:Y:S01]  /*15e20*/  UMOV UR8, UR18 ;  /* 0x0000001200087c82 */ /* 0x001fe20008000000 */
[----:B------:R-:W-:-:S02]  /*15e30*/  UMOV UR11, UR20 ;  /* 0x00000014000b7c82 */ /* 0x000fc40008000000 */
[----:B------:R0:W-:Y:S02]  /*15e40*/  UTMALDG.3D [UR8], [UR26], desc[UR14] ;  /* 0x00000e081a0075b4 */ /* 0x0001e40008011000 */
[----:B0-----:R-:W-:Y:S05]  /*15e50*/  @P3 BRA `(.L_x_51) ;  /* 0xfffffffc00443947 */ /* 0x001fea000383ffff */
.L_x_47:
[----:B------:R-:W-:Y:S05]  /*15e60*/  BSYNC B1 ;  /* 0x0000000000017941 */ /* 0x000fea0003800000 */
.L_x_46:
[----:B------:R-:W2:Y:S01]  /*15e70*/  LDL.LU R17, [R1+0x114] ;  /* 0x0001140001117983 */ /* 0x000ea20000300800 */
[----:B------:R-:W-:Y:S01]  /*15e80*/  LOP3.LUT P3, RZ, R12, 0xff, RZ, 0xc0, !PT ;  /* 0x000000ff0cff7812 */ /* 0x000fe2000786c0ff */
[C---:B------:R-:W-:Y:S01]  /*15e90*/  IMAD.IADD R10, R9.reuse, 0x1, R10 ;  /* 0x00000001090a7824 */ /* 0x040fe200078e020a */
[----:B------:R-:W-:Y:S01]  /*15ea0*/  ULDC.64 UR6, c[0x0][0x650] ;  /* 0x0001940000067ab9 */ /* 0x000fe20000000a00 */
[----:B------:R-:W3:Y:S01]  /*15eb0*/  LDL.LU R14, [R1+0x118] ;  /* 0x00011800010e7983 */ /* 0x000ee20000300800 */
[----:B------:R-:W-:Y:S01]  /*15ec0*/  BSSY B1, `(.L_x_52) ;  /* 0x0000070000017945 */ /* 0x000fe20003800000 */
[----:B------:R-:W-:Y:S01]  /*15ed0*/  IMAD.MOV.U32 R7, RZ, RZ, -0x1 ;  /* 0xffffffffff077424 */ /* 0x000fe200078e00ff */
[----:B------:R-:W-:Y:S01]  /*15ee0*/  ISETP.GT.U32.AND P1, PT, R10, 0xe, PT ;  /* 0x0000000e0a00780c */ /* 0x000fe20003f24070 */
[----:B------:R-:W-:Y:S01]  /*15ef0*/  IMAD.MOV.U32 R6, RZ, RZ, -0x1 ;  /* 0xffffffffff067424 */ /* 0x000fe200078e00ff */
[----:B------:R-:W-:Y:S02]  /*15f00*/  PRMT R12, RZ, 0x7610, R12 ;  /* 0x00007610ff0c7816 */ /* 0x000fe4000000000c */
[----:B------:R-:W-:-:S03]  /*15f10*/  ISETP.LT.U32.AND P1, PT, R9, 0xf, P1 ;  /* 0x0000000f0900780c */ /* 0x000fc60000f21070 */
[----:B------:R-:W0:Y:S01]  /*15f20*/  @P3 S2R R3, SR_CgaCtaId ;  /* 0x0000000000033919 */ /* 0x000e220000008800 */
[----:B------:R-:W-:-:S04]  /*15f30*/  @P3 MOV R2, 0x400 ;  /* 0x0000040000023802 */ /* 0x000fc80000000f00 */
[----:B0-----:R-:W-:Y:S01]  /*15f40*/  @P3 LEA R4, R3, R2, 0x18 ;  /* 0x0000000203043211 */ /* 0x001fe200078ec0ff */
[----:B------:R-:W-:-:S03]  /*15f50*/  IMAD.WIDE.U32 R2, R10, -0x77777777, RZ ;  /* 0x888888890a027825 */ /* 0x000fc600078e00ff */
[----:B------:R0:W-:Y:S01]  /*15f60*/  @P3 SYNCS.ARRIVE.TRANS64.A1T0 RZ, [R4+URZ+0x108], RZ ;  /* 0x000108ff04ff39a7 */ /* 0x0001e2000810003f */
[----:B------:R-:W-:Y:S02]  /*15f70*/  ISETP.GE.U32.AND P3, PT, R9, 0xf, PT ;  /* 0x0000000f0900780c */ /* 0x000fe40003f66070 */
[----:B------:R-:W-:Y:S02]  /*15f80*/  SHF.R.U32.HI R5, RZ, 0x3, R3 ;  /* 0x00000003ff057819 */ /* 0x000fe40000011603 */
[----:B------:R-:W-:Y:S02]  /*15f90*/  SEL R3, RZ, 0x1, !P1 ;  /* 0x00000001ff037807 */ /* 0x000fe40004800000 */
[----:B------:R-:W-:Y:S01]  /*15fa0*/  PRMT R2, RZ, 0x7610, R2 ;  /* 0x00007610ff027816 */ /* 0x000fe20000000002 */
[----:B------:R-:W-:Y:S01]  /*15fb0*/  IMAD R10, R5, -0xf, R10 ;  /* 0xfffffff1050a7824 */ /* 0x000fe200078e020a */
[----:B------:R-:W-:-:S05]  /*15fc0*/  LOP3.LUT R0, R0, R3, RZ, 0x3c, !PT ;  /* 0x0000000300007212 */ /* 0x000fca00078e3cff */
[----:B------:R-:W-:Y:S01]  /*15fd0*/  @P3 LOP3.LUT R0, R0, 0x1, R5, 0x78, !PT ;  /* 0x0000000100003812 */ /* 0x000fe200078e7805 */
[----:B------:R-:W-:Y:S01]  /*15fe0*/  IMAD.MOV.U32 R5, RZ, RZ, -0x1 ;  /* 0xffffffffff057424 */ /* 0x000fe200078e00ff */
[----:B---3--:R-:W-:-:S04]  /*15ff0*/  IADD3 R14, P4, R14, UR22, RZ ;  /* 0x000000160e0e7c10 */ /* 0x008fc8000ff9e0ff */
[----:B--2---:R-:W-:Y:S01]  /*16000*/  IADD3.X R17, R17, UR16, RZ, P4, !PT ;  /* 0x0000001011117c10 */ /* 0x004fe2000a7fe4ff */
[----:B------:R0:W-:Y:S01]  /*16010*/  STL [R1+0x118], R14 ;  /* 0x0001180e01007387 */ /* 0x0001e20000100800 */
[----:B------:R-:W-:-:S03]  /*16020*/  ISETP.GE.U32.AND P1, PT, R14, UR6, PT ;  /* 0x000000060e007c0c */ /* 0x000fc6000bf26070 */
[----:B------:R0:W-:Y:S01]  /*16030*/  STL [R1+0x114], R17 ;  /* 0x0001141101007387 */ /* 0x0001e20000100800 */
[----:B------:R-:W-:-:S13]  /*16040*/  ISETP.GE.U32.AND.EX P1, PT, R17, UR7, PT, P1 ;  /* 0x0000000711007c0c */ /* 0x000fda000bf26110 */
[----:B0-----:R-:W-:Y:S05]  /*16050*/  @P1 BRA `(.L_x_53) ;  /* 0x0000000400581947 */ /* 0x001fea0003800000 */
[----:B------:R-:W-:Y:S01]  /*16060*/  ULDC.64 UR6, c[0x0][0x628] ;  /* 0x00018a0000067ab9 */ /* 0x000fe20000000a00 */
[----:B------:R-:W0:Y:S01]  /*16070*/  S2R R13, SR_CTAID.X ;  /* 0x00000000000d7919 */ /* 0x000e220000002500 */
[----:B------:R-:W-:Y:S01]  /*16080*/  ISETP.NE.U32.AND P1, PT, RZ, UR6, PT ;  /* 0x00000006ff007c0c */ /* 0x000fe2000bf25070 */
[----:B------:R-:W-:Y:S01]  /*16090*/  ULDC UR9, c[0x0][0x630] ;  /* 0x00018c0000097ab9 */ /* 0x000fe20000000800 */
[----:B------:R-:W-:Y:S01]  /*160a0*/  IMAD.MOV.U32 R2, RZ, RZ, R14 ;  /* 0x000000ffff027224 */ /* 0x000fe200078e000e */
[----:B------:R-:W1:Y:S01]  /*160b0*/  S2R R11, SR_CTAID.Y ;  /* 0x00000000000b7919 */ /* 0x000e620000002600 */
[----:B------:R-:W-:Y:S01]  /*160c0*/  ISETP.NE.AND.EX P1, PT, RZ, UR7, PT, P1 ;  /* 0x00000007ff007c0c */ /* 0x000fe2000bf25310 */
[----:B------:R-:W-:-:S12]  /*160d0*/  IMAD.MOV.U32 R3, RZ, RZ, R17 ;  /* 0x000000ffff037224 */ /* 0x000fd800078e0011 */
[----:B------:R-:W-:Y:S05]  /*160e0*/  @!P1 BRA `(.L_x_54) ;  /* 0x0000000000289947 */ /* 0x000fea0003800000 */
[----:B------:R-:W-:Y:S02]  /*160f0*/  ULDC UR8, c[0x0][0x634] ;  /* 0x00018d0000087ab9 */ /* 0x000fe40000000800 */
[----:B------:R-:W-:-:S05]  /*16100*/  IADD3 R7, P1, R14, UR8, RZ ;  /* 0x000000080e077c10 */ /* 0x000fca000ff3e0ff */
[----:B------:R-:W-:-:S04]  /*16110*/  IMAD.X R15, RZ, RZ, R17, P1 ;  /* 0x000000ffff0f7224 */ /* 0x000fc800008e0611 */
[----:B------:R-:W-:-:S04]  /*16120*/  IMAD.WIDE.U32 R4, R15, UR6, RZ ;  /* 0x000000060f047c25 */ /* 0x000fc8000f8e00ff */
[----:B------:R-:W-:-:S04]  /*16130*/  IMAD.WIDE.U32 R4, P1, R7, UR7, R4 ;  /* 0x0000000707047c25 */ /* 0x000fc8000f820004 */
[----:B------:R-:W-:-:S04]  /*16140*/  IMAD.WIDE.U32 R6, R7, UR6, RZ ;  /* 0x0000000607067c25 */ /* 0x000fc8000f8e00ff */
[----:B------:R-:W-:Y:S01]  /*16150*/  IMAD.X R3, RZ, RZ, RZ, P1 ;  /* 0x000000ffff037224 */ /* 0x000fe200008e06ff */
[----:B------:R-:W-:Y:S01]  /*16160*/  IADD3 RZ, P1, R7, R4, RZ ;  /* 0x0000000407ff7210 */ /* 0x000fe20007f3e0ff */
[----:B------:R-:W-:-:S04]  /*16170*/  IMAD.MOV.U32 R2, RZ, RZ, R5 ;  /* 0x000000ffff027224 */ /* 0x000fc800078e0005 */
[----:B------:R-:W-:-:S08]  /*16180*/  IMAD.WIDE.U32.X R2, R15, UR7, R2, P1 ;  /* 0x000000070f027c25 */ /* 0x000fd000088e0402 */
.L_x_54:
[--C-:B------:R-:W-:Y:S01]  /*16190*/  SHF.R.U64 R6, R2, UR9, R3.reuse ;  /* 0x0000000902067c19 */ /* 0x100fe20008001203 */
[----:B------:R-:W-:Y:S01]  /*161a0*/  ULDC.64 UR6, c[0x0][0x620] ;  /* 0x0001880000067ab9 */ /* 0x000fe20000000a00 */
[----:B------:R-:W-:Y:S01]  /*161b0*/  SHF.R.U32.HI R2, RZ, UR9, R3 ;  /* 0x00000009ff027c19 */ /* 0x000fe20008011603 */
[----:B------:R-:W-:Y:S01]  /*161c0*/  IMAD.MOV.U32 R3, RZ, RZ, R17 ;  /* 0x000000ffff037224 */ /* 0x000fe200078e0011 */
[----:B------:R-:W-:Y:S01]  /*161d0*/  IADD3 R5, P1, RZ, -R6, RZ ;  /* 0x80000006ff057210 */ /* 0x000fe20007f3e0ff */
[----:B------:R-:W2:Y:S01]  /*161e0*/  LDC R18, c[0x0][0x144] ;  /* 0x00005100ff127b82 */ /* 0x000ea20000000800 */
[----:B0-----:R-:W-:Y:S01]  /*161f0*/  I2FP.F32.U32 R7, R13 ;  /* 0x0000000d00077245 */ /* 0x001fe20000201000 */
[----:B------:R-:W-:Y:S01]  /*16200*/  ULDC.64 UR10, c[0x0][0x640] ;  /* 0x00019000000a7ab9 */ /* 0x000fe20000000a00 */
[----:B------:R-:W-:Y:S01]  /*16210*/  ULDC UR8, c[0x0][0x608] ;  /* 0x0001820000087ab9 */ /* 0x000fe20000000800 */
[----:B------:R-:W-:Y:S01]  /*16220*/  IMAD.X R2, RZ, RZ, ~R2, P1 ;  /* 0x000000ffff027224 */ /* 0x000fe200008e0e02 */
[----:B------:R-:W-:-:S03]  /*16230*/  ISETP.NE.U32.AND P1, PT, RZ, UR10, PT ;  /* 0x0000000aff007c0c */ /* 0x000fc6000bf25070 */
[----:B------:R-:W-:Y:S01]  /*16240*/  IMAD R4, R2, UR6, RZ ;  /* 0x0000000602047c24 */ /* 0x000fe2000f8e02ff */
[----:B------:R-:W0:Y:S01]  /*16250*/  LDC R16, c[0x0][0x148] ;  /* 0x00005200ff107b82 */ /* 0x000e220000000800 */
[----:B------:R-:W-:Y:S01]  /*16260*/  IMAD.MOV.U32 R2, RZ, RZ, R14 ;  /* 0x000000ffff027224 */ /* 0x000fe200078e000e */
[----:B------:R-:W-:-:S03]  /*16270*/  ISETP.NE.AND.EX P1, PT, RZ, UR11, PT, P1 ;  /* 0x0000000bff007c0c */ /* 0x000fc6000bf25310 */
[----:B------:R-:W-:Y:S01]  /*16280*/  IMAD.WIDE.U32 R2, R5, UR6, R2 ;  /* 0x0000000605027c25 */ /* 0x000fe2000f8e0002 */
[----:B------:R-:W-:-:S03]  /*16290*/  ULDC UR6, c[0x0][0x150] ;  /* 0x0000540000067ab9 */ /* 0x000fc60000000800 */
[----:B------:R-:W-:Y:S02]  /*162a0*/  IMAD R5, R5, UR7, R4 ;  /* 0x0000000705057c24 */ /* 0x000fe4000f8e0204 */
[----:B------:R-:W-:Y:S01]  /*162b0*/  FMUL R4, R7, UR6 ;  /* 0x0000000607047c20 */ /* 0x000fe20008400000 */
[----:B------:R-:W-:Y:S01]  /*162c0*/  ULDC UR6, c[0x0][0x618] ;  /* 0x0001860000067ab9 */ /* 0x000fe20000000800 */
[----:B------:R-:W-:Y:S01]  /*162d0*/  ULDC UR7, c[0x0][0x154] ;  /* 0x0000550000077ab9 */ /* 0x000fe20000000800 */
[----:B------:R-:W-:-:S03]  /*162e0*/  IMAD.IADD R3, R3, 0x1, R5 ;  /* 0x0000000103037824 */ /* 0x000fc600078e0205 */
[----:B------:R-:W3:Y:S02]  /*162f0*/  F2I.U32.TRUNC.NTZ R4, R4 ;  /* 0x0000000400047305 */ /* 0x000ee4000020f000 */
[----:B------:R-:W-:Y:S02]  /*16300*/  SHF.R.U64 R7, R2, UR6, R3 ;  /* 0x0000000602077c19 */ /* 0x000fe40008001203 */
[----:B-1----:R-:W-:-:S05]  /*16310*/  I2FP.F32.U32 R2, R11 ;  /* 0x0000000b00027245 */ /* 0x002fca0000201000 */
[----:B------:R-:W-:Y:S01]  /*16320*/  FMUL R5, R2, UR7 ;  /* 0x0000000702057c20 */ /* 0x000fe20008400000 */
[----:B------:R-:W-:Y:S01]  /*16330*/  SHF.R.U32.HI R2, RZ, UR6, R3 ;  /* 0x00000006ff027c19 */ /* 0x000fe20008011603 */
[----:B------:R-:W-:Y:S02]  /*16340*/  ULDC UR6, c[0x0][0x658] ;  /* 0x0001960000067ab9 */ /* 0x000fe40000000800 */
[----:B------:R1:W4:Y:S01]  /*16350*/  F2I.U32.TRUNC.NTZ R19, R5 ;  /* 0x0000000500137305 */ /* 0x000322000020f000 */
[----:B------:R-:W-:Y:S01]  /*16360*/  SHF.R.U64 R15, R7, UR8, R2 ;  /* 0x00000008070f7c19 */ /* 0x000fe20008001202 */
[----:B---3--:R-:W-:Y:S01]  /*16370*/  IMAD.MOV R4, RZ, RZ, -R4 ;  /* 0x000000ffff047224 */ /* 0x008fe200078e0a04 */
[----:B------:R-:W-:-:S03]  /*16380*/  SHF.R.U32.HI R2, RZ, UR8, R2 ;  /* 0x00000008ff027c19 */ /* 0x000fc60008011602 */
[----:B--2---:R-:W-:Y:S01]  /*16390*/  IMAD R13, R18, R4, R13 ;  /* 0x00000004120d7224 */ /* 0x004fe200078e020d */
[--C-:B------:R-:W-:Y:S02]  /*163a0*/  SHF.R.U64 R14, R15, UR6, R2.reuse ;  /* 0x000000060f0e7c19 */ /* 0x100fe40008001202 */
[----:B------:R-:W-:-:S03]  /*163b0*/  SHF.R.U32.HI R17, RZ, UR6, R2 ;  /* 0x00000006ff117c19 */ /* 0x000fc60008011602 */
[----:B------:R-:W-:Y:S02]  /*163c0*/  IMAD.MOV.U32 R2, RZ, RZ, R14 ;  /* 0x000000ffff027224 */ /* 0x000fe400078e000e */
[----:B------:R-:W-:Y:S01]  /*163d0*/  IMAD.MOV.U32 R3, RZ, RZ, R17 ;  /* 0x000000ffff037224 */ /* 0x000fe200078e0011 */
[----:B01--4-:R-:W-:Y:S06]  /*163e0*/  @!P1 BRA `(.L_x_55) ;  /* 0x0000000000289947 */ /* 0x013fec0003800000 */
[----:B------:R-:W-:Y:S02]  /*163f0*/  ULDC UR6, c[0x0][0x64c] ;  /* 0x0001930000067ab9 */ /* 0x000fe40000000800 */
[----:B------:R-:W-:-:S05]  /*16400*/  IADD3 R3, P1, R14, UR6, RZ ;  /* 0x000000060e037c10 */ /* 0x000fca000ff3e0ff */
[----:B------:R-:W-:-:S04]  /*16410*/  IMAD.X R17, RZ, RZ, R17, P1 ;  /* 0x000000ffff117224 */ /* 0x000fc800008e0611 */
[----:B------:R-:W-:-:S04]  /*16420*/  IMAD.WIDE.U32 R4, R17, UR10, RZ ;  /* 0x0000000a11047c25 */ /* 0x000fc8000f8e00ff */
[----:B------:R-:W-:-:S04]  /*16430*/  IMAD.WIDE.U32 R4, P1, R3, UR11, R4 ;  /* 0x0000000b03047c25 */ /* 0x000fc8000f820004 */
[----:B------:R-:W-:-:S04]  /*16440*/  IMAD.WIDE.U32 R2, R3, UR10, RZ ;  /* 0x0000000a03027c25 */ /* 0x000fc8000f8e00ff */
[----:B------:R-:W-:Y:S01]  /*16450*/  IMAD.MOV.U32 R2, RZ, RZ, R5 ;  /* 0x000000ffff027224 */ /* 0x000fe200078e0005 */
[----:B------:R-:W-:Y:S01]  /*16460*/  IADD3 RZ, P3, R3, R4, RZ ;  /* 0x0000000403ff7210 */ /* 0x000fe20007f7e0ff */
[----:B------:R-:W-:-:S04]  /*16470*/  IMAD.X R3, RZ, RZ, RZ, P1 ;  /* 0x000000ffff037224 */ /* 0x000fc800008e06ff */
[----:B------:R-:W-:-:S08]  /*16480*/  IMAD.WIDE.U32.X R2, R17, UR11, R2, P3 ;  /* 0x0000000b11027c25 */ /* 0x000fd000098e0402 */
.L_x_55:
[----:B------:R-:W0:Y:S01]  /*16490*/  LDC R4, c[0x0][0x65c] ;  /* 0x00019700ff047b82 */ /* 0x000e220000000800 */
[----:B------:R-:W-:Y:S01]  /*164a0*/  ULDC UR6, c[0x0][0x648] ;  /* 0x0001920000067ab9 */ /* 0x000fe20000000800 */
[----:B------:R-:W-:Y:S01]  /*164b0*/  LOP3.LUT R15, R15, UR19, RZ, 0xc0, !PT ;  /* 0x000000130f0f7c12 */ /* 0x000fe2000f8ec0ff */
[----:B------:R-:W-:Y:S01]  /*164c0*/  IMAD.MOV R19, RZ, RZ, -R19 ;  /* 0x000000ffff137224 */ /* 0x000fe200078e0a13 */
[----:B------:R-:W-:Y:S01]  /*164d0*/  SHF.R.U64 R2, R2, UR6, R3 ;  /* 0x0000000602027c19 */ /* 0x000fe20008001203 */
[----:B------:R-:W-:Y:S01]  /*164e0*/  ULDC UR6, c[0x0][0x638] ;  /* 0x00018e0000067ab9 */ /* 0x000fe20000000800 */
[----:B------:R-:W-:Y:S01]  /*164f0*/  LOP3.LUT R7, R7, UR4, RZ, 0xc0, !PT ;  /* 0x0000000407077c12 */ /* 0x000fe2000f8ec0ff */
[----:B------:R-:W-:Y:S02]  /*16500*/  ULDC UR7, c[0x0][0x610] ;  /* 0x0001840000077ab9 */ /* 0x000fe40000000800 */
[----:B------:R-:W-:Y:S02]  /*16510*/  IMAD.MOV R3, RZ, RZ, -R2 ;  /* 0x000000ffff037224 */ /* 0x000fe400078e0a02 */
[----:B------:R-:W-:-:S02]  /*16520*/  IMAD R2, R2, UR5, R15 ;  /* 0x0000000502027c24 */ /* 0x000fc4000f8e020f */
[----:B------:R-:W-:Y:S01]  /*16530*/  IMAD R14, R3, UR6, R14 ;  /* 0x00000006030e7c24 */ /* 0x000fe2000f8e020e */
[----:B------:R-:W-:-:S03]  /*16540*/  ULDC UR6, c[0x0][0x600] ;  /* 0x0001800000067ab9 */ /* 0x000fc60000000800 */
[----:B------:R-:W-:Y:S01]  /*16550*/  IMAD R14, R14, UR6, R7 ;  /* 0x000000060e0e7c24 */ /* 0x000fe2000f8e0207 */
[----:B0-----:R-:W-:-:S13]  /*16560*/  ISETP.NE.AND P1, PT, R4, 0x1, PT ;  /* 0x000000010400780c */ /* 0x001fda0003f25270 */
[----:B------:R-:W-:-:S04]  /*16570*/  @P1 IMAD R13, R16, R19, R11 ;  /* 0x00000013100d1224 */ /* 0x000fc800078e020b */
[----:B------:R-:W-:Y:S02]  /*16580*/  IMAD R13, R2, UR7, R13 ;  /* 0x00000007020d7c24 */ /* 0x000fe4000f8e020d */
[----:B------:R-:W-:-:S03]  /*16590*/  IMAD.MOV.U32 R2, RZ, RZ, 0x1 ;  /* 0x00000001ff027424 */ /* 0x000fc600078e00ff */
[----:B------:R-:W-:Y:S02]  /*165a0*/  SEL R7, R14, R13, !P1 ;  /* 0x0000000d0e077207 */ /* 0x000fe40004800000 */
[----:B------:R-:W-:-:S07]  /*165b0*/  SEL R5, R13, R14, !P1 ;  /* 0x0000000e0d057207 */ /* 0x000fce0004800000 */
.L_x_53:
[----:B------:R-:W-:Y:S05]  /*165c0*/  BSYNC B1 ;  /* 0x0000000000017941 */ /* 0x000fea0003800000 */
.L_x_52:
[----:B------:R-:W-:-:S13]  /*165d0*/  LOP3.LUT P1, RZ, R2, 0xff, RZ, 0xc0, !PT ;  /* 0x000000ff02ff7812 */ /* 0x000fda000782c0ff */
[----:B------:R-:W-:Y:S05]  /*165e0*/  @P1 BRA `(.L_x_56) ;  /* 0xfffffff4002c1947 */ /* 0x000fea000383ffff */
[----:B------:R-:W-:Y:S05]  /*165f0*/  BSYNC B0 ;  /* 0x0000000000007941 */ /* 0x000fea0003800000 */
.L_x_44:
[----:B------:R-:W-:-:S03]  /*16600*/  UMOV UR6, 0xffffffff ;  /* 0xffffffff00067882 */ /* 0x000fc60000000000 */
[----:B------:R-:W-:Y:S05]  /*16610*/  BRA.DIV UR6, `(.L_x_57) ;  /* 0x0000000a06b47947 */ /* 0x000fea000b800000 */
[----:B------:R-:W-:-:S13]  /*16620*/  ELECT P0, URZ, PT ;  /* 0x00000000003f782f */ /* 0x000fda0003800000 */
.L_x_82:
[----:B------:R-:W-:Y:S04]  /*16630*/  BSSY B0, `(.L_x_58) ;  /* 0x000008f000007945 */ /* 0x000fe80003800000 */
[----:B------:R-:W-:Y:S05]  /*16640*/  @!P0 BRA `(.L_x_59) ;  /* 0x0000000800348947 */ /* 0x000fea0003800000 */
[----:B------:R-:W-:-:S04]  /*16650*/  ULOP3.LUT UR6, UR13, 0x2, URZ, 0xfc, !UPT ;  /* 0x000000020d067892 */ /* 0x000fc8000f8efc3f */
[----:B------:R-:W-:-:S06]  /*16660*/  UISETP.NE.AND UP0, UPT, UR6, 0x3, UPT ;  /* 0x000000030600788c */ /* 0x000fcc000bf05270 */
[----:B------:R-:W-:-:S13]  /*16670*/  PLOP3.LUT P0, PT, PT, PT, UP0, 0x80, 0x0 ;  /* 0x000000000000781c */ /* 0x000fda0003f0f008 */
[----:B------:R-:W-:Y:S05]  /*16680*/  @!P0 BRA `(.L_x_60) ;  /* 0x0000000000048947 */ /* 0x000fea0003800000 */
[----:B------:R-:W-:Y:S01]  /*16690*/  BPT.TRAP 0x1 ;  /* 0x000000040000795c */ /* 0x000fe20000300000 */
.L_x_60:
[----:B------:R-:W0:Y:S01]  /*166a0*/  S2R R3, SR_CgaCtaId ;  /* 0x0000000000037919 */ /* 0x000e220000008800 */
[----:B------:R-:W-:-:S04]  /*166b0*/  MOV R2, 0x400 ;  /* 0x0000040000027802 */ /* 0x000fc80000000f00 */
[----:B0-----:R-:W-:Y:S02]  /*166c0*/  LEA R3, R3, R2, 0x18 ;  /* 0x0000000203037211 */ /* 0x001fe400078ec0ff */
[----:B------:R-:W-:-:S03]  /*166d0*/  SHF.L.U32 R2, R0, 0x1f, RZ ;  /* 0x0000001f00027819 */ /* 0x000fc600000006ff */
[----:B------:R-:W-:-:S04]  /*166e0*/  VIADD R3, R3, 0x78 ;  /* 0x0000007803037836 */ /* 0x000fc80000000000 */
[C---:B------:R-:W-:Y:S02]  /*166f0*/  IMAD R7, R10.reuse, 0x8, R3 ;  /* 0x000000080a077824 */ /* 0x040fe400078e0203 */
[----:B------:R-:W-:Y:S02]  /*16700*/  VIADD R10, R10, 0x1 ;  /* 0x000000010a0a7836 */ /* 0x000fe40000000000 */
[----:B------:R-:W0:Y:S03]  /*16710*/  SYNCS.PHASECHK.TRANS64.TRYWAIT P0, [R7+URZ], R2 ;  /* 0x00000002070075a7 */ /* 0x000e26000800017f */
[----:B------:R-:W-:-:S04]  /*16720*/  ISETP.NE.AND P1, PT, R10, 0xf, PT ;  /* 0x0000000f0a00780c */ /* 0x000fc80003f25270 */
[----:B------:R-:W-:Y:S02]  /*16730*/  SEL R5, RZ, 0x1, P1 ;  /* 0x00000001ff057807 */ /* 0x000fe40000800000 */
[----:B------:R-:W-:Y:S02]  /*16740*/  SEL R10, R10, RZ, P1 ;  /* 0x000000ff0a0a7207 */ /* 0x000fe40000800000 */
[----:B------:R-:W-:-:S03]  /*16750*/  LOP3.LUT R5, R0, R5, RZ, 0x3c, !PT ;  /* 0x0000000500057212 */ /* 0x000fc600078e3cff */
[----:B------:R-:W-:Y:S01]  /*16760*/  IMAD R9, R10, 0x8, R3 ;  /* 0x000000080a097824 */ /* 0x000fe200078e0203 */
[----:B------:R-:W-:Y:S01]  /*16770*/  SHF.L.U32 R4, R5, 0x1f, RZ ;  /* 0x0000001f05047819 */ /* 0x000fe200000006ff */
[----:B0-----:R-:W-:Y:S06]  /*16780*/  @!P0 BRA `(.L_x_61) ;  /* 0x00000008007c8947 */ /* 0x001fec0003800000 */
.L_x_83:
[----:B------:R-:W1:Y:S01]  /*16790*/  SYNCS.PHASECHK.TRANS64.TRYWAIT P0, [R9+URZ], R4 ;  /* 0x00000004090075a7 */ /* 0x000e62000800017f */
[----:B------:R-:W-:-:S05]  /*167a0*/  VIADD R0, R10, 0x1 ;  /* 0x000000010a007836 */ /* 0x000fca0000000000 */
[----:B------:R-:W-:-:S04]  /*167b0*/  ISETP.NE.AND P1, PT, R0, 0xf, PT ;  /* 0x0000000f0000780c */ /* 0x000fc80003f25270 */
[----:B0-----:R-:W-:Y:S02]  /*167c0*/  SEL R2, RZ, 0x1, P1 ;  /* 0x00000001ff027807 */ /* 0x001fe40000800000 */
[----:B------:R-:W-:Y:S02]  /*167d0*/  SEL R0, R0, RZ, P1 ;  /* 0x000000ff00007207 */ /* 0x000fe40000800000 */
[----:B------:R-:W-:-:S03]  /*167e0*/  LOP3.LUT R7, R5, R2, RZ, 0x3c, !PT ;  /* 0x0000000205077212 */ /* 0x000fc600078e3cff */
[----:B------:R-:W-:Y:S01]  /*167f0*/  IMAD R6, R0, 0x8, R3 ;  /* 0x0000000800067824 */ /* 0x000fe200078e0203 */
[----:B------:R-:W-:Y:S01]  /*16800*/  SHF.L.U32 R5, R7, 0x1f, RZ ;  /* 0x0000001f07057819 */ /* 0x000fe200000006ff */
[----:B-1----:R-:W-:Y:S06]  /*16810*/  @!P0 BRA `(.L_x_62) ;  /* 0x00000008006c8947 */ /* 0x002fec0003800000 */
.L_x_84:
[----:B------:R-:W1:Y:S01]  /*16820*/  SYNCS.PHASECHK.TRANS64.TRYWAIT P0, [R6+URZ], R5 ;  /* 0x00000005060075a7 */ /* 0x000e62000800017f */
[----:B------:R-:W-:-:S05]  /*16830*/  VIADD R0, R0, 0x1 ;  /* 0x0000000100007836 */ /* 0x000fca0000000000 */
[----:B------:R-:W-:-:S04]  /*16840*/  ISETP.NE.AND P1, PT, R0, 0xf, PT ;  /* 0x0000000f0000780c */ /* 0x000fc80003f25270 */
[----:B------:R-:W-:Y:S02]  /*16850*/  SEL R2, RZ, 0x1, P1 ;  /* 0x00000001ff027807 */ /* 0x000fe40000800000 */
[----:B------:R-:W-:Y:S02]  /*16860*/  SEL R0, R0, RZ, P1 ;  /* 0x000000ff00007207 */ /* 0x000fe40000800000 */
[----:B------:R-:W-:-:S03]  /*16870*/  LOP3.LUT R7, R7, R2, RZ, 0x3c, !PT ;  /* 0x0000000207077212 */ /* 0x000fc600078e3cff */
[----:B0-----:R-:W-:Y:S01]  /*16880*/  IMAD R9, R0, 0x8, R3 ;  /* 0x0000000800097824 */ /* 0x001fe200078e0203 */
[----:B------:R-:W-:Y:S01]  /*16890*/  SHF.L.U32 R4, R7, 0x1f, RZ ;  /* 0x0000001f07047819 */ /* 0x000fe200000006ff */
[----:B-1----:R-:W-:Y:S06]  /*168a0*/  @!P0 BRA `(.L_x_63) ;  /* 0x00000008005c8947 */ /* 0x002fec0003800000 */
.L_x_85:
        /* <DEDUP_REMOVED lines=9> */
.L_x_86:
        /* <DEDUP_REMOVED lines=9> */
.L_x_87:
        /* <DEDUP_REMOVED lines=9> */
.L_x_88:
        /* <DEDUP_REMOVED lines=9> */
.L_x_89:
        /* <DEDUP_REMOVED lines=9> */
.L_x_90:
        /* <DEDUP_REMOVED lines=9> */
.L_x_91:
        /* <DEDUP_REMOVED lines=9> */
.L_x_92:
        /* <DEDUP_REMOVED lines=9> */
.L_x_93:
        /* <DEDUP_REMOVED lines=9> */
.L_x_94:
        /* <DEDUP_REMOVED lines=9> */
.L_x_95:
[----:B------:R-:W1:Y:S01]  /*16e50*/  SYNCS.PHASECHK.TRANS64.TRYWAIT P0, [R9+URZ], R4 ;  /* 0x00000004090075a7 */ /* 0x000e62000800017f */
[----:B------:R-:W-:-:S05]  /*16e60*/  VIADD R0, R0, 0x1 ;  /* 0x0000000100007836 */ /* 0x000fca0000000000 */
[----:B------:R-:W-:-:S04]  /*16e70*/  ISETP.NE.AND P1, PT, R0, 0xf, PT ;  /* 0x0000000f0000780c */ /* 0x000fc80003f25270 */
[----:B------:R-:W-:Y:S02]  /*16e80*/  SEL R2, RZ, 0x1, P1 ;  /* 0x00000001ff027807 */ /* 0x000fe40000800000 */
[----:B------:R-:W-:Y:S02]  /*16e90*/  SEL R0, R0, RZ, P1 ;  /* 0x000000ff00007207 */ /* 0x000fe40000800000 */
[----:B------:R-:W-:Y:S01]  /*16ea0*/  LOP3.LUT R2, R7, R2, RZ, 0x3c, !PT ;  /* 0x0000000207027212 */ /* 0x000fe200078e3cff */
[----:B-1----:R-:W-:Y:S06]  /*16eb0*/  @!P0 BRA `(.L_x_74) ;  /* 0x0000000400b48947 */ /* 0x002fec0003800000 */
.L_x_96:
[----:B------:R-:W-:Y:S01]  /*16ec0*/  IMAD R3, R0, 0x8, R3 ;  /* 0x0000000800037824 */ /* 0x000fe200078e0203 */
[----:B------:R-:W-:-:S07]  /*16ed0*/  SHF.L.U32 R0, R2, 0x1f, RZ ;  /* 0x0000001f02007819 */ /* 0x000fce00000006ff */
.L_x_75:
[----:B--2---:R2:W3:Y:S02]  /*16ee0*/  SYNCS.PHASECHK.TRANS64.TRYWAIT P0, [R3+URZ], R0 ;  /* 0x00000000030075a7 */ /* 0x0044e4000800017f */
[----:B---3--:R-:W-:Y:S05]  /*16ef0*/  @!P0 NANOSLEEP.SYNCS 0x989680 ;  /* 0x009896800000895d */ /* 0x008fea0003900000 */
[----:B------:R-:W3:Y:S02]  /*16f00*/  @!P0 SYNCS.PHASECHK.TRANS64 P0, [R3+URZ], R0 ;  /* 0x00000000030085a7 */ /* 0x000ee4000800007f */
[----:B---3--:R-:W-:Y:S05]  /*16f10*/  @!P0 BRA `(.L_x_75) ;  /* 0xfffffffc00f08947 */ /* 0x008fea000383ffff */
.L_x_59:
[----:B------:R-:W-:Y:S05]  /*16f20*/  BSYNC B0 ;  /* 0x0000000000007941 */ /* 0x000fea0003800000 */
.L_x_58:
[----:B------:R-:W-:Y:S05]  /*16f30*/  EXIT ;  /* 0x000000000000794d */ /* 0x000fea0003800000 */
.L_x_18:
[----:B-1----:R-:W-:-:S04]  /*16f40*/  IMAD.U32 R9, RZ, RZ, UR7 ;  /* 0x00000007ff097e24 */ /* 0x002fc8000f8e00ff */
[----:B------:R1:W4:Y:S03]  /*16f50*/  SYNCS.PHASECHK.TRANS64.TRYWAIT P0, [R9+URZ], R8 ;  /* 0x00000008090075a7 */ /* 0x000326000800017f */
[----:B----4-:R-:W-:Y:S05]  /*16f60*/  @!P0 NANOSLEEP.SYNCS 0x989680 ;  /* 0x009896800000895d */ /* 0x010fea0003900000 */
[----:B------:R-:W4:Y:S02]  /*16f70*/  @!P0 SYNCS.PHASECHK.TRANS64 P0, [R9+URZ], R8 ;  /* 0x00000008090085a7 */ /* 0x000f24000800007f */
[----:B----4-:R-:W-:Y:S05]  /*16f80*/  @!P0 BRA `(.L_x_18) ;  /* 0xfffffffc00ec8947 */ /* 0x010fea000383ffff */
[----:B------:R-:W-:Y:S05]  /*16f90*/  BRA `(.L_x_17) ;  /* 0xfffffeb000107947 */ /* 0x000fea000383ffff */
.L_x_24:
[----:B-----5:R1:W-:Y:S02]  /*16fa0*/  STL [R1+0x124], R0 ;  /* 0x0001240001007387 */ /* 0x0203e40000100800 */
[----:B-1----:R-:W-:-:S04]  /*16fb0*/  IMAD.U32 R0, RZ, RZ, UR16 ;  /* 0x00000010ff007e24 */ /* 0x002fc8000f8e00ff */
[----:B------:R1:W0:Y:S03]  /*16fc0*/  SYNCS.PHASECHK.TRANS64.TRYWAIT P0, [R0+URZ], R229 ;  /* 0x000000e5000075a7 */ /* 0x000226000800017f */
[----:B0-----:R-:W-:Y:S05]  /*16fd0*/  @!P0 NANOSLEEP.SYNCS 0x989680 ;  /* 0x009896800000895d */ /* 0x001fea0003900000 */
[----:B------:R1:W0:Y:S02]  /*16fe0*/  @!P0 SYNCS.PHASECHK.TRANS64 P0, [R0+URZ], R229 ;  /* 0x000000e5000085a7 */ /* 0x000224000800007f */
[----:B-1----:R1:W5:Y:S02]  /*16ff0*/  LDL.LU R0, [R1+0x124] ;  /* 0x0001240001007983 */ /* 0x0023640000300800 */
[----:B01----:R-:W-:Y:S05]  /*17000*/  @!P0 BRA `(.L_x_24) ;  /* 0xfffffffc00e48947 */ /* 0x003fea000383ffff */
[----:B------:R-:W-:Y:S05]  /*17010*/  BRA `(.L_x_23) ;  /* 0xfffffec400cc7947 */ /* 0x000fea000383ffff */
.L_x_45:
[----:B------:R-:W-:Y:S01]  /*17020*/  BSSY B1, `(.L_x_76) ;  /* 0x0000006000017945 */ /* 0x000fe20003800000 */
[----:B------:R-:W-:-:S07]  /*17030*/  IMAD.MOV.U32 R2, RZ, RZ, -0x1 ;  /* 0xffffffffff027424 */ /* 0x000fce00078e00ff */
[----:B------:R-:W-:Y:S05]  /*17040*/  WARPSYNC.COLLECTIVE R2, `(.L_x_77) ;  /* 0x00000000020c7348 */ /* 0x000fea0003c00000 */
[----:B------:R-:W-:Y:S02]  /*17050*/  ELECT P1, UR62, PT ;  /* 0x00000000003e782f */ /* 0x000fe40003820000 */
[----:B------:R-:W-:Y:S01]  /*17060*/  MOV R2, UR62 ;  /* 0x0000003e00027c02 */ /* 0x000fe20008000f00 */
[----:B------:R-:W-:Y:S10]  /*17070*/  ENDCOLLECTIVE ;  /* 0x000000000000791b */ /* 0x000ff40003800000 */
.L_x_77:
[----:B------:R-:W-:Y:S05]  /*17080*/  BSYNC B1 ;  /* 0x0000000000017941 */ /* 0x000fea0003800000 */
.L_x_76:
[----:B------:R-:W-:Y:S05]  /*17090*/  BRA `(.L_x_78) ;  /* 0xffffffe8008c7947 */ /* 0x000fea000383ffff */
.L_x_48:
[----:B0-----:R0:W1:Y:S02]  /*170a0*/  SYNCS.PHASECHK.TRANS64.TRYWAIT P1, [R14+URZ+0x78], R5 ;  /* 0x000078050e0075a7 */ /* 0x001064000802017f */
[----:B-1----:R-:W-:Y:S05]  /*170b0*/  @!P1 NANOSLEEP.SYNCS 0x989680 ;  /* 0x009896800000995d */ /* 0x002fea0003900000 */
[----:B------:R-:W1:Y:S02]  /*170c0*/  @!P1 SYNCS.PHASECHK.TRANS64 P1, [R14+URZ+0x78], R5 ;  /* 0x000078050e0095a7 */ /* 0x000e64000802007f */
[----:B-1----:R-:W-:Y:S05]  /*170d0*/  @!P1 BRA `(.L_x_48) ;  /* 0xfffffffc00f09947 */ /* 0x002fea000383ffff */
[----:B------:R-:W-:Y:S05]  /*170e0*/  BRA `(.L_x_79) ;  /* 0xffffffe800c07947 */ /* 0x000fea000383ffff */
.L_x_57:
[----:B------:R-:W-:Y:S01]  /*170f0*/  BSSY B0, `(.L_x_80) ;  /* 0x0000006000007945 */ /* 0x000fe20003800000 */
[----:B------:R-:W-:-:S07]  /*17100*/  IMAD.MOV.U32 R2, RZ, RZ, -0x1 ;  /* 0xffffffffff027424 */ /* 0x000fce00078e00ff */
[----:B------:R-:W-:Y:S05]  /*17110*/  WARPSYNC.COLLECTIVE R2, `(.L_x_81) ;  /* 0x00000000020c7348 */ /* 0x000fea0003c00000 */
[----:B------:R-:W-:Y:S02]  /*17120*/  ELECT P1, UR62, PT ;  /* 0x00000000003e782f */ /* 0x000fe40003820000 */
[----:B------:R-:W-:Y:S01]  /*17130*/  MOV R2, UR62 ;  /* 0x0000003e00027c02 */ /* 0x000fe20008000f00 */
[----:B------:R-:W-:Y:S10]  /*17140*/  ENDCOLLECTIVE ;  /* 0x000000000000791b */ /* 0x000ff40003800000 */
.L_x_81:
[----:B------:R-:W-:Y:S05]  /*17150*/  BSYNC B0 ;  /* 0x0000000000007941 */ /* 0x000fea0003800000 */
.L_x_80:
[----:B------:R-:W-:Y:S01]  /*17160*/  PLOP3.LUT P0, PT, P1, PT, PT, 0x80, 0x0 ;  /* 0x000000000000781c */ /* 0x000fe20000f0f070 */
[----:B------:R-:W-:-:S12]  /*17170*/  BRA `(.L_x_82) ;  /* 0xfffffff4002c7947 */ /* 0x000fd8000383ffff */
.L_x_61:
[----:B0-----:R0:W1:Y:S02]  /*17180*/  SYNCS.PHASECHK.TRANS64.TRYWAIT P0, [R7+URZ], R2 ;  /* 0x00000002070075a7 */ /* 0x001064000800017f */
[----:B-1----:R-:W-:Y:S05]  /*17190*/  @!P0 NANOSLEEP.SYNCS 0x989680 ;  /* 0x009896800000895d */ /* 0x002fea0003900000 */
[----:B------:R-:W1:Y:S02]  /*171a0*/  @!P0 SYNCS.PHASECHK.TRANS64 P0, [R7+URZ], R2 ;  /* 0x00000002070085a7 */ /* 0x000e64000800007f */
[----:B-1----:R-:W-:Y:S05]  /*171b0*/  @!P0 BRA `(.L_x_61) ;  /* 0xfffffffc00f08947 */ /* 0x002fea000383ffff */
[----:B------:R-:W-:Y:S05]  /*171c0*/  BRA `(.L_x_83) ;  /* 0xfffffff400707947 */ /* 0x000fea000383ffff */
.L_x_62:
[----:B0-----:R0:W1:Y:S02]  /*171d0*/  SYNCS.PHASECHK.TRANS64.TRYWAIT P0, [R9+URZ], R4 ;  /* 0x00000004090075a7 */ /* 0x001064000800017f */
[----:B-1----:R-:W-:Y:S05]  /*171e0*/  @!P0 NANOSLEEP.SYNCS 0x989680 ;  /* 0x009896800000895d */ /* 0x002fea0003900000 */
[----:B------:R-:W1:Y:S02]  /*171f0*/  @!P0 SYNCS.PHASECHK.TRANS64 P0, [R9+URZ], R4 ;  /* 0x00000004090085a7 */ /* 0x000e64000800007f */
[----:B-1----:R-:W-:Y:S05]  /*17200*/  @!P0 BRA `(.L_x_62) ;  /* 0xfffffffc00f08947 */ /* 0x002fea000383ffff */
[----:B------:R-:W-:Y:S05]  /*17210*/  BRA `(.L_x_84) ;  /* 0xfffffff400807947 */ /* 0x000fea000383ffff */
.L_x_63:
[----:B0-----:R0:W1:Y:S02]  /*17220*/  SYNCS.PHASECHK.TRANS64.TRYWAIT P0, [R6+URZ], R5 ;  /* 0x00000005060075a7 */ /* 0x001064000800017f */
[----:B-1----:R-:W-:Y:S05]  /*17230*/  @!P0 NANOSLEEP.SYNCS 0x989680 ;  /* 0x009896800000895d */ /* 0x002fea0003900000 */
[----:B------:R-:W1:Y:S02]  /*17240*/  @!P0 SYNCS.PHASECHK.TRANS64 P0, [R6+URZ], R5 ;  /* 0x00000005060085a7 */ /* 0x000e64000800007f */
[----:B-1----:R-:W-:Y:S05]  /*17250*/  @!P0 BRA `(.L_x_63) ;  /* 0xfffffffc00f08947 */ /* 0x002fea000383ffff */
[----:B------:R-:W-:Y:S05]  /*17260*/  BRA `(.L_x_85) ;  /* 0xfffffff400907947 */ /* 0x000fea000383ffff */
.L_x_64:
[----:B0-----:R0:W1:Y:S02]  /*17270*/  SYNCS.PHASECHK.TRANS64.TRYWAIT P0, [R9+URZ], R4 ;  /* 0x00000004090075a7 */ /* 0x001064000800017f */
[----:B-1----:R-:W-:Y:S05]  /*17280*/  @!P0 NANOSLEEP.SYNCS 0x989680 ;  /* 0x009896800000895d */ /* 0x002fea0003900000 */
[----:B------:R-:W1:Y:S02]  /*17290*/  @!P0 SYNCS.PHASECHK.TRANS64 P0, [R9+URZ], R4 ;  /* 0x00000004090085a7 */ /* 0x000e64000800007f */
[----:B-1----:R-:W-:Y:S05]  /*172a0*/  @!P0 BRA `(.L_x_64) ;  /* 0xfffffffc00f08947 */ /* 0x002fea000383ffff */
[----:B------:R-:W-:Y:S05]  /*172b0*/  BRA `(.L_x_86) ;  /* 0xfffffff400a07947 */ /* 0x000fea000383ffff */
.L_x_65:
[----:B0-----:R0:W1:Y:S02]  /*172c0*/  SYNCS.PHASECHK.TRANS64.TRYWAIT P0, [R6+URZ], R5 ;  /* 0x00000005060075a7 */ /* 0x001064000800017f */
[----:B-1----:R-:W-:Y:S05]  /*172d0*/  @!P0 NANOSLEEP.SYNCS 0x989680 ;  /* 0x009896800000895d */ /* 0x002fea0003900000 */
[----:B------:R-:W1:Y:S02]  /*172e0*/  @!P0 SYNCS.PHASECHK.TRANS64 P0, [R6+URZ], R5 ;  /* 0x00000005060085a7 */ /* 0x000e64000800007f */
[----:B-1----:R-:W-:Y:S05]  /*172f0*/  @!P0 BRA `(.L_x_65) ;  /* 0xfffffffc00f08947 */ /* 0x002fea000383ffff */
[----:B------:R-:W-:Y:S05]  /*17300*/  BRA `(.L_x_87) ;  /* 0xfffffff400b07947 */ /* 0x000fea000383ffff */
.L_x_66:
[----:B0-----:R0:W1:Y:S02]  /*17310*/  SYNCS.PHASECHK.TRANS64.TRYWAIT P0, [R9+URZ], R4 ;  /* 0x00000004090075a7 */ /* 0x001064000800017f */
[----:B-1----:R-:W-:Y:S05]  /*17320*/  @!P0 NANOSLEEP.SYNCS 0x989680 ;  /* 0x009896800000895d */ /* 0x002fea0003900000 */
[----:B------:R-:W1:Y:S02]  /*17330*/  @!P0 SYNCS.PHASECHK.TRANS64 P0, [R9+URZ], R4 ;  /* 0x00000004090085a7 */ /* 0x000e64000800007f */
[----:B-1----:R-:W-:Y:S05]  /*17340*/  @!P0 BRA `(.L_x_66) ;  /* 0xfffffffc00f08947 */ /* 0x002fea000383ffff */
[----:B------:R-:W-:Y:S05]  /*17350*/  BRA `(.L_x_88) ;  /* 0xfffffff400c07947 */ /* 0x000fea000383ffff */
.L_x_67:
[----:B0-----:R0:W1:Y:S02]  /*17360*/  SYNCS.PHASECHK.TRANS64.TRYWAIT P0, [R6+URZ], R5 ;  /* 0x00000005060075a7 */ /* 0x001064000800017f */
[----:B-1----:R-:W-:Y:S05]  /*17370*/  @!P0 NANOSLEEP.SYNCS 0x989680 ;  /* 0x009896800000895d */ /* 0x002fea0003900000 */
[----:B------:R-:W1:Y:S02]  /*17380*/  @!P0 SYNCS.PHASECHK.TRANS64 P0, [R6+URZ], R5 ;  /* 0x00000005060085a7 */ /* 0x000e64000800007f */
[----:B-1----:R-:W-:Y:S05]  /*17390*/  @!P0 BRA `(.L_x_67) ;  /* 0xfffffffc00f08947 */ /* 0x002fea000383ffff */
[----:B------:R-:W-:Y:S05]  /*173a0*/  BRA `(.L_x_89) ;  /* 0xfffffff400d07947 */ /* 0x000fea000383ffff */
.L_x_68:
[----:B0-----:R0:W1:Y:S02]  /*173b0*/  SYNCS.PHASECHK.TRANS64.TRYWAIT P0, [R9+URZ], R4 ;  /* 0x00000004090075a7 */ /* 0x001064000800017f */
[----:B-1----:R-:W-:Y:S05]  /*173c0*/  @!P0 NANOSLEEP.SYNCS 0x989680 ;  /* 0x009896800000895d */ /* 0x002fea0003900000 */
[----:B------:R-:W1:Y:S02]  /*173d0*/  @!P0 SYNCS.PHASECHK.TRANS64 P0, [R9+URZ], R4 ;  /* 0x00000004090085a7 */ /* 0x000e64000800007f */
[----:B-1----:R-:W-:Y:S05]  /*173e0*/  @!P0 BRA `(.L_x_68) ;  /* 0xfffffffc00f08947 */ /* 0x002fea000383ffff */
[----:B------:R-:W-:Y:S05]  /*173f0*/  BRA `(.L_x_90) ;  /* 0xfffffff400e07947 */ /* 0x000fea000383ffff */
.L_x_69:
[----:B0-----:R0:W1:Y:S02]  /*17400*/  SYNCS.PHASECHK.TRANS64.TRYWAIT P0, [R6+URZ], R5 ;  /* 0x00000005060075a7 */ /* 0x001064000800017f */
[----:B-1----:R-:W-:Y:S05]  /*17410*/  @!P0 NANOSLEEP.SYNCS 0x989680 ;  /* 0x009896800000895d */ /* 0x002fea0003900000 */
[----:B------:R-:W1:Y:S02]  /*17420*/  @!P0 SYNCS.PHASECHK.TRANS64 P0, [R6+URZ], R5 ;  /* 0x00000005060085a7 */ /* 0x000e64000800007f */
[----:B-1----:R-:W-:Y:S05]  /*17430*/  @!P0 BRA `(.L_x_69) ;  /* 0xfffffffc00f08947 */ /* 0x002fea000383ffff */
[----:B------:R-:W-:Y:S05]  /*17440*/  BRA `(.L_x_91) ;  /* 0xfffffff400f07947 */ /* 0x000fea000383ffff */
.L_x_70:
[----:B0-----:R0:W1:Y:S02]  /*17450*/  SYNCS.PHASECHK.TRANS64.TRYWAIT P0, [R9+URZ], R4 ;  /* 0x00000004090075a7 */ /* 0x001064000800017f */
[----:B-1----:R-:W-:Y:S05]  /*17460*/  @!P0 NANOSLEEP.SYNCS 0x989680 ;  /* 0x009896800000895d */ /* 0x002fea0003900000 */
[----:B------:R-:W1:Y:S02]  /*17470*/  @!P0 SYNCS.PHASECHK.TRANS64 P0, [R9+URZ], R4 ;  /* 0x00000004090085a7 */ /* 0x000e64000800007f */
[----:B-1----:R-:W-:Y:S05]  /*17480*/  @!P0 BRA `(.L_x_70) ;  /* 0xfffffffc00f08947 */ /* 0x002fea000383ffff */
[----:B------:R-:W-:Y:S05]  /*17490*/  BRA `(.L_x_92) ;  /* 0xfffffff800007947 */ /* 0x000fea000383ffff */
.L_x_71:
[----:B0-----:R0:W1:Y:S02]  /*174a0*/  SYNCS.PHASECHK.TRANS64.TRYWAIT P0, [R6+URZ], R5 ;  /* 0x00000005060075a7 */ /* 0x001064000800017f */
[----:B-1----:R-:W-:Y:S05]  /*174b0*/  @!P0 NANOSLEEP.SYNCS 0x989680 ;  /* 0x009896800000895d */ /* 0x002fea0003900000 */
[----:B------:R-:W1:Y:S02]  /*174c0*/  @!P0 SYNCS.PHASECHK.TRANS64 P0, [R6+URZ], R5 ;  /* 0x00000005060085a7 */ /* 0x000e64000800007f */
[----:B-1----:R-:W-:Y:S05]  /*174d0*/  @!P0 BRA `(.L_x_71) ;  /* 0xfffffffc00f08947 */ /* 0x002fea000383ffff */
[----:B------:R-:W-:Y:S05]  /*174e0*/  BRA `(.L_x_93) ;  /* 0xfffffff800107947 */ /* 0x000fea000383ffff */
.L_x_72:
[----:B0-----:R0:W1:Y:S02]  /*174f0*/  SYNCS.PHASECHK.TRANS64.TRYWAIT P0, [R9+URZ], R4 ;  /* 0x00000004090075a7 */ /* 0x001064000800017f */
[----:B-1----:R-:W-:Y:S05]  /*17500*/  @!P0 NANOSLEEP.SYNCS 0x989680 ;  /* 0x009896800000895d */ /* 0x002fea0003900000 */
[----:B------:R-:W1:Y:S02]  /*17510*/  @!P0 SYNCS.PHASECHK.TRANS64 P0, [R9+URZ], R4 ;  /* 0x00000004090085a7 */ /* 0x000e64000800007f */
[----:B-1----:R-:W-:Y:S05]  /*17520*/  @!P0 BRA `(.L_x_72) ;  /* 0xfffffffc00f08947 */ /* 0x002fea000383ffff */
[----:B------:R-:W-:Y:S05]  /*17530*/  BRA `(.L_x_94) ;  /* 0xfffffff800207947 */ /* 0x000fea000383ffff */
.L_x_73:
[----:B0-----:R0:W1:Y:S02]  /*17540*/  SYNCS.PHASECHK.TRANS64.TRYWAIT P0, [R6+URZ], R5 ;  /* 0x00000005060075a7 */ /* 0x001064000800017f */
[----:B-1----:R-:W-:Y:S05]  /*17550*/  @!P0 NANOSLEEP.SYNCS 0x989680 ;  /* 0x009896800000895d */ /* 0x002fea0003900000 */
[----:B------:R-:W1:Y:S02]  /*17560*/  @!P0 SYNCS.PHASECHK.TRANS64 P0, [R6+URZ], R5 ;  /* 0x00000005060085a7 */ /* 0x000e64000800007f */
[----:B-1----:R-:W-:Y:S05]  /*17570*/  @!P0 BRA `(.L_x_73) ;  /* 0xfffffffc00f08947 */ /* 0x002fea000383ffff */
[----:B------:R-:W-:Y:S05]  /*17580*/  BRA `(.L_x_95) ;  /* 0xfffffff800307947 */ /* 0x000fea000383ffff */
.L_x_74:
[----:B-1----:R1:W2:Y:S02]  /*17590*/  SYNCS.PHASECHK.TRANS64.TRYWAIT P0, [R9+URZ], R4 ;  /* 0x00000004090075a7 */ /* 0x0022a4000800017f */
[----:B--2---:R-:W-:Y:S05]  /*175a0*/  @!P0 NANOSLEEP.SYNCS 0x989680 ;  /* 0x009896800000895d */ /* 0x004fea0003900000 */
[----:B------:R-:W2:Y:S02]  /*175b0*/  @!P0 SYNCS.PHASECHK.TRANS64 P0, [R9+URZ], R4 ;  /* 0x00000004090085a7 */ /* 0x000ea4000800007f */
[----:B--2---:R-:W-:Y:S05]  /*175c0*/  @!P0 BRA `(.L_x_74) ;  /* 0xfffffffc00f08947 */ /* 0x004fea000383ffff */
[----:B------:R-:W-:Y:S05]  /*175d0*/  BRA `(.L_x_96) ;  /* 0xfffffff800387947 */ /* 0x000fea000383ffff */
.L_x_97:
[----:B------:R-:W-:-:S00]  /*175e0*/  BRA `(.L_x_97) ;  /* 0xfffffffc00fc7947 */ /* 0x000fc0000383ffff */
[----:B------:R-:W-:-:S00]  /*175f0*/  NOP ;  /* 0x0000000000007918 */ /* 0x000fc00000000000 */
        /* <DEDUP_REMOVED lines=8> */
.L_x_98:


//--------------------- .nv.shared._ZN7cutlass13device_kernelINS_4gemm6kernel13GemmUniversalIN4cute5tupleIJiiiiEEENS1_10collective13CollectiveMmaINS1_37MainloopSm90TmaGmmaWarpSpecializedFP8ILi15ENS5_IJNS4_1CILi1EEESB_SB_EEENS1_35KernelTmaWarpSpecializedCooperativeEEENS5_IJNSA_ILi384EEENSA_ILi96EEENSA_ILi32EEEEEENS_12float_e4m3_tENS5_IJlSB_lEEESJ_SK_NS4_8TiledMMAINS4_8MMA_AtomIJNS4_4SM904GMMA30MMA_64x96x32_F32E4M3E4M3_SS_TNILNSO_7ScaleInE1ELSQ_1EEEEEENS4_6LayoutINS5_IJNSA_ILi2EEESB_SB_EEENS5_IJSB_NSA_ILi0EEESW_EEEEENS5_IJNS4_10UnderscoreESZ_SZ_EEEEENS4_13SM90_TMA_LOADENS4_14ComposedLayoutINS4_7SwizzleILi1ELi4ELi3EEENS4_18smem_ptr_flag_bitsILi8EEENST_INS5_IJNSA_ILi8EEESH_EEENS5_IJSH_SB_EEEEEEEvNS4_8identityES12_S1C_vS1D_EENS_8epilogue10collective6detail29Sm90TmaWarpSpecializedAdapterINS1G_15DefaultEpilogueISJ_SK_SK_NS1F_6thread17LinearCombinationISJ_Li1EffLNS1K_9ScaleType4KindE0ELNS_15FloatRoundStyleE2ESJ_EENS1_15EpilogueDefaultEEEEEvvEEEEvNT_6ParamsE --------------------------
	.section	.nv.shared._ZN7cutlass13device_kernelINS_4gemm6kernel13GemmUniversalIN4cute5tupleIJiiiiEEENS1_10collective13CollectiveMmaINS1_37MainloopSm90TmaGmmaWarpSpecializedFP8ILi15ENS5_IJNS4_1CILi1EEESB_SB_EEENS1_35KernelTmaWarpSpecializedCooperativeEEENS5_IJNSA_ILi384EEENSA_ILi96EEENSA_ILi32EEEEEENS_12float_e4m3_tENS5_IJlSB_lEEESJ_SK_NS4_8TiledMMAINS4_8MMA_AtomIJNS4_4SM904GMMA30MMA_64x96x32_F32E4M3E4M3_SS_TNILNSO_7ScaleInE1ELSQ_1EEEEEENS4_6LayoutINS5_IJNSA_ILi2EEESB_SB_EEENS5_IJSB_NSA_ILi0EEESW_EEEEENS5_IJNS4_10UnderscoreESZ_SZ_EEEEENS4_13SM90_TMA_LOADENS4_14ComposedLayoutINS4_7SwizzleILi1ELi4ELi3EEENS4_18smem_ptr_flag_bitsILi8EEENST_INS5_IJNSA_ILi8EEESH_EEENS5_IJSH_SB_EEEEEEEvNS4_8identityES12_S1C_vS1D_EENS_8epilogue10collective6detail29Sm90TmaWarpSpecializedAdapterINS1G_15DefaultEpilogueISJ_SK_SK_NS1F_6thread17LinearCombinationISJ_Li1EffLNS1K_9ScaleType4KindE0ELNS_15FloatRoundStyleE2ESJ_EENS1_15EpilogueDefaultEEEEEvvEEEEvNT_6ParamsE,"aw",@nobits
	.sectionflags	@""
	.align	16
	.zero		1024


//--------------------- .nv.shared.reserved.0     --------------------------
	.section	.nv.shared.reserved.0,"aw",@nobits
	.weak		__nv_reservedSMEM_offset_0_alias
	.size		__nv_reservedSMEM_offset_0_alias, 0, 0
	.other		__nv_reservedSMEM_offset_0_alias,@"STO_CUDA_RESERVED_SHARED STV_DEFAULT"
__nv_reservedSMEM_offset_0_alias:
	.zero		0


//--------------------- .nv.global                --------------------------
	.section	.nv.global,"aw",@nobits
.nv.global:
	.type		_ZN40_INTERNAL_d58020b7_4_k_cu_4b2aa78b_118894cute1_E,@object
	.size		_ZN40_INTERNAL_d58020b7_4_k_cu_4b2aa78b_118894cute1_E,(_ZN40_INTERNAL_d58020b7_4_k_cu_4b2aa78b_118894cuda3std3__45__cpo6cbeginE - _ZN40_INTERNAL_d58020b7_4_k_cu_4b2aa78b_118894cute1_E)
_ZN40_INTERNAL_d58020b7_4_k_cu_4b2aa78b_118894cute1_E:
	.zero		1
	.type		_ZN40_INTERNAL_d58020b7_4_k_cu_4b2aa78b_118894cuda3std3__45__cpo6cbeginE,@object
	.size		_ZN40_INTERNAL_d58020b7_4_k_cu_4b2aa78b_118894cuda3std3__45__cpo6cbeginE,(_ZN40_INTERNAL_d58020b7_4_k_cu_4b2aa78b_118894cuda3std3__48in_placeE - _ZN40_INTERNAL_d58020b7_4_k_cu_4b2aa78b_118894cuda3std3__45__cpo6cbeginE)
_ZN40_INTERNAL_d58020b7_4_k_cu_4b2aa78b_118894cuda3std3__45__cpo6cbeginE:
	.zero		1
	.type		_ZN40_INTERNAL_d58020b7_4_k_cu_4b2aa78b_118894cuda3std3__48in_placeE,@object
	.size		_ZN40_INTERNAL_d58020b7_4_k_cu_4b2aa78b_118894cuda3std3__48in_placeE,(_ZN40_INTERNAL_d58020b7_4_k_cu_4b2aa78b_118894cuda3std6ranges3__45__cpo9iter_moveE - _ZN40_INTERNAL_d58020b7_4_k_cu_4b2aa78b_118894cuda3std3__48in_placeE)
_ZN40_INTERNAL_d58020b7_4_k_cu_4b2aa78b_118894cuda3std3__48in_placeE:
	.zero		1
	.type		_ZN40_INTERNAL_d58020b7_4_k_cu_4b2aa78b_118894cuda3std6ranges3__45__cpo9iter_moveE,@object
	.size		_ZN40_INTERNAL_d58020b7_4_k_cu_4b2aa78b_118894cuda3std6ranges3__45__cpo9iter_moveE,(_ZN40_INTERNAL_d58020b7_4_k_cu_4b2aa78b_118894cuda3std3__45__cpo5beginE - _ZN40_INTERNAL_d58020b7_4_k_cu_4b2aa78b_118894cuda3std6ranges3__45__cpo9iter_moveE)
_ZN40_INTERNAL_d58020b7_4_k_cu_4b2aa78b_118894cuda3std6ranges3__45__cpo9iter_moveE:
	.zero		1
	.type		_ZN40_INTERNAL_d58020b7_4_k_cu_4b2aa78b_118894cuda3std3__45__cpo5beginE,@object
	.size		_ZN40_INTERNAL_d58020b7_4_k_cu_4b2aa78b_118894cuda3std3__45__cpo5beginE,(_ZN40_INTERNAL_d58020b7_4_k_cu_4b2aa78b_118894cuda3std3__442_GLOBAL__N__d58020b7_4_k_cu_4b2aa78b_118896ignoreE - _ZN40_INTERNAL_d58020b7_4_k_cu_4b2aa78b_118894cuda3std3__45__cpo5beginE)
_ZN40_INTERNAL_d58020b7_4_k_cu_4b2aa78b_118894cuda3std3__45__cpo5beginE:
	.zero		1
	.type		_ZN40_INTERNAL_d58020b7_4_k_cu_4b2aa78b_118894cuda3std3__442_GLOBAL__N__d58020b7_4_k_cu_4b2aa78b_118896ignoreE,@object
	.size		_ZN40_INTERNAL_d58020b7_4_k_cu_4b2aa78b_118894cuda3std3__442_GLOBAL__N__d58020b7_4_k_cu_4b2aa78b_118896ignoreE,(_ZN40_INTERNAL_d58020b7_4_k_cu_4b2aa78b_118894cute7productE - _ZN40_INTERNAL_d58020b7_4_k_cu_4b2aa78b_118894cuda3std3__442_GLOBAL__N__d58020b7_4_k_cu_4b2aa78b_118896ignoreE)
_ZN40_INTERNAL_d58020b7_4_k_cu_4b2aa78b_118894cuda3std3__442_GLOBAL__N__d58020b7_4_k_cu_4b2aa78b_118896ignoreE:
	.zero		1
	.type		_ZN40_INTERNAL_d58020b7_4_k_cu_4b2aa78b_118894cute7productE,@object
	.size		_ZN40_INTERNAL_d58020b7_4_k_cu_4b2aa78b_118894cute7productE,(_ZN40_INTERNAL_d58020b7_4_k_cu_4b2aa78b_118894cuda3std3__45__cpo3endE - _ZN40_INTERNAL_d58020b7_4_k_cu_4b2aa78b_118894cute7productE)
_ZN40_INTERNAL_d58020b7_4_k_cu_4b2aa78b_118894cute7productE:
	.zero		1
	.type		_ZN40_INTERNAL_d58020b7_4_k_cu_4b2aa78b_118894cuda3std3__45__cpo3endE,@object
	.size		_ZN40_INTERNAL_d58020b7_4_k_cu_4b2aa78b_118894cuda3std3__45__cpo3endE,(_ZN40_INTERNAL_d58020b7_4_k_cu_4b2aa78b_118894cuda3std3__419piecewise_constructE - _ZN40_INTERNAL_d58020b7_4_k_cu_4b2aa78b_118894cuda3std3__45__cpo3endE)
_ZN40_INTERNAL_d58020b7_4_k_cu_4b2aa78b_118894cuda3std3__45__cpo3endE:
	.zero		1
	.type		_ZN40_INTERNAL_d58020b7_4_k_cu_4b2aa78b_118894cuda3std3__419piecewise_constructE,@object
	.size		_ZN40_INTERNAL_d58020b7_4_k_cu_4b2aa78b_118894cuda3std3__419piecewise_constructE,(_ZN40_INTERNAL_d58020b7_4_k_cu_4b2aa78b_118894cuda3std3__45__cpo4cendE - _ZN40_INTERNAL_d58020b7_4_k_cu_4b2aa78b_118894cuda3std3__419piecewise_constructE)
_ZN40_INTERNAL_d58020b7_4_k_cu_4b2aa78b_118894cuda3std3__419piecewise_constructE:
	.zero		1
	.type		_ZN40_INTERNAL_d58020b7_4_k_cu_4b2aa78b_118894cuda3std3__45__cpo4cendE,@object
	.size		_ZN40_INTERNAL_d58020b7_4_k_cu_4b2aa78b_118894cuda3std3__45__cpo4cendE,(_ZN40_INTERNAL_d58020b7_4_k_cu_4b2aa78b_118894cuda3std6ranges3__45__cpo4swapE - _ZN40_INTERNAL_d58020b7_4_k_cu_4b2aa78b_118894cuda3std3__45__cpo4cendE)
_ZN40_INTERNAL_d58020b7_4_k_cu_4b2aa78b_118894cuda3std3__45__cpo4cendE:
	.zero		1
	.type		_ZN40_INTERNAL_d58020b7_4_k_cu_4b2aa78b_118894cuda3std6ranges3__45__cpo4swapE,@object
	.size		_ZN40_INTERNAL_d58020b7_4_k_cu_4b2aa78b_118894cuda3std6ranges3__45__cpo4swapE,(.L_7 - _ZN40_INTERNAL_d58020b7_4_k_cu_4b2aa78b_118894cuda3std6ranges3__45__cpo4swapE)
_ZN40_INTERNAL_d58020b7_4_k_cu_4b2aa78b_118894cuda3std6ranges3__45__cpo4swapE:
	.zero		1
.L_7:


//--------------------- .nv.constant0._ZN7cutlass13device_kernelINS_4gemm6kernel13GemmUniversalIN4cute5tupleIJiiiiEEENS1_10collective13CollectiveMmaINS1_37MainloopSm90TmaGmmaWarpSpecializedFP8ILi15ENS5_IJNS4_1CILi1EEESB_SB_EEENS1_35KernelTmaWarpSpecializedCooperativeEEENS5_IJNSA_ILi384EEENSA_ILi96EEENSA_ILi32EEEEEENS_12float_e4m3_tENS5_IJlSB_lEEESJ_SK_NS4_8TiledMMAINS4_8MMA_AtomIJNS4_4SM904GMMA30MMA_64x96x32_F32E4M3E4M3_SS_TNILNSO_7ScaleInE1ELSQ_1EEEEEENS4_6LayoutINS5_IJNSA_ILi2EEESB_SB_EEENS5_IJSB_NSA_ILi0EEESW_EEEEENS5_IJNS4_10UnderscoreESZ_SZ_EEEEENS4_13SM90_TMA_LOADENS4_14ComposedLayoutINS4_7SwizzleILi1ELi4ELi3EEENS4_18smem_ptr_flag_bitsILi8EEENST_INS5_IJNSA_ILi8EEESH_EEENS5_IJSH_SB_EEEEEEEvNS4_8identityES12_S1C_vS1D_EENS_8epilogue10collective6detail29Sm90TmaWarpSpecializedAdapterINS1G_15DefaultEpilogueISJ_SK_SK_NS1F_6thread17LinearCombinationISJ_Li1EffLNS1K_9ScaleType4KindE0ELNS_15FloatRoundStyleE2ESJ_EENS1_15EpilogueDefaultEEEEEvvEEEEvNT_6ParamsE --------------------------
	.section	.nv.constant0._ZN7cutlass13device_kernelINS_4gemm6kernel13GemmUniversalIN4cute5tupleIJiiiiEEENS1_10collective13CollectiveMmaINS1_37MainloopSm90TmaGmmaWarpSpecializedFP8ILi15ENS5_IJNS4_1CILi1EEESB_SB_EEENS1_35KernelTmaWarpSpecializedCooperativeEEENS5_IJNSA_ILi384EEENSA_ILi96EEENSA_ILi32EEEEEENS_12float_e4m3_tENS5_IJlSB_lEEESJ_SK_NS4_8TiledMMAINS4_8MMA_AtomIJNS4_4SM904GMMA30MMA_64x96x32_F32E4M3E4M3_SS_TNILNSO_7ScaleInE1ELSQ_1EEEEEENS4_6LayoutINS5_IJNSA_ILi2EEESB_SB_EEENS5_IJSB_NSA_ILi0EEESW_EEEEENS5_IJNS4_10UnderscoreESZ_SZ_EEEEENS4_13SM90_TMA_LOADENS4_14ComposedLayoutINS4_7SwizzleILi1ELi4ELi3EEENS4_18smem_ptr_flag_bitsILi8EEENST_INS5_IJNSA_ILi8EEESH_EEENS5_IJSH_SB_EEEEEEEvNS4_8identityES12_S1C_vS1D_EENS_8epilogue10collective6detail29Sm90TmaWarpSpecializedAdapterINS1G_15DefaultEpilogueISJ_SK_SK_NS1F_6thread17LinearCombinationISJ_Li1EffLNS1K_9ScaleType4KindE0ELNS_15FloatRoundStyleE2ESJ_EENS1_15EpilogueDefaultEEEEEvvEEEEvNT_6ParamsE,"a",@progbits
	.sectionflags	@""
	.align	4
.nv.constant0._ZN7cutlass13device_kernelINS_4gemm6kernel13GemmUniversalIN4cute5tupleIJiiiiEEENS1_10collective13CollectiveMmaINS1_37MainloopSm90TmaGmmaWarpSpecializedFP8ILi15ENS5_IJNS4_1CILi1EEESB_SB_EEENS1_35KernelTmaWarpSpecializedCooperativeEEENS5_IJNSA_ILi384EEENSA_ILi96EEENSA_ILi32EEEEEENS_12float_e4m3_tENS5_IJlSB_lEEESJ_SK_NS4_8TiledMMAINS4_8MMA_AtomIJNS4_4SM904GMMA30MMA_64x96x32_F32E4M3E4M3_SS_TNILNSO_7ScaleInE1ELSQ_1EEEEEENS4_6LayoutINS5_IJNSA_ILi2EEESB_SB_EEENS5_IJSB_NSA_ILi0EEESW_EEEEENS5_IJNS4_10UnderscoreESZ_SZ_EEEEENS4_13SM90_TMA_LOADENS4_14ComposedLayoutINS4_7SwizzleILi1ELi4ELi3EEENS4_18smem_ptr_flag_bitsILi8EEENST_INS5_IJNSA_ILi8EEESH_EEENS5_IJSH_SB_EEEEEEEvNS4_8identityES12_S1C_vS1D_EENS_8epilogue10collective6detail29Sm90TmaWarpSpecializedAdapterINS1G_15DefaultEpilogueISJ_SK_SK_NS1F_6thread17LinearCombinationISJ_Li1EffLNS1K_9ScaleType4KindE0ELNS_15FloatRoundStyleE2ESJ_EENS1_15EpilogueDefaultEEEEEvvEEEEvNT_6ParamsE:
	.zero		1664


//--------------------- SYMBOLS --------------------------

	.type		.nv.reservedSmem.offset0,@object
	.size		.nv.reservedSmem.offset0,0x4
